//
// Generated by NVIDIA NVVM Compiler
//
// Compiler Build ID: CL-36424714
// Cuda compilation tools, release 13.0, V13.0.88
// Based on NVVM 20.0.0
//

.version 9.0
.target sm_100
.address_size 64

.global .align 4 .b8 precalc_xorwow_matrix[102400];
.global .align 4 .b8 precalc_xorwow_offset_matrix[102400];
.global .align 4 .b8 mrg32k3aM1[2304];
.global .align 4 .b8 mrg32k3aM2[2304];
.global .align 4 .b8 mrg32k3aM1SubSeq[2016];
.global .align 4 .b8 mrg32k3aM2SubSeq[2016];
.global .align 4 .b8 mrg32k3aM1Seq[2304];
.global .align 4 .b8 mrg32k3aM2Seq[2304];
.const .align 8 .b8 __cr_lgamma_table[72];

.func  (.param .align 16 .b8 func_retval0[12]) _Z9trace_ray3RayP6SphereiP8CylinderiP5PlaneiP9RectangleiP4Cubei7Vector3i(
	.param .align 16 .b8 _Z9trace_ray3RayP6SphereiP8CylinderiP5PlaneiP9RectangleiP4Cubei7Vector3i_param_0[24],
	.param .b64 _Z9trace_ray3RayP6SphereiP8CylinderiP5PlaneiP9RectangleiP4Cubei7Vector3i_param_1,
	.param .b32 _Z9trace_ray3RayP6SphereiP8CylinderiP5PlaneiP9RectangleiP4Cubei7Vector3i_param_2,
	.param .b64 _Z9trace_ray3RayP6SphereiP8CylinderiP5PlaneiP9RectangleiP4Cubei7Vector3i_param_3,
	.param .b32 _Z9trace_ray3RayP6SphereiP8CylinderiP5PlaneiP9RectangleiP4Cubei7Vector3i_param_4,
	.param .b64 _Z9trace_ray3RayP6SphereiP8CylinderiP5PlaneiP9RectangleiP4Cubei7Vector3i_param_5,
	.param .b32 _Z9trace_ray3RayP6SphereiP8CylinderiP5PlaneiP9RectangleiP4Cubei7Vector3i_param_6,
	.param .b64 _Z9trace_ray3RayP6SphereiP8CylinderiP5PlaneiP9RectangleiP4Cubei7Vector3i_param_7,
	.param .b32 _Z9trace_ray3RayP6SphereiP8CylinderiP5PlaneiP9RectangleiP4Cubei7Vector3i_param_8,
	.param .b64 _Z9trace_ray3RayP6SphereiP8CylinderiP5PlaneiP9RectangleiP4Cubei7Vector3i_param_9,
	.param .b32 _Z9trace_ray3RayP6SphereiP8CylinderiP5PlaneiP9RectangleiP4Cubei7Vector3i_param_10,
	.param .b32 _Z9trace_ray3RayP6SphereiP8CylinderiP5PlaneiP9RectangleiP4Cubei7Vector3i_param_11
)
{
	.reg .pred 	%p<373>;
	.reg .b32 	%r<104>;
	.reg .b32 	%f<2402>;
	.reg .b64 	%rd<441>;
	.reg .b64 	%fd<17>;

	ld.param.v2.f32 	{%f1039, %f1040}, [_Z9trace_ray3RayP6SphereiP8CylinderiP5PlaneiP9RectangleiP4Cubei7Vector3i_param_0+16];
	ld.param.v4.f32 	{%f1035, %f1036, %f1037, %f1038}, [_Z9trace_ray3RayP6SphereiP8CylinderiP5PlaneiP9RectangleiP4Cubei7Vector3i_param_0];
	ld.param.u64 	%rd240, [_Z9trace_ray3RayP6SphereiP8CylinderiP5PlaneiP9RectangleiP4Cubei7Vector3i_param_1];
	ld.param.u32 	%r41, [_Z9trace_ray3RayP6SphereiP8CylinderiP5PlaneiP9RectangleiP4Cubei7Vector3i_param_2];
	ld.param.u64 	%rd241, [_Z9trace_ray3RayP6SphereiP8CylinderiP5PlaneiP9RectangleiP4Cubei7Vector3i_param_3];
	ld.param.u32 	%r42, [_Z9trace_ray3RayP6SphereiP8CylinderiP5PlaneiP9RectangleiP4Cubei7Vector3i_param_4];
	ld.param.u64 	%rd242, [_Z9trace_ray3RayP6SphereiP8CylinderiP5PlaneiP9RectangleiP4Cubei7Vector3i_param_5];
	ld.param.u32 	%r43, [_Z9trace_ray3RayP6SphereiP8CylinderiP5PlaneiP9RectangleiP4Cubei7Vector3i_param_6];
	ld.param.u64 	%rd243, [_Z9trace_ray3RayP6SphereiP8CylinderiP5PlaneiP9RectangleiP4Cubei7Vector3i_param_7];
	ld.param.u32 	%r44, [_Z9trace_ray3RayP6SphereiP8CylinderiP5PlaneiP9RectangleiP4Cubei7Vector3i_param_8];
	ld.param.u64 	%rd244, [_Z9trace_ray3RayP6SphereiP8CylinderiP5PlaneiP9RectangleiP4Cubei7Vector3i_param_9];
	ld.param.u32 	%r45, [_Z9trace_ray3RayP6SphereiP8CylinderiP5PlaneiP9RectangleiP4Cubei7Vector3i_param_10];
	cvta.to.local.u64 	%rd1, %rd244;
	cvta.to.local.u64 	%rd2, %rd242;
	cvta.to.local.u64 	%rd3, %rd240;
	setp.lt.s32 	%p43, %r41, 1;
	mov.b64 	%rd312, 0;
	mov.f32 	%f1959, 0f7F800000;
	mov.u64 	%rd313, %rd312;
	@%p43 bra 	$L__BB0_27;
	mul.f32 	%f1046, %f1039, %f1039;
	fma.rn.f32 	%f1047, %f1038, %f1038, %f1046;
	fma.rn.f32 	%f1048, %f1040, %f1040, %f1047;
	mul.f32 	%f7, %f1048, 0f40800000;
	add.f32 	%f8, %f1048, %f1048;
	setp.eq.s32 	%p44, %r41, 1;
	mov.f32 	%f1959, 0f7F800000;
	mov.b64 	%rd299, 0;
	mov.u64 	%rd312, %rd299;
	mov.u64 	%rd313, %rd299;
	@%p44 bra 	$L__BB0_19;
	and.b32  	%r47, %r41, 2147483646;
	neg.s32 	%r90, %r47;
	add.s64 	%rd305, %rd3, 60;
	add.s64 	%rd304, %rd240, 60;
	mov.f32 	%f1959, 0f7F800000;
	mov.b64 	%rd312, 0;
	mov.u64 	%rd313, %rd312;
$L__BB0_3:
	ld.local.f32 	%f59, [%rd305+-60];
	ld.local.f32 	%f60, [%rd305+-56];
	ld.local.f32 	%f61, [%rd305+-52];
	ld.local.f32 	%f1051, [%rd305+-48];
	sub.f32 	%f1052, %f1035, %f59;
	sub.f32 	%f1053, %f1036, %f60;
	sub.f32 	%f1054, %f1037, %f61;
	mul.f32 	%f1055, %f1039, %f1053;
	fma.rn.f32 	%f1056, %f1038, %f1052, %f1055;
	fma.rn.f32 	%f1057, %f1040, %f1054, %f1056;
	add.f32 	%f62, %f1057, %f1057;
	mul.f32 	%f1058, %f1053, %f1053;
	fma.rn.f32 	%f1059, %f1052, %f1052, %f1058;
	fma.rn.f32 	%f1060, %f1054, %f1054, %f1059;
	mul.f32 	%f1061, %f1051, %f1051;
	sub.f32 	%f1062, %f1060, %f1061;
	mul.f32 	%f1063, %f62, %f62;
	mul.f32 	%f1064, %f7, %f1062;
	sub.f32 	%f63, %f1063, %f1064;
	setp.leu.f32 	%p46, %f63, 0f00000000;
	mov.pred 	%p45, 0;
	mov.f32 	%f1937, %f1945;
	mov.pred 	%p350, %p45;
	@%p46 bra 	$L__BB0_7;
	neg.f32 	%f1065, %f62;
	sqrt.rn.f32 	%f64, %f63;
	sub.f32 	%f1066, %f1065, %f64;
	div.rn.f32 	%f1937, %f1066, %f8;
	setp.gt.f32 	%p48, %f1937, 0f3A83126F;
	mov.pred 	%p47, -1;
	mov.pred 	%p350, %p47;
	@%p48 bra 	$L__BB0_7;
	sub.f32 	%f1067, %f64, %f62;
	div.rn.f32 	%f66, %f1067, %f8;
	setp.leu.f32 	%p50, %f66, 0f3A83126F;
	mov.f32 	%f1937, %f1945;
	mov.pred 	%p350, %p45;
	@%p50 bra 	$L__BB0_7;
	mov.f32 	%f1937, %f66;
	mov.pred 	%p350, %p47;
$L__BB0_7:
	setp.geu.f32 	%p52, %f1937, %f1959;
	not.pred 	%p53, %p350;
	or.pred  	%p54, %p53, %p52;
	@%p54 bra 	$L__BB0_10;
	add.s64 	%rd313, %rd304, -44;
	add.s64 	%rd312, %rd305, -44;
	fma.rn.f32 	%f1958, %f1038, %f1937, %f1035;
	fma.rn.f32 	%f1957, %f1039, %f1937, %f1036;
	fma.rn.f32 	%f1956, %f1040, %f1937, %f1037;
	sub.f32 	%f1971, %f1958, %f59;
	sub.f32 	%f1970, %f1957, %f60;
	sub.f32 	%f1969, %f1956, %f61;
	mul.f32 	%f1068, %f1970, %f1970;
	fma.rn.f32 	%f1069, %f1971, %f1971, %f1068;
	fma.rn.f32 	%f1070, %f1969, %f1969, %f1069;
	sqrt.rn.f32 	%f74, %f1070;
	setp.leu.f32 	%p55, %f74, 0f00000000;
	mov.f32 	%f1959, %f1937;
	@%p55 bra 	$L__BB0_10;
	div.rn.f32 	%f1971, %f1971, %f74;
	div.rn.f32 	%f1970, %f1970, %f74;
	div.rn.f32 	%f1969, %f1969, %f74;
$L__BB0_10:
	ld.local.f32 	%f85, [%rd305+-16];
	ld.local.f32 	%f86, [%rd305+-12];
	ld.local.f32 	%f87, [%rd305+-8];
	ld.local.f32 	%f1071, [%rd305+-4];
	sub.f32 	%f1072, %f1035, %f85;
	sub.f32 	%f1073, %f1036, %f86;
	sub.f32 	%f1074, %f1037, %f87;
	mul.f32 	%f1075, %f1039, %f1073;
	fma.rn.f32 	%f1076, %f1038, %f1072, %f1075;
	fma.rn.f32 	%f1077, %f1040, %f1074, %f1076;
	add.f32 	%f88, %f1077, %f1077;
	mul.f32 	%f1078, %f1073, %f1073;
	fma.rn.f32 	%f1079, %f1072, %f1072, %f1078;
	fma.rn.f32 	%f1080, %f1074, %f1074, %f1079;
	mul.f32 	%f1081, %f1071, %f1071;
	sub.f32 	%f1082, %f1080, %f1081;
	mul.f32 	%f1083, %f88, %f88;
	mul.f32 	%f1084, %f7, %f1082;
	sub.f32 	%f89, %f1083, %f1084;
	setp.leu.f32 	%p57, %f89, 0f00000000;
	mov.pred 	%p56, 0;
	mov.f32 	%f1945, %f1937;
	mov.pred 	%p351, %p56;
	@%p57 bra 	$L__BB0_14;
	neg.f32 	%f1085, %f88;
	sqrt.rn.f32 	%f90, %f89;
	sub.f32 	%f1086, %f1085, %f90;
	div.rn.f32 	%f1945, %f1086, %f8;
	setp.gt.f32 	%p59, %f1945, 0f3A83126F;
	mov.pred 	%p58, -1;
	mov.pred 	%p351, %p58;
	@%p59 bra 	$L__BB0_14;
	sub.f32 	%f1087, %f90, %f88;
	div.rn.f32 	%f92, %f1087, %f8;
	setp.leu.f32 	%p61, %f92, 0f3A83126F;
	mov.f32 	%f1945, %f1937;
	mov.pred 	%p351, %p56;
	@%p61 bra 	$L__BB0_14;
	mov.f32 	%f1945, %f92;
	mov.pred 	%p351, %p58;
$L__BB0_14:
	setp.geu.f32 	%p63, %f1945, %f1959;
	not.pred 	%p64, %p351;
	or.pred  	%p65, %p64, %p63;
	@%p65 bra 	$L__BB0_17;
	fma.rn.f32 	%f1958, %f1038, %f1945, %f1035;
	fma.rn.f32 	%f1957, %f1039, %f1945, %f1036;
	fma.rn.f32 	%f1956, %f1040, %f1945, %f1037;
	sub.f32 	%f1971, %f1958, %f85;
	sub.f32 	%f1970, %f1957, %f86;
	sub.f32 	%f1969, %f1956, %f87;
	mul.f32 	%f1088, %f1970, %f1970;
	fma.rn.f32 	%f1089, %f1971, %f1971, %f1088;
	fma.rn.f32 	%f1090, %f1969, %f1969, %f1089;
	sqrt.rn.f32 	%f100, %f1090;
	setp.leu.f32 	%p66, %f100, 0f00000000;
	mov.f32 	%f1959, %f1945;
	mov.u64 	%rd312, %rd305;
	mov.u64 	%rd313, %rd304;
	@%p66 bra 	$L__BB0_17;
	div.rn.f32 	%f1971, %f1971, %f100;
	div.rn.f32 	%f1970, %f1970, %f100;
	div.rn.f32 	%f1969, %f1969, %f100;
$L__BB0_17:
	add.s32 	%r90, %r90, 2;
	add.s64 	%rd305, %rd305, 88;
	add.s64 	%rd304, %rd304, 88;
	setp.eq.s32 	%p67, %r90, 0;
	@%p67 bra 	$L__BB0_18;
	bra.uni 	$L__BB0_3;
$L__BB0_18:
	and.b32  	%r48, %r41, 2147483646;
	cvt.u64.u32 	%rd299, %r48;
$L__BB0_19:
	and.b32  	%r49, %r41, 1;
	setp.eq.b32 	%p68, %r49, 1;
	not.pred 	%p69, %p68;
	@%p69 bra 	$L__BB0_27;
	mad.lo.s64 	%rd12, %rd299, 44, %rd3;
	ld.local.f32 	%f24, [%rd12];
	ld.local.f32 	%f25, [%rd12+4];
	ld.local.f32 	%f26, [%rd12+8];
	ld.local.f32 	%f1091, [%rd12+12];
	sub.f32 	%f1092, %f1035, %f24;
	sub.f32 	%f1093, %f1036, %f25;
	sub.f32 	%f1094, %f1037, %f26;
	mul.f32 	%f1095, %f1039, %f1093;
	fma.rn.f32 	%f1096, %f1038, %f1092, %f1095;
	fma.rn.f32 	%f1097, %f1040, %f1094, %f1096;
	add.f32 	%f28, %f1097, %f1097;
	mul.f32 	%f1098, %f1093, %f1093;
	fma.rn.f32 	%f1099, %f1092, %f1092, %f1098;
	fma.rn.f32 	%f1100, %f1094, %f1094, %f1099;
	mul.f32 	%f1101, %f1091, %f1091;
	sub.f32 	%f1102, %f1100, %f1101;
	mul.f32 	%f1103, %f28, %f28;
	mul.f32 	%f1104, %f7, %f1102;
	sub.f32 	%f29, %f1103, %f1104;
	setp.leu.f32 	%p71, %f29, 0f00000000;
	mov.pred 	%p70, 0;
	mov.f32 	%f1921, %f1945;
	mov.pred 	%p349, %p70;
	@%p71 bra 	$L__BB0_24;
	neg.f32 	%f1105, %f28;
	sqrt.rn.f32 	%f30, %f29;
	sub.f32 	%f1106, %f1105, %f30;
	div.rn.f32 	%f1921, %f1106, %f8;
	setp.gt.f32 	%p73, %f1921, 0f3A83126F;
	mov.pred 	%p72, -1;
	mov.pred 	%p349, %p72;
	@%p73 bra 	$L__BB0_24;
	sub.f32 	%f1107, %f30, %f28;
	div.rn.f32 	%f32, %f1107, %f8;
	setp.leu.f32 	%p75, %f32, 0f3A83126F;
	mov.f32 	%f1921, %f1945;
	mov.pred 	%p349, %p70;
	@%p75 bra 	$L__BB0_24;
	mov.f32 	%f1921, %f32;
	mov.pred 	%p349, %p72;
$L__BB0_24:
	setp.geu.f32 	%p77, %f1921, %f1959;
	not.pred 	%p78, %p349;
	or.pred  	%p79, %p78, %p77;
	@%p79 bra 	$L__BB0_27;
	add.s64 	%rd312, %rd12, 16;
	mad.lo.s64 	%rd254, %rd299, 44, %rd240;
	add.s64 	%rd313, %rd254, 16;
	fma.rn.f32 	%f1958, %f1038, %f1921, %f1035;
	fma.rn.f32 	%f1957, %f1039, %f1921, %f1036;
	fma.rn.f32 	%f1956, %f1040, %f1921, %f1037;
	sub.f32 	%f1971, %f1958, %f24;
	sub.f32 	%f1970, %f1957, %f25;
	sub.f32 	%f1969, %f1956, %f26;
	mul.f32 	%f1108, %f1970, %f1970;
	fma.rn.f32 	%f1109, %f1971, %f1971, %f1108;
	fma.rn.f32 	%f1110, %f1969, %f1969, %f1109;
	sqrt.rn.f32 	%f40, %f1110;
	setp.leu.f32 	%p80, %f40, 0f00000000;
	mov.f32 	%f1959, %f1921;
	@%p80 bra 	$L__BB0_27;
	div.rn.f32 	%f1971, %f1971, %f40;
	div.rn.f32 	%f1970, %f1970, %f40;
	div.rn.f32 	%f1969, %f1969, %f40;
	mov.f32 	%f1959, %f1921;
$L__BB0_27:
	setp.lt.s32 	%p81, %r42, 1;
	@%p81 bra 	$L__BB0_34;
	neg.s32 	%r91, %r42;
	cvta.to.local.u64 	%rd255, %rd241;
	add.s64 	%rd315, %rd255, 20;
	add.s64 	%rd314, %rd241, 20;
$L__BB0_29:
	ld.local.f32 	%f126, [%rd315+-20];
	ld.local.f32 	%f127, [%rd315+-12];
	ld.local.f32 	%f1112, [%rd315+-8];
	ld.local.f32 	%f128, [%rd315+-4];
	sub.f32 	%f1113, %f1035, %f126;
	sub.f32 	%f1114, %f1037, %f127;
	mul.f32 	%f1115, %f1040, %f1114;
	fma.rn.f32 	%f1116, %f1038, %f1113, %f1115;
	add.f32 	%f129, %f1116, %f1116;
	mul.f32 	%f1117, %f1114, %f1114;
	fma.rn.f32 	%f1118, %f1113, %f1113, %f1117;
	mul.f32 	%f1119, %f1112, %f1112;
	sub.f32 	%f1120, %f1118, %f1119;
	mul.f32 	%f1121, %f1040, %f1040;
	fma.rn.f32 	%f1122, %f1038, %f1038, %f1121;
	mul.f32 	%f1123, %f1122, 0fC0800000;
	mul.f32 	%f1124, %f1123, %f1120;
	fma.rn.f32 	%f130, %f129, %f129, %f1124;
	setp.lt.f32 	%p83, %f130, 0f00000000;
	mov.pred 	%p352, 0;
	@%p83 bra 	$L__BB0_84;
	ld.local.f32 	%f1125, [%rd315+-16];
	sub.f32 	%f1126, %f1036, %f1125;
	neg.f32 	%f1127, %f129;
	sqrt.rn.f32 	%f1128, %f130;
	sub.f32 	%f1129, %f1127, %f1128;
	mul.f32 	%f1130, %f1040, %f1040;
	fma.rn.f32 	%f1131, %f1038, %f1038, %f1130;
	add.f32 	%f1132, %f1131, %f1131;
	div.rn.f32 	%f1133, %f1129, %f1132;
	sub.f32 	%f1134, %f1128, %f129;
	div.rn.f32 	%f1135, %f1134, %f1132;
	setp.gt.f32 	%p84, %f1133, %f1135;
	selp.f32 	%f131, %f1135, %f1133, %p84;
	selp.f32 	%f132, %f1133, %f1135, %p84;
	fma.rn.f32 	%f133, %f1039, %f131, %f1126;
	fma.rn.f32 	%f134, %f1039, %f132, %f1126;
	mul.f32 	%f135, %f128, 0fBF000000;
	setp.geu.f32 	%p85, %f133, %f135;
	@%p85 bra 	$L__BB0_83;
	setp.lt.f32 	%p91, %f134, %f135;
	@%p91 bra 	$L__BB0_84;
	sub.f32 	%f1137, %f132, %f131;
	sub.f32 	%f1138, %f135, %f133;
	mul.f32 	%f1139, %f1137, %f1138;
	sub.f32 	%f1140, %f134, %f133;
	div.rn.f32 	%f1141, %f1139, %f1140;
	add.f32 	%f136, %f131, %f1141;
	setp.leu.f32 	%p93, %f136, 0f00000000;
	@%p93 bra 	$L__BB0_84;
	mov.pred 	%p352, -1;
	mov.f32 	%f1968, %f136;
	bra.uni 	$L__BB0_84;
$L__BB0_34:
	setp.lt.s32 	%p100, %r43, 1;
	@%p100 bra 	$L__BB0_70;
	and.b32  	%r5, %r43, 3;
	setp.lt.u32 	%p101, %r43, 4;
	mov.b32 	%r92, 0;
	@%p101 bra 	$L__BB0_54;
	and.b32  	%r92, %r43, 2147483644;
	neg.s32 	%r94, %r92;
	add.s64 	%rd335, %rd2, 180;
	add.s64 	%rd334, %rd242, 180;
$L__BB0_37:
	.pragma "nounroll";
	ld.local.f32 	%f241, [%rd335+-168];
	ld.local.f32 	%f242, [%rd335+-164];
	ld.local.f32 	%f243, [%rd335+-160];
	mul.f32 	%f1149, %f1039, %f242;
	fma.rn.f32 	%f1150, %f1038, %f241, %f1149;
	fma.rn.f32 	%f244, %f1040, %f243, %f1150;
	abs.f32 	%f1151, %f244;
	cvt.f64.f32 	%fd1, %f1151;
	setp.leu.f64 	%p103, %fd1, 0d3EB0C6F7A0B5ED8D;
	mov.pred 	%p356, 0;
	@%p103 bra 	$L__BB0_39;
	ld.local.f32 	%f1152, [%rd335+-172];
	ld.local.f32 	%f1153, [%rd335+-176];
	ld.local.f32 	%f1154, [%rd335+-180];
	sub.f32 	%f1155, %f1154, %f1035;
	sub.f32 	%f1156, %f1153, %f1036;
	sub.f32 	%f1157, %f1152, %f1037;
	mul.f32 	%f1158, %f241, %f1155;
	fma.rn.f32 	%f1159, %f242, %f1156, %f1158;
	fma.rn.f32 	%f1160, %f243, %f1157, %f1159;
	div.rn.f32 	%f2038, %f1160, %f244;
	setp.ge.f32 	%p356, %f2038, 0f00000000;
$L__BB0_39:
	setp.geu.f32 	%p104, %f2038, %f1959;
	not.pred 	%p105, %p356;
	or.pred  	%p106, %p105, %p104;
	@%p106 bra 	$L__BB0_41;
	add.s64 	%rd312, %rd335, -156;
	fma.rn.f32 	%f1958, %f1038, %f2038, %f1035;
	fma.rn.f32 	%f1957, %f1039, %f2038, %f1036;
	fma.rn.f32 	%f1956, %f1040, %f2038, %f1037;
	add.s64 	%rd313, %rd334, -156;
	mov.f32 	%f1969, %f243;
	mov.f32 	%f1970, %f242;
	mov.f32 	%f1971, %f241;
	mov.f32 	%f1959, %f2038;
$L__BB0_41:
	ld.local.f32 	%f257, [%rd335+-116];
	ld.local.f32 	%f258, [%rd335+-112];
	ld.local.f32 	%f259, [%rd335+-108];
	mul.f32 	%f1161, %f1039, %f258;
	fma.rn.f32 	%f1162, %f1038, %f257, %f1161;
	fma.rn.f32 	%f260, %f1040, %f259, %f1162;
	abs.f32 	%f1163, %f260;
	cvt.f64.f32 	%fd2, %f1163;
	setp.leu.f64 	%p108, %fd2, 0d3EB0C6F7A0B5ED8D;
	mov.pred 	%p357, 0;
	@%p108 bra 	$L__BB0_43;
	ld.local.f32 	%f1164, [%rd335+-120];
	ld.local.f32 	%f1165, [%rd335+-124];
	ld.local.f32 	%f1166, [%rd335+-128];
	sub.f32 	%f1167, %f1166, %f1035;
	sub.f32 	%f1168, %f1165, %f1036;
	sub.f32 	%f1169, %f1164, %f1037;
	mul.f32 	%f1170, %f257, %f1167;
	fma.rn.f32 	%f1171, %f258, %f1168, %f1170;
	fma.rn.f32 	%f1172, %f259, %f1169, %f1171;
	div.rn.f32 	%f2038, %f1172, %f260;
	setp.ge.f32 	%p357, %f2038, 0f00000000;
$L__BB0_43:
	setp.geu.f32 	%p109, %f2038, %f1959;
	not.pred 	%p110, %p357;
	or.pred  	%p111, %p110, %p109;
	@%p111 bra 	$L__BB0_45;
	add.s64 	%rd312, %rd335, -104;
	add.s64 	%rd313, %rd334, -104;
	fma.rn.f32 	%f1958, %f1038, %f2038, %f1035;
	fma.rn.f32 	%f1957, %f1039, %f2038, %f1036;
	fma.rn.f32 	%f1956, %f1040, %f2038, %f1037;
	mov.f32 	%f1969, %f259;
	mov.f32 	%f1970, %f258;
	mov.f32 	%f1971, %f257;
	mov.f32 	%f1959, %f2038;
$L__BB0_45:
	ld.local.f32 	%f273, [%rd335+-64];
	ld.local.f32 	%f274, [%rd335+-60];
	ld.local.f32 	%f275, [%rd335+-56];
	mul.f32 	%f1173, %f1039, %f274;
	fma.rn.f32 	%f1174, %f1038, %f273, %f1173;
	fma.rn.f32 	%f276, %f1040, %f275, %f1174;
	abs.f32 	%f1175, %f276;
	cvt.f64.f32 	%fd3, %f1175;
	setp.leu.f64 	%p113, %fd3, 0d3EB0C6F7A0B5ED8D;
	mov.pred 	%p358, 0;
	@%p113 bra 	$L__BB0_47;
	ld.local.f32 	%f1176, [%rd335+-68];
	ld.local.f32 	%f1177, [%rd335+-72];
	ld.local.f32 	%f1178, [%rd335+-76];
	sub.f32 	%f1179, %f1178, %f1035;
	sub.f32 	%f1180, %f1177, %f1036;
	sub.f32 	%f1181, %f1176, %f1037;
	mul.f32 	%f1182, %f273, %f1179;
	fma.rn.f32 	%f1183, %f274, %f1180, %f1182;
	fma.rn.f32 	%f1184, %f275, %f1181, %f1183;
	div.rn.f32 	%f2038, %f1184, %f276;
	setp.ge.f32 	%p358, %f2038, 0f00000000;
$L__BB0_47:
	setp.geu.f32 	%p114, %f2038, %f1959;
	not.pred 	%p115, %p358;
	or.pred  	%p116, %p115, %p114;
	@%p116 bra 	$L__BB0_49;
	add.s64 	%rd312, %rd335, -52;
	add.s64 	%rd313, %rd334, -52;
	fma.rn.f32 	%f1958, %f1038, %f2038, %f1035;
	fma.rn.f32 	%f1957, %f1039, %f2038, %f1036;
	fma.rn.f32 	%f1956, %f1040, %f2038, %f1037;
	mov.f32 	%f1969, %f275;
	mov.f32 	%f1970, %f274;
	mov.f32 	%f1971, %f273;
	mov.f32 	%f1959, %f2038;
$L__BB0_49:
	ld.local.f32 	%f289, [%rd335+-12];
	ld.local.f32 	%f290, [%rd335+-8];
	ld.local.f32 	%f291, [%rd335+-4];
	mul.f32 	%f1185, %f1039, %f290;
	fma.rn.f32 	%f1186, %f1038, %f289, %f1185;
	fma.rn.f32 	%f292, %f1040, %f291, %f1186;
	abs.f32 	%f1187, %f292;
	cvt.f64.f32 	%fd4, %f1187;
	setp.leu.f64 	%p118, %fd4, 0d3EB0C6F7A0B5ED8D;
	mov.pred 	%p359, 0;
	@%p118 bra 	$L__BB0_51;
	ld.local.f32 	%f1188, [%rd335+-16];
	ld.local.f32 	%f1189, [%rd335+-20];
	ld.local.f32 	%f1190, [%rd335+-24];
	sub.f32 	%f1191, %f1190, %f1035;
	sub.f32 	%f1192, %f1189, %f1036;
	sub.f32 	%f1193, %f1188, %f1037;
	mul.f32 	%f1194, %f289, %f1191;
	fma.rn.f32 	%f1195, %f290, %f1192, %f1194;
	fma.rn.f32 	%f1196, %f291, %f1193, %f1195;
	div.rn.f32 	%f2038, %f1196, %f292;
	setp.ge.f32 	%p359, %f2038, 0f00000000;
$L__BB0_51:
	setp.geu.f32 	%p119, %f2038, %f1959;
	not.pred 	%p120, %p359;
	or.pred  	%p121, %p120, %p119;
	@%p121 bra 	$L__BB0_53;
	fma.rn.f32 	%f1958, %f1038, %f2038, %f1035;
	fma.rn.f32 	%f1957, %f1039, %f2038, %f1036;
	fma.rn.f32 	%f1956, %f1040, %f2038, %f1037;
	mov.f32 	%f1969, %f291;
	mov.f32 	%f1970, %f290;
	mov.f32 	%f1971, %f289;
	mov.f32 	%f1959, %f2038;
	mov.u64 	%rd312, %rd335;
	mov.u64 	%rd313, %rd334;
$L__BB0_53:
	add.s32 	%r94, %r94, 4;
	add.s64 	%rd335, %rd335, 208;
	add.s64 	%rd334, %rd334, 208;
	setp.eq.s32 	%p122, %r94, 0;
	@%p122 bra 	$L__BB0_54;
	bra.uni 	$L__BB0_37;
$L__BB0_54:
	setp.eq.s32 	%p123, %r5, 0;
	@%p123 bra 	$L__BB0_70;
	setp.eq.s32 	%p124, %r5, 1;
	@%p124 bra 	$L__BB0_65;
	mul.wide.u32 	%rd260, %r92, 52;
	add.s64 	%rd47, %rd2, %rd260;
	ld.local.f32 	%f170, [%rd47+12];
	ld.local.f32 	%f171, [%rd47+16];
	ld.local.f32 	%f172, [%rd47+20];
	mul.f32 	%f1198, %f1039, %f171;
	fma.rn.f32 	%f1199, %f1038, %f170, %f1198;
	fma.rn.f32 	%f173, %f1040, %f172, %f1199;
	abs.f32 	%f1200, %f173;
	cvt.f64.f32 	%fd5, %f1200;
	setp.leu.f64 	%p126, %fd5, 0d3EB0C6F7A0B5ED8D;
	mov.pred 	%p353, 0;
	@%p126 bra 	$L__BB0_58;
	ld.local.f32 	%f1201, [%rd47+8];
	ld.local.f32 	%f1202, [%rd47+4];
	ld.local.f32 	%f1203, [%rd47];
	sub.f32 	%f1204, %f1203, %f1035;
	sub.f32 	%f1205, %f1202, %f1036;
	sub.f32 	%f1206, %f1201, %f1037;
	mul.f32 	%f1207, %f170, %f1204;
	fma.rn.f32 	%f1208, %f171, %f1205, %f1207;
	fma.rn.f32 	%f1209, %f172, %f1206, %f1208;
	div.rn.f32 	%f2038, %f1209, %f173;
	setp.ge.f32 	%p353, %f2038, 0f00000000;
$L__BB0_58:
	setp.geu.f32 	%p127, %f2038, %f1959;
	not.pred 	%p128, %p353;
	mul.wide.u32 	%rd261, %r92, 52;
	add.s64 	%rd262, %rd242, %rd261;
	add.s64 	%rd48, %rd262, 24;
	or.pred  	%p129, %p128, %p127;
	@%p129 bra 	$L__BB0_60;
	add.s64 	%rd312, %rd47, 24;
	fma.rn.f32 	%f1958, %f1038, %f2038, %f1035;
	fma.rn.f32 	%f1957, %f1039, %f2038, %f1036;
	fma.rn.f32 	%f1956, %f1040, %f2038, %f1037;
	mov.f32 	%f1969, %f172;
	mov.f32 	%f1970, %f171;
	mov.f32 	%f1971, %f170;
	mov.f32 	%f1959, %f2038;
	mov.u64 	%rd313, %rd48;
$L__BB0_60:
	ld.local.f32 	%f186, [%rd47+64];
	ld.local.f32 	%f187, [%rd47+68];
	ld.local.f32 	%f188, [%rd47+72];
	mul.f32 	%f1210, %f1039, %f187;
	fma.rn.f32 	%f1211, %f1038, %f186, %f1210;
	fma.rn.f32 	%f189, %f1040, %f188, %f1211;
	abs.f32 	%f1212, %f189;
	cvt.f64.f32 	%fd6, %f1212;
	setp.leu.f64 	%p131, %fd6, 0d3EB0C6F7A0B5ED8D;
	mov.pred 	%p354, 0;
	@%p131 bra 	$L__BB0_62;
	ld.local.f32 	%f1213, [%rd47+60];
	ld.local.f32 	%f1214, [%rd47+56];
	ld.local.f32 	%f1215, [%rd47+52];
	sub.f32 	%f1216, %f1215, %f1035;
	sub.f32 	%f1217, %f1214, %f1036;
	sub.f32 	%f1218, %f1213, %f1037;
	mul.f32 	%f1219, %f186, %f1216;
	fma.rn.f32 	%f1220, %f187, %f1217, %f1219;
	fma.rn.f32 	%f1221, %f188, %f1218, %f1220;
	div.rn.f32 	%f2038, %f1221, %f189;
	setp.ge.f32 	%p354, %f2038, 0f00000000;
$L__BB0_62:
	setp.geu.f32 	%p132, %f2038, %f1959;
	not.pred 	%p133, %p354;
	or.pred  	%p134, %p133, %p132;
	@%p134 bra 	$L__BB0_64;
	add.s64 	%rd312, %rd47, 76;
	add.s64 	%rd313, %rd48, 52;
	fma.rn.f32 	%f1958, %f1038, %f2038, %f1035;
	fma.rn.f32 	%f1957, %f1039, %f2038, %f1036;
	fma.rn.f32 	%f1956, %f1040, %f2038, %f1037;
	mov.f32 	%f1969, %f188;
	mov.f32 	%f1970, %f187;
	mov.f32 	%f1971, %f186;
	mov.f32 	%f1959, %f2038;
$L__BB0_64:
	add.s32 	%r92, %r92, 2;
$L__BB0_65:
	and.b32  	%r52, %r43, 1;
	setp.eq.b32 	%p135, %r52, 1;
	not.pred 	%p136, %p135;
	@%p136 bra 	$L__BB0_70;
	mul.wide.u32 	%rd263, %r92, 52;
	add.s64 	%rd60, %rd2, %rd263;
	ld.local.f32 	%f217, [%rd60+12];
	ld.local.f32 	%f218, [%rd60+16];
	ld.local.f32 	%f219, [%rd60+20];
	mul.f32 	%f1222, %f1039, %f218;
	fma.rn.f32 	%f1223, %f1038, %f217, %f1222;
	fma.rn.f32 	%f220, %f1040, %f219, %f1223;
	abs.f32 	%f1224, %f220;
	cvt.f64.f32 	%fd7, %f1224;
	setp.leu.f64 	%p138, %fd7, 0d3EB0C6F7A0B5ED8D;
	mov.pred 	%p355, 0;
	@%p138 bra 	$L__BB0_68;
	ld.local.f32 	%f1225, [%rd60+8];
	ld.local.f32 	%f1226, [%rd60+4];
	ld.local.f32 	%f1227, [%rd60];
	sub.f32 	%f1228, %f1227, %f1035;
	sub.f32 	%f1229, %f1226, %f1036;
	sub.f32 	%f1230, %f1225, %f1037;
	mul.f32 	%f1231, %f217, %f1228;
	fma.rn.f32 	%f1232, %f218, %f1229, %f1231;
	fma.rn.f32 	%f1233, %f219, %f1230, %f1232;
	div.rn.f32 	%f2038, %f1233, %f220;
	setp.ge.f32 	%p355, %f2038, 0f00000000;
$L__BB0_68:
	setp.geu.f32 	%p139, %f2038, %f1959;
	not.pred 	%p140, %p355;
	or.pred  	%p141, %p140, %p139;
	@%p141 bra 	$L__BB0_70;
	add.s64 	%rd312, %rd60, 24;
	mul.wide.u32 	%rd264, %r92, 52;
	add.s64 	%rd265, %rd242, %rd264;
	add.s64 	%rd313, %rd265, 24;
	fma.rn.f32 	%f1958, %f1038, %f2038, %f1035;
	fma.rn.f32 	%f1957, %f1039, %f2038, %f1036;
	fma.rn.f32 	%f1956, %f1040, %f2038, %f1037;
	mov.f32 	%f1969, %f219;
	mov.f32 	%f1970, %f218;
	mov.f32 	%f1971, %f217;
	mov.f32 	%f1959, %f2038;
$L__BB0_70:
	setp.lt.s32 	%p142, %r44, 1;
	@%p142 bra 	$L__BB0_89;
	neg.s32 	%r95, %r44;
	cvta.to.local.u64 	%rd266, %rd243;
	add.s64 	%rd349, %rd266, 36;
	add.s64 	%rd348, %rd243, 36;
$L__BB0_72:
	ld.local.f32 	%f323, [%rd349+-24];
	ld.local.f32 	%f324, [%rd349+-20];
	ld.local.f32 	%f325, [%rd349+-16];
	ld.local.f32 	%f326, [%rd349+-12];
	ld.local.f32 	%f327, [%rd349+-8];
	ld.local.f32 	%f328, [%rd349+-4];
	mul.f32 	%f1235, %f324, %f328;
	mul.f32 	%f1236, %f325, %f327;
	sub.f32 	%f329, %f1235, %f1236;
	mul.f32 	%f1237, %f325, %f326;
	mul.f32 	%f1238, %f323, %f328;
	sub.f32 	%f330, %f1237, %f1238;
	mul.f32 	%f1239, %f323, %f327;
	mul.f32 	%f1240, %f324, %f326;
	sub.f32 	%f331, %f1239, %f1240;
	mul.f32 	%f1241, %f330, %f330;
	fma.rn.f32 	%f1242, %f329, %f329, %f1241;
	fma.rn.f32 	%f1243, %f331, %f331, %f1242;
	sqrt.rn.f32 	%f332, %f1243;
	setp.leu.f32 	%p143, %f332, 0f00000000;
	mov.f32 	%f2085, %f329;
	mov.f32 	%f2086, %f330;
	mov.f32 	%f2087, %f331;
	@%p143 bra 	$L__BB0_74;
	div.rn.f32 	%f2085, %f329, %f332;
	div.rn.f32 	%f2086, %f330, %f332;
	div.rn.f32 	%f2087, %f331, %f332;
$L__BB0_74:
	mul.f32 	%f1244, %f1039, %f2086;
	fma.rn.f32 	%f1245, %f1038, %f2085, %f1244;
	fma.rn.f32 	%f339, %f1040, %f2087, %f1245;
	abs.f32 	%f1246, %f339;
	cvt.f64.f32 	%fd8, %f1246;
	setp.lt.f64 	%p145, %fd8, 0d3EB0C6F7A0B5ED8D;
	mov.pred 	%p360, 0;
	@%p145 bra 	$L__BB0_80;
	ld.local.f32 	%f340, [%rd349+-28];
	ld.local.f32 	%f341, [%rd349+-32];
	ld.local.f32 	%f342, [%rd349+-36];
	sub.f32 	%f1247, %f342, %f1035;
	sub.f32 	%f1248, %f341, %f1036;
	sub.f32 	%f1249, %f340, %f1037;
	mul.f32 	%f1250, %f2085, %f1247;
	fma.rn.f32 	%f1251, %f2086, %f1248, %f1250;
	fma.rn.f32 	%f1252, %f2087, %f1249, %f1251;
	div.rn.f32 	%f2088, %f1252, %f339;
	setp.lt.f32 	%p147, %f2088, 0f00000000;
	@%p147 bra 	$L__BB0_80;
	fma.rn.f32 	%f1253, %f1038, %f2088, %f1035;
	fma.rn.f32 	%f1254, %f1039, %f2088, %f1036;
	fma.rn.f32 	%f1255, %f1040, %f2088, %f1037;
	sub.f32 	%f344, %f1253, %f342;
	sub.f32 	%f345, %f1254, %f341;
	sub.f32 	%f346, %f1255, %f340;
	mul.f32 	%f1256, %f324, %f345;
	fma.rn.f32 	%f1257, %f323, %f344, %f1256;
	fma.rn.f32 	%f347, %f325, %f346, %f1257;
	setp.lt.f32 	%p149, %f347, 0f00000000;
	@%p149 bra 	$L__BB0_80;
	mul.f32 	%f1258, %f324, %f324;
	fma.rn.f32 	%f1259, %f323, %f323, %f1258;
	fma.rn.f32 	%f1260, %f325, %f325, %f1259;
	setp.gt.f32 	%p151, %f347, %f1260;
	@%p151 bra 	$L__BB0_80;
	mul.f32 	%f1261, %f327, %f345;
	fma.rn.f32 	%f1262, %f326, %f344, %f1261;
	fma.rn.f32 	%f348, %f328, %f346, %f1262;
	setp.lt.f32 	%p153, %f348, 0f00000000;
	@%p153 bra 	$L__BB0_80;
	mul.f32 	%f1263, %f327, %f327;
	fma.rn.f32 	%f1264, %f326, %f326, %f1263;
	fma.rn.f32 	%f1265, %f328, %f328, %f1264;
	setp.leu.f32 	%p360, %f348, %f1265;
$L__BB0_80:
	setp.geu.f32 	%p154, %f2088, %f1959;
	not.pred 	%p155, %p360;
	or.pred  	%p156, %p155, %p154;
	@%p156 bra 	$L__BB0_88;
	fma.rn.f32 	%f1958, %f1038, %f2088, %f1035;
	fma.rn.f32 	%f1957, %f1039, %f2088, %f1036;
	fma.rn.f32 	%f1956, %f1040, %f2088, %f1037;
	mov.f32 	%f1969, %f331;
	mov.f32 	%f1970, %f330;
	mov.f32 	%f1971, %f329;
	mov.f32 	%f1959, %f2088;
	mov.u64 	%rd312, %rd349;
	mov.u64 	%rd313, %rd348;
	@%p143 bra 	$L__BB0_88;
	div.rn.f32 	%f1971, %f329, %f332;
	div.rn.f32 	%f1970, %f330, %f332;
	div.rn.f32 	%f1969, %f331, %f332;
	bra.uni 	$L__BB0_88;
$L__BB0_83:
	mul.f32 	%f1136, %f128, 0f3F000000;
	setp.ge.f32 	%p86, %f133, %f135;
	setp.le.f32 	%p87, %f133, %f1136;
	and.pred  	%p88, %p86, %p87;
	setp.gt.f32 	%p89, %f131, 0f00000000;
	and.pred  	%p352, %p89, %p88;
	selp.f32 	%f1968, %f131, %f1968, %p352;
$L__BB0_84:
	setp.geu.f32 	%p95, %f1968, %f1959;
	not.pred 	%p96, %p352;
	or.pred  	%p97, %p96, %p95;
	@%p97 bra 	$L__BB0_87;
	fma.rn.f32 	%f1958, %f1038, %f1968, %f1035;
	fma.rn.f32 	%f1957, %f1039, %f1968, %f1036;
	fma.rn.f32 	%f1956, %f1040, %f1968, %f1037;
	sub.f32 	%f1971, %f1958, %f126;
	sub.f32 	%f1969, %f1956, %f127;
	fma.rn.f32 	%f1143, %f1971, %f1971, 0f00000000;
	fma.rn.f32 	%f1144, %f1969, %f1969, %f1143;
	sqrt.rn.f32 	%f144, %f1144;
	setp.leu.f32 	%p98, %f144, 0f00000000;
	mov.f32 	%f1970, 0f00000000;
	mov.f32 	%f1959, %f1968;
	mov.u64 	%rd312, %rd315;
	mov.u64 	%rd313, %rd314;
	@%p98 bra 	$L__BB0_87;
	div.rn.f32 	%f1971, %f1971, %f144;
	mov.f32 	%f1145, 0f00000000;
	div.rn.f32 	%f1970, %f1145, %f144;
	div.rn.f32 	%f1969, %f1969, %f144;
$L__BB0_87:
	add.s32 	%r91, %r91, 1;
	setp.eq.s32 	%p99, %r91, 0;
	add.s64 	%rd315, %rd315, 48;
	add.s64 	%rd314, %rd314, 48;
	@%p99 bra 	$L__BB0_34;
	bra.uni 	$L__BB0_29;
$L__BB0_88:
	add.s32 	%r95, %r95, 1;
	setp.eq.s32 	%p158, %r95, 0;
	add.s64 	%rd349, %rd349, 64;
	add.s64 	%rd348, %rd348, 64;
	@%p158 bra 	$L__BB0_89;
	bra.uni 	$L__BB0_72;
$L__BB0_89:
	setp.lt.s32 	%p159, %r45, 1;
	@%p159 bra 	$L__BB0_104;
	rcp.rn.f32 	%f312, %f1038;
	rcp.rn.f32 	%f313, %f1039;
	rcp.rn.f32 	%f314, %f1040;
	setp.eq.s32 	%p160, %r45, 1;
	mov.b64 	%rd364, 0;
	@%p160 bra 	$L__BB0_100;
	and.b32  	%r53, %r45, 2147483646;
	neg.s32 	%r96, %r53;
	add.s64 	%rd355, %rd1, 76;
	add.s64 	%rd354, %rd244, 76;
$L__BB0_92:
	ld.local.f32 	%f371, [%rd355+-76];
	ld.local.f32 	%f372, [%rd355+-72];
	ld.local.f32 	%f373, [%rd355+-68];
	ld.local.f32 	%f374, [%rd355+-64];
	ld.local.f32 	%f375, [%rd355+-60];
	ld.local.f32 	%f376, [%rd355+-56];
	sub.f32 	%f1269, %f371, %f1035;
	sub.f32 	%f1270, %f372, %f1036;
	sub.f32 	%f1271, %f373, %f1037;
	mul.f32 	%f1272, %f312, %f1269;
	mul.f32 	%f1273, %f313, %f1270;
	mul.f32 	%f1274, %f314, %f1271;
	sub.f32 	%f1275, %f374, %f1035;
	sub.f32 	%f1276, %f375, %f1036;
	sub.f32 	%f1277, %f376, %f1037;
	mul.f32 	%f1278, %f312, %f1275;
	mul.f32 	%f1279, %f313, %f1276;
	mul.f32 	%f1280, %f314, %f1277;
	min.f32 	%f1281, %f1272, %f1278;
	min.f32 	%f1282, %f1273, %f1279;
	min.f32 	%f1283, %f1274, %f1280;
	max.f32 	%f1284, %f1272, %f1278;
	max.f32 	%f1285, %f1273, %f1279;
	max.f32 	%f1286, %f1274, %f1280;
	max.f32 	%f1287, %f1281, %f1282;
	max.f32 	%f1288, %f1287, %f1283;
	min.f32 	%f1289, %f1284, %f1285;
	min.f32 	%f1290, %f1289, %f1286;
	max.f32 	%f1291, %f1288, 0f00000000;
	setp.gt.f32 	%p161, %f1291, %f1290;
	setp.leu.f32 	%p162, %f1291, %f1290;
	selp.f32 	%f1292, %f1288, %f2125, %p162;
	setp.geu.f32 	%p163, %f1292, %f1959;
	or.pred  	%p164, %p161, %p163;
	@%p164 bra 	$L__BB0_95;
	add.s64 	%rd313, %rd354, -52;
	add.s64 	%rd312, %rd355, -52;
	fma.rn.f32 	%f1958, %f1038, %f1292, %f1035;
	fma.rn.f32 	%f1957, %f1039, %f1292, %f1036;
	fma.rn.f32 	%f1956, %f1040, %f1292, %f1037;
	add.f32 	%f1293, %f371, %f374;
	add.f32 	%f1294, %f372, %f375;
	add.f32 	%f1295, %f373, %f376;
	mul.f32 	%f1296, %f1293, 0f3F000000;
	mul.f32 	%f1297, %f1294, 0f3F000000;
	mul.f32 	%f1298, %f1295, 0f3F000000;
	sub.f32 	%f1971, %f1958, %f1296;
	sub.f32 	%f1970, %f1957, %f1297;
	sub.f32 	%f1969, %f1956, %f1298;
	mul.f32 	%f1299, %f1970, %f1970;
	fma.rn.f32 	%f1300, %f1971, %f1971, %f1299;
	fma.rn.f32 	%f1301, %f1969, %f1969, %f1300;
	sqrt.rn.f32 	%f387, %f1301;
	setp.leu.f32 	%p165, %f387, 0f00000000;
	mov.f32 	%f1959, %f1292;
	@%p165 bra 	$L__BB0_95;
	div.rn.f32 	%f1971, %f1971, %f387;
	div.rn.f32 	%f1970, %f1970, %f387;
	div.rn.f32 	%f1969, %f1969, %f387;
$L__BB0_95:
	ld.local.f32 	%f398, [%rd355+-24];
	ld.local.f32 	%f399, [%rd355+-20];
	ld.local.f32 	%f400, [%rd355+-16];
	ld.local.f32 	%f401, [%rd355+-12];
	ld.local.f32 	%f402, [%rd355+-8];
	ld.local.f32 	%f403, [%rd355+-4];
	sub.f32 	%f1302, %f398, %f1035;
	sub.f32 	%f1303, %f399, %f1036;
	sub.f32 	%f1304, %f400, %f1037;
	mul.f32 	%f1305, %f312, %f1302;
	mul.f32 	%f1306, %f313, %f1303;
	mul.f32 	%f1307, %f314, %f1304;
	sub.f32 	%f1308, %f401, %f1035;
	sub.f32 	%f1309, %f402, %f1036;
	sub.f32 	%f1310, %f403, %f1037;
	mul.f32 	%f1311, %f312, %f1308;
	mul.f32 	%f1312, %f313, %f1309;
	mul.f32 	%f1313, %f314, %f1310;
	min.f32 	%f1314, %f1305, %f1311;
	min.f32 	%f1315, %f1306, %f1312;
	min.f32 	%f1316, %f1307, %f1313;
	max.f32 	%f1317, %f1305, %f1311;
	max.f32 	%f1318, %f1306, %f1312;
	max.f32 	%f1319, %f1307, %f1313;
	max.f32 	%f1320, %f1314, %f1315;
	max.f32 	%f1321, %f1320, %f1316;
	min.f32 	%f1322, %f1317, %f1318;
	min.f32 	%f1323, %f1322, %f1319;
	max.f32 	%f1324, %f1321, 0f00000000;
	setp.gt.f32 	%p166, %f1324, %f1323;
	setp.leu.f32 	%p167, %f1324, %f1323;
	selp.f32 	%f2125, %f1321, %f1292, %p167;
	setp.geu.f32 	%p168, %f2125, %f1959;
	or.pred  	%p169, %p166, %p168;
	@%p169 bra 	$L__BB0_98;
	fma.rn.f32 	%f1958, %f1038, %f2125, %f1035;
	fma.rn.f32 	%f1957, %f1039, %f2125, %f1036;
	fma.rn.f32 	%f1956, %f1040, %f2125, %f1037;
	add.f32 	%f1326, %f398, %f401;
	add.f32 	%f1327, %f399, %f402;
	add.f32 	%f1328, %f400, %f403;
	mul.f32 	%f1329, %f1326, 0f3F000000;
	mul.f32 	%f1330, %f1327, 0f3F000000;
	mul.f32 	%f1331, %f1328, 0f3F000000;
	sub.f32 	%f1971, %f1958, %f1329;
	sub.f32 	%f1970, %f1957, %f1330;
	sub.f32 	%f1969, %f1956, %f1331;
	mul.f32 	%f1332, %f1970, %f1970;
	fma.rn.f32 	%f1333, %f1971, %f1971, %f1332;
	fma.rn.f32 	%f1334, %f1969, %f1969, %f1333;
	sqrt.rn.f32 	%f414, %f1334;
	setp.leu.f32 	%p170, %f414, 0f00000000;
	mov.f32 	%f1959, %f2125;
	mov.u64 	%rd312, %rd355;
	mov.u64 	%rd313, %rd354;
	@%p170 bra 	$L__BB0_98;
	div.rn.f32 	%f1971, %f1971, %f414;
	div.rn.f32 	%f1970, %f1970, %f414;
	div.rn.f32 	%f1969, %f1969, %f414;
$L__BB0_98:
	add.s32 	%r96, %r96, 2;
	add.s64 	%rd355, %rd355, 104;
	add.s64 	%rd354, %rd354, 104;
	setp.ne.s32 	%p171, %r96, 0;
	@%p171 bra 	$L__BB0_92;
	and.b32  	%r54, %r45, 2147483646;
	cvt.u64.u32 	%rd364, %r54;
$L__BB0_100:
	and.b32  	%r55, %r45, 1;
	setp.eq.b32 	%p172, %r55, 1;
	not.pred 	%p173, %p172;
	@%p173 bra 	$L__BB0_104;
	mad.lo.s64 	%rd117, %rd364, 52, %rd1;
	ld.local.f32 	%f439, [%rd117];
	ld.local.f32 	%f440, [%rd117+4];
	ld.local.f32 	%f441, [%rd117+8];
	ld.local.f32 	%f442, [%rd117+12];
	ld.local.f32 	%f443, [%rd117+16];
	ld.local.f32 	%f444, [%rd117+20];
	sub.f32 	%f1335, %f439, %f1035;
	sub.f32 	%f1336, %f440, %f1036;
	sub.f32 	%f1337, %f441, %f1037;
	mul.f32 	%f1338, %f312, %f1335;
	mul.f32 	%f1339, %f313, %f1336;
	mul.f32 	%f1340, %f314, %f1337;
	sub.f32 	%f1341, %f442, %f1035;
	sub.f32 	%f1342, %f443, %f1036;
	sub.f32 	%f1343, %f444, %f1037;
	mul.f32 	%f1344, %f312, %f1341;
	mul.f32 	%f1345, %f313, %f1342;
	mul.f32 	%f1346, %f314, %f1343;
	min.f32 	%f1347, %f1338, %f1344;
	min.f32 	%f1348, %f1339, %f1345;
	min.f32 	%f1349, %f1340, %f1346;
	max.f32 	%f1350, %f1338, %f1344;
	max.f32 	%f1351, %f1339, %f1345;
	max.f32 	%f1352, %f1340, %f1346;
	max.f32 	%f1353, %f1347, %f1348;
	max.f32 	%f1354, %f1353, %f1349;
	min.f32 	%f1355, %f1350, %f1351;
	min.f32 	%f1356, %f1355, %f1352;
	max.f32 	%f1357, %f1354, 0f00000000;
	setp.gt.f32 	%p174, %f1357, %f1356;
	setp.leu.f32 	%p175, %f1357, %f1356;
	selp.f32 	%f1358, %f1354, %f2125, %p175;
	setp.geu.f32 	%p176, %f1358, %f1959;
	or.pred  	%p177, %p174, %p176;
	@%p177 bra 	$L__BB0_104;
	add.s64 	%rd312, %rd117, 24;
	mad.lo.s64 	%rd270, %rd364, 52, %rd244;
	add.s64 	%rd313, %rd270, 24;
	fma.rn.f32 	%f1958, %f1038, %f1358, %f1035;
	fma.rn.f32 	%f1957, %f1039, %f1358, %f1036;
	fma.rn.f32 	%f1956, %f1040, %f1358, %f1037;
	add.f32 	%f1359, %f439, %f442;
	add.f32 	%f1360, %f440, %f443;
	add.f32 	%f1361, %f441, %f444;
	mul.f32 	%f1362, %f1359, 0f3F000000;
	mul.f32 	%f1363, %f1360, 0f3F000000;
	mul.f32 	%f1364, %f1361, 0f3F000000;
	sub.f32 	%f1971, %f1958, %f1362;
	sub.f32 	%f1970, %f1957, %f1363;
	sub.f32 	%f1969, %f1956, %f1364;
	mul.f32 	%f1365, %f1970, %f1970;
	fma.rn.f32 	%f1366, %f1971, %f1971, %f1365;
	fma.rn.f32 	%f1367, %f1969, %f1969, %f1366;
	sqrt.rn.f32 	%f455, %f1367;
	setp.leu.f32 	%p178, %f455, 0f00000000;
	@%p178 bra 	$L__BB0_104;
	div.rn.f32 	%f1971, %f1971, %f455;
	div.rn.f32 	%f1970, %f1970, %f455;
	div.rn.f32 	%f1969, %f1969, %f455;
$L__BB0_104:
	setp.ne.s64 	%p179, %rd313, 0;
	@%p179 bra 	$L__BB0_106;
	add.f32 	%f1902, %f1039, 0f3F800000;
	mul.f32 	%f1903, %f1902, 0f3F000000;
	mov.f32 	%f1904, 0f3F800000;
	sub.f32 	%f1905, %f1904, %f1903;
	fma.rn.f32 	%f2401, %f1903, 0f3F000000, %f1905;
	fma.rn.f32 	%f2400, %f1903, 0f3F333333, %f1905;
	add.f32 	%f2399, %f1903, %f1905;
	bra.uni 	$L__BB0_242;
$L__BB0_106:
	mov.f32 	%f1368, 0f40A00000;
	sub.f32 	%f2138, %f1368, %f1958;
	sub.f32 	%f2139, %f1368, %f1957;
	sub.f32 	%f2140, %f1368, %f1956;
	mul.f32 	%f1369, %f2138, %f2138;
	fma.rn.f32 	%f1370, %f2139, %f2139, %f1369;
	fma.rn.f32 	%f1371, %f2140, %f2140, %f1370;
	sqrt.rn.f32 	%f471, %f1371;
	setp.leu.f32 	%p180, %f471, 0f00000000;
	@%p180 bra 	$L__BB0_108;
	div.rn.f32 	%f2138, %f2138, %f471;
	div.rn.f32 	%f2139, %f2139, %f471;
	div.rn.f32 	%f2140, %f2140, %f471;
$L__BB0_108:
	mul.f32 	%f1372, %f1970, %f2139;
	fma.rn.f32 	%f1373, %f1971, %f2138, %f1372;
	fma.rn.f32 	%f478, %f1969, %f2140, %f1373;
	neg.f32 	%f2141, %f1038;
	neg.f32 	%f2142, %f1039;
	neg.f32 	%f2143, %f1040;
	mul.f32 	%f1374, %f1039, %f1039;
	fma.rn.f32 	%f1375, %f1038, %f1038, %f1374;
	fma.rn.f32 	%f1376, %f1040, %f1040, %f1375;
	sqrt.rn.f32 	%f482, %f1376;
	setp.leu.f32 	%p181, %f482, 0f00000000;
	@%p181 bra 	$L__BB0_110;
	div.rn.f32 	%f2141, %f2141, %f482;
	div.rn.f32 	%f2142, %f2142, %f482;
	div.rn.f32 	%f2143, %f2143, %f482;
$L__BB0_110:
	add.f32 	%f1377, %f478, %f478;
	mul.f32 	%f1378, %f1971, %f1377;
	mul.f32 	%f1379, %f1970, %f1377;
	mul.f32 	%f1380, %f1969, %f1377;
	sub.f32 	%f2144, %f1378, %f2138;
	sub.f32 	%f2145, %f1379, %f2139;
	sub.f32 	%f2146, %f1380, %f2140;
	mul.f32 	%f1381, %f2145, %f2145;
	fma.rn.f32 	%f1382, %f2144, %f2144, %f1381;
	fma.rn.f32 	%f1383, %f2146, %f2146, %f1382;
	sqrt.rn.f32 	%f492, %f1383;
	setp.leu.f32 	%p182, %f492, 0f00000000;
	@%p182 bra 	$L__BB0_112;
	div.rn.f32 	%f2144, %f2144, %f492;
	div.rn.f32 	%f2145, %f2145, %f492;
	div.rn.f32 	%f2146, %f2146, %f492;
$L__BB0_112:
	mul.f32 	%f1385, %f2142, %f2145;
	fma.rn.f32 	%f1386, %f2141, %f2144, %f1385;
	fma.rn.f32 	%f1387, %f2143, %f2146, %f1386;
	max.f32 	%f499, %f1387, 0f00000000;
	abs.f32 	%f500, %f499;
	setp.eq.f32 	%p183, %f499, 0f3F800000;
	mov.f32 	%f2147, 0f3F800000;
	@%p183 bra 	$L__BB0_117;
	setp.num.f32 	%p184, %f500, %f500;
	@%p184 bra 	$L__BB0_115;
	mov.f32 	%f1443, 0f42480000;
	add.rn.f32 	%f2147, %f499, %f1443;
	bra.uni 	$L__BB0_117;
$L__BB0_115:
	setp.lt.f32 	%p185, %f500, 0f00800000;
	mul.f32 	%f1388, %f500, 0f4B800000;
	selp.f32 	%f1389, %f1388, %f500, %p185;
	mov.b32 	%r56, %f1389;
	add.s32 	%r57, %r56, -1060439283;
	and.b32  	%r58, %r57, -8388608;
	sub.s32 	%r59, %r56, %r58;
	mov.b32 	%f1390, %r59;
	cvt.rn.f32.s32 	%f1391, %r58;
	selp.f32 	%f1392, 0fC1C00000, 0f00000000, %p185;
	fma.rn.f32 	%f1393, %f1391, 0f34000000, %f1392;
	add.f32 	%f1394, %f1390, 0fBF800000;
	add.f32 	%f1395, %f1390, 0f3F800000;
	rcp.approx.ftz.f32 	%f1396, %f1395;
	add.f32 	%f1397, %f1394, %f1394;
	mul.f32 	%f1398, %f1397, %f1396;
	mul.f32 	%f1399, %f1398, %f1398;
	neg.f32 	%f1400, %f1398;
	sub.f32 	%f1401, %f1394, %f1398;
	add.f32 	%f1402, %f1401, %f1401;
	fma.rn.f32 	%f1403, %f1400, %f1394, %f1402;
	mul.rn.f32 	%f1404, %f1396, %f1403;
	fma.rn.f32 	%f1405, %f1399, 0f3A2C32E4, 0f3B52E7DB;
	fma.rn.f32 	%f1406, %f1405, %f1399, 0f3C93BB73;
	fma.rn.f32 	%f1407, %f1406, %f1399, 0f3DF6384F;
	mul.rn.f32 	%f1408, %f1407, %f1399;
	fma.rn.f32 	%f1409, %f1398, 0f3FB8AA3B, %f1393;
	mul.f32 	%f1410, %f1408, 0f40400000;
	sub.f32 	%f1411, %f1393, %f1409;
	fma.rn.f32 	%f1412, %f1398, 0f3FB8AA3B, %f1411;
	fma.rn.f32 	%f1413, %f1404, 0f3FB8AA3B, %f1412;
	fma.rn.f32 	%f1414, %f1398, 0f32A55E34, %f1413;
	fma.rn.f32 	%f1415, %f1410, %f1404, %f1414;
	fma.rn.f32 	%f1416, %f1408, %f1398, %f1415;
	add.rn.f32 	%f1417, %f1409, %f1416;
	mov.f32 	%f1418, 0f42480000;
	mul.rn.f32 	%f1419, %f1417, %f1418;
	cvt.rni.f32.f32 	%f1420, %f1419;
	sub.f32 	%f1421, %f1419, %f1420;
	neg.f32 	%f1422, %f1419;
	fma.rn.f32 	%f1423, %f1417, 0f42480000, %f1422;
	neg.f32 	%f1424, %f1409;
	add.rn.f32 	%f1425, %f1417, %f1424;
	neg.f32 	%f1426, %f1425;
	add.rn.f32 	%f1427, %f1416, %f1426;
	fma.rn.f32 	%f1428, %f1427, 0f42480000, %f1423;
	add.f32 	%f1429, %f1421, %f1428;
	setp.gt.f32 	%p186, %f1420, 0f00000000;
	selp.b32 	%r60, 0, -2097152000, %p186;
	setp.neu.f32 	%p187, %f499, 0f00000000;
	setp.neu.f32 	%p188, %f500, 0f7F800000;
	setp.lt.f32 	%p189, %f1419, 0f00000000;
	selp.f32 	%f1430, 0f00000000, 0f7F800000, %p189;
	abs.f32 	%f1431, %f1419;
	setp.gt.f32 	%p190, %f1431, 0f43180000;
	cvt.rzi.s32.f32 	%r61, %f1420;
	shl.b32 	%r62, %r61, 23;
	sub.s32 	%r63, %r62, %r60;
	mov.b32 	%f1432, %r63;
	add.s32 	%r64, %r60, 2130706432;
	mov.b32 	%f1433, %r64;
	fma.rn.f32 	%f1434, %f1429, 0f391FCB8E, 0f3AAF85ED;
	fma.rn.f32 	%f1435, %f1434, %f1429, 0f3C1D9856;
	fma.rn.f32 	%f1436, %f1435, %f1429, 0f3D6357BB;
	fma.rn.f32 	%f1437, %f1436, %f1429, 0f3E75FDEC;
	fma.rn.f32 	%f1438, %f1437, %f1429, 0f3F317218;
	fma.rn.f32 	%f1439, %f1438, %f1429, 0f3F800000;
	mul.f32 	%f1440, %f1439, %f1433;
	mul.f32 	%f1441, %f1440, %f1432;
	selp.f32 	%f2147, %f1430, %f1441, %p190;
	and.pred  	%p191, %p187, %p188;
	@%p191 bra 	$L__BB0_117;
	add.f32 	%f1442, %f499, %f499;
	mov.b32 	%r65, %f1442;
	and.b32  	%r66, %r65, 2147483647;
	mov.b32 	%f2147, %r66;
$L__BB0_117:
	ld.param.u32 	%r87, [_Z9trace_ray3RayP6SphereiP8CylinderiP5PlaneiP9RectangleiP4Cubei7Vector3i_param_11];
	ld.local.f32 	%f1444, [%rd312+12];
	ld.local.f32 	%f1445, [%rd312];
	ld.local.f32 	%f1446, [%rd312+4];
	ld.local.f32 	%f1447, [%rd312+8];
	max.f32 	%f1448, %f478, 0f00000000;
	add.f32 	%f1449, %f1448, 0f3DCCCCCD;
	mul.f32 	%f1450, %f1449, %f1445;
	mul.f32 	%f1451, %f1449, %f1446;
	mul.f32 	%f1452, %f1449, %f1447;
	fma.rn.f32 	%f2401, %f2147, %f1444, %f1450;
	fma.rn.f32 	%f2400, %f2147, %f1444, %f1451;
	fma.rn.f32 	%f2399, %f2147, %f1444, %f1452;
	ld.local.f32 	%f508, [%rd312+16];
	setp.leu.f32 	%p192, %f508, 0f00000000;
	setp.eq.s32 	%p193, %r87, 5;
	or.pred  	%p194, %p193, %p192;
	@%p194 bra 	$L__BB0_242;
	mul.f32 	%f1453, %f1038, %f1971;
	fma.rn.f32 	%f1454, %f1039, %f1970, %f1453;
	fma.rn.f32 	%f1455, %f1040, %f1969, %f1454;
	add.f32 	%f1456, %f1455, %f1455;
	mul.f32 	%f1457, %f1971, %f1456;
	mul.f32 	%f1458, %f1970, %f1456;
	mul.f32 	%f1459, %f1969, %f1456;
	sub.f32 	%f2148, %f1038, %f1457;
	sub.f32 	%f2149, %f1039, %f1458;
	sub.f32 	%f2150, %f1040, %f1459;
	mul.f32 	%f1460, %f2149, %f2149;
	fma.rn.f32 	%f1461, %f2148, %f2148, %f1460;
	fma.rn.f32 	%f1462, %f2150, %f2150, %f1461;
	sqrt.rn.f32 	%f512, %f1462;
	setp.leu.f32 	%p195, %f512, 0f00000000;
	@%p195 bra 	$L__BB0_120;
	div.rn.f32 	%f2148, %f2148, %f512;
	div.rn.f32 	%f2149, %f2149, %f512;
	div.rn.f32 	%f2150, %f2150, %f512;
$L__BB0_120:
	setp.lt.s32 	%p196, %r41, 1;
	mov.b64 	%rd384, 0;
	mov.f32 	%f2204, 0f7F800000;
	mov.u64 	%rd385, %rd384;
	@%p196 bra 	$L__BB0_147;
	mul.f32 	%f1468, %f2149, %f2149;
	fma.rn.f32 	%f1469, %f2148, %f2148, %f1468;
	fma.rn.f32 	%f1470, %f2150, %f2150, %f1469;
	mul.f32 	%f519, %f1470, 0f40800000;
	add.f32 	%f520, %f1470, %f1470;
	setp.eq.s32 	%p197, %r41, 1;
	mov.f32 	%f2204, 0f7F800000;
	mov.b64 	%rd371, 0;
	mov.u64 	%rd384, %rd371;
	mov.u64 	%rd385, %rd371;
	@%p197 bra 	$L__BB0_139;
	and.b32  	%r67, %r41, 2147483646;
	neg.s32 	%r97, %r67;
	add.s64 	%rd377, %rd3, 60;
	add.s64 	%rd376, %rd240, 60;
	mov.f32 	%f2204, 0f7F800000;
	mov.b64 	%rd384, 0;
	mov.u64 	%rd385, %rd384;
$L__BB0_123:
	ld.local.f32 	%f572, [%rd377+-60];
	ld.local.f32 	%f573, [%rd377+-56];
	ld.local.f32 	%f574, [%rd377+-52];
	ld.local.f32 	%f1473, [%rd377+-48];
	sub.f32 	%f1474, %f1958, %f572;
	sub.f32 	%f1475, %f1957, %f573;
	sub.f32 	%f1476, %f1956, %f574;
	mul.f32 	%f1477, %f2149, %f1475;
	fma.rn.f32 	%f1478, %f2148, %f1474, %f1477;
	fma.rn.f32 	%f1479, %f2150, %f1476, %f1478;
	add.f32 	%f575, %f1479, %f1479;
	mul.f32 	%f1480, %f1475, %f1475;
	fma.rn.f32 	%f1481, %f1474, %f1474, %f1480;
	fma.rn.f32 	%f1482, %f1476, %f1476, %f1481;
	mul.f32 	%f1483, %f1473, %f1473;
	sub.f32 	%f1484, %f1482, %f1483;
	mul.f32 	%f1485, %f575, %f575;
	mul.f32 	%f1486, %f519, %f1484;
	sub.f32 	%f576, %f1485, %f1486;
	setp.leu.f32 	%p199, %f576, 0f00000000;
	mov.pred 	%p198, 0;
	mov.f32 	%f2182, %f2190;
	mov.pred 	%p362, %p198;
	@%p199 bra 	$L__BB0_127;
	neg.f32 	%f1487, %f575;
	sqrt.rn.f32 	%f577, %f576;
	sub.f32 	%f1488, %f1487, %f577;
	div.rn.f32 	%f2182, %f1488, %f520;
	setp.gt.f32 	%p201, %f2182, 0f3A83126F;
	mov.pred 	%p200, -1;
	mov.pred 	%p362, %p200;
	@%p201 bra 	$L__BB0_127;
	sub.f32 	%f1489, %f577, %f575;
	div.rn.f32 	%f579, %f1489, %f520;
	setp.leu.f32 	%p203, %f579, 0f3A83126F;
	mov.f32 	%f2182, %f2190;
	mov.pred 	%p362, %p198;
	@%p203 bra 	$L__BB0_127;
	mov.f32 	%f2182, %f579;
	mov.pred 	%p362, %p200;
$L__BB0_127:
	setp.geu.f32 	%p205, %f2182, %f2204;
	not.pred 	%p206, %p362;
	or.pred  	%p207, %p206, %p205;
	@%p207 bra 	$L__BB0_130;
	add.s64 	%rd385, %rd376, -44;
	add.s64 	%rd384, %rd377, -44;
	fma.rn.f32 	%f2198, %f2148, %f2182, %f1958;
	fma.rn.f32 	%f2199, %f2149, %f2182, %f1957;
	fma.rn.f32 	%f2200, %f2150, %f2182, %f1956;
	sub.f32 	%f2217, %f2198, %f572;
	sub.f32 	%f2218, %f2199, %f573;
	sub.f32 	%f2219, %f2200, %f574;
	mul.f32 	%f1490, %f2218, %f2218;
	fma.rn.f32 	%f1491, %f2217, %f2217, %f1490;
	fma.rn.f32 	%f1492, %f2219, %f2219, %f1491;
	sqrt.rn.f32 	%f587, %f1492;
	setp.leu.f32 	%p208, %f587, 0f00000000;
	mov.f32 	%f2204, %f2182;
	@%p208 bra 	$L__BB0_130;
	div.rn.f32 	%f2217, %f2217, %f587;
	div.rn.f32 	%f2218, %f2218, %f587;
	div.rn.f32 	%f2219, %f2219, %f587;
$L__BB0_130:
	ld.local.f32 	%f598, [%rd377+-16];
	ld.local.f32 	%f599, [%rd377+-12];
	ld.local.f32 	%f600, [%rd377+-8];
	ld.local.f32 	%f1493, [%rd377+-4];
	sub.f32 	%f1494, %f1958, %f598;
	sub.f32 	%f1495, %f1957, %f599;
	sub.f32 	%f1496, %f1956, %f600;
	mul.f32 	%f1497, %f2149, %f1495;
	fma.rn.f32 	%f1498, %f2148, %f1494, %f1497;
	fma.rn.f32 	%f1499, %f2150, %f1496, %f1498;
	add.f32 	%f601, %f1499, %f1499;
	mul.f32 	%f1500, %f1495, %f1495;
	fma.rn.f32 	%f1501, %f1494, %f1494, %f1500;
	fma.rn.f32 	%f1502, %f1496, %f1496, %f1501;
	mul.f32 	%f1503, %f1493, %f1493;
	sub.f32 	%f1504, %f1502, %f1503;
	mul.f32 	%f1505, %f601, %f601;
	mul.f32 	%f1506, %f519, %f1504;
	sub.f32 	%f602, %f1505, %f1506;
	setp.leu.f32 	%p210, %f602, 0f00000000;
	mov.pred 	%p209, 0;
	mov.f32 	%f2190, %f2182;
	mov.pred 	%p363, %p209;
	@%p210 bra 	$L__BB0_134;
	neg.f32 	%f1507, %f601;
	sqrt.rn.f32 	%f603, %f602;
	sub.f32 	%f1508, %f1507, %f603;
	div.rn.f32 	%f2190, %f1508, %f520;
	setp.gt.f32 	%p212, %f2190, 0f3A83126F;
	mov.pred 	%p211, -1;
	mov.pred 	%p363, %p211;
	@%p212 bra 	$L__BB0_134;
	sub.f32 	%f1509, %f603, %f601;
	div.rn.f32 	%f605, %f1509, %f520;
	setp.leu.f32 	%p214, %f605, 0f3A83126F;
	mov.f32 	%f2190, %f2182;
	mov.pred 	%p363, %p209;
	@%p214 bra 	$L__BB0_134;
	mov.f32 	%f2190, %f605;
	mov.pred 	%p363, %p211;
$L__BB0_134:
	setp.geu.f32 	%p216, %f2190, %f2204;
	not.pred 	%p217, %p363;
	or.pred  	%p218, %p217, %p216;
	@%p218 bra 	$L__BB0_137;
	fma.rn.f32 	%f2198, %f2148, %f2190, %f1958;
	fma.rn.f32 	%f2199, %f2149, %f2190, %f1957;
	fma.rn.f32 	%f2200, %f2150, %f2190, %f1956;
	sub.f32 	%f2217, %f2198, %f598;
	sub.f32 	%f2218, %f2199, %f599;
	sub.f32 	%f2219, %f2200, %f600;
	mul.f32 	%f1510, %f2218, %f2218;
	fma.rn.f32 	%f1511, %f2217, %f2217, %f1510;
	fma.rn.f32 	%f1512, %f2219, %f2219, %f1511;
	sqrt.rn.f32 	%f613, %f1512;
	setp.leu.f32 	%p219, %f613, 0f00000000;
	mov.f32 	%f2204, %f2190;
	mov.u64 	%rd384, %rd377;
	mov.u64 	%rd385, %rd376;
	@%p219 bra 	$L__BB0_137;
	div.rn.f32 	%f2217, %f2217, %f613;
	div.rn.f32 	%f2218, %f2218, %f613;
	div.rn.f32 	%f2219, %f2219, %f613;
$L__BB0_137:
	add.s32 	%r97, %r97, 2;
	add.s64 	%rd377, %rd377, 88;
	add.s64 	%rd376, %rd376, 88;
	setp.eq.s32 	%p220, %r97, 0;
	@%p220 bra 	$L__BB0_138;
	bra.uni 	$L__BB0_123;
$L__BB0_138:
	and.b32  	%r68, %r41, 2147483646;
	cvt.u64.u32 	%rd371, %r68;
$L__BB0_139:
	and.b32  	%r69, %r41, 1;
	setp.eq.b32 	%p221, %r69, 1;
	not.pred 	%p222, %p221;
	@%p222 bra 	$L__BB0_147;
	mad.lo.s64 	%rd130, %rd371, 44, %rd3;
	ld.local.f32 	%f536, [%rd130];
	ld.local.f32 	%f537, [%rd130+4];
	ld.local.f32 	%f538, [%rd130+8];
	ld.local.f32 	%f1513, [%rd130+12];
	sub.f32 	%f1514, %f1958, %f536;
	sub.f32 	%f1515, %f1957, %f537;
	sub.f32 	%f1516, %f1956, %f538;
	mul.f32 	%f1517, %f2149, %f1515;
	fma.rn.f32 	%f1518, %f2148, %f1514, %f1517;
	fma.rn.f32 	%f1519, %f2150, %f1516, %f1518;
	add.f32 	%f539, %f1519, %f1519;
	mul.f32 	%f1520, %f1515, %f1515;
	fma.rn.f32 	%f1521, %f1514, %f1514, %f1520;
	fma.rn.f32 	%f1522, %f1516, %f1516, %f1521;
	mul.f32 	%f1523, %f1513, %f1513;
	sub.f32 	%f1524, %f1522, %f1523;
	mul.f32 	%f1525, %f539, %f539;
	mul.f32 	%f1526, %f519, %f1524;
	sub.f32 	%f540, %f1525, %f1526;
	setp.leu.f32 	%p224, %f540, 0f00000000;
	mov.pred 	%p223, 0;
	mov.f32 	%f2166, %f2190;
	mov.pred 	%p361, %p223;
	@%p224 bra 	$L__BB0_144;
	neg.f32 	%f1527, %f539;
	sqrt.rn.f32 	%f541, %f540;
	sub.f32 	%f1528, %f1527, %f541;
	div.rn.f32 	%f2166, %f1528, %f520;
	setp.gt.f32 	%p226, %f2166, 0f3A83126F;
	mov.pred 	%p225, -1;
	mov.pred 	%p361, %p225;
	@%p226 bra 	$L__BB0_144;
	sub.f32 	%f1529, %f541, %f539;
	div.rn.f32 	%f543, %f1529, %f520;
	setp.leu.f32 	%p228, %f543, 0f3A83126F;
	mov.f32 	%f2166, %f2190;
	mov.pred 	%p361, %p223;
	@%p228 bra 	$L__BB0_144;
	mov.f32 	%f2166, %f543;
	mov.pred 	%p361, %p225;
$L__BB0_144:
	setp.geu.f32 	%p230, %f2166, %f2204;
	not.pred 	%p231, %p361;
	or.pred  	%p232, %p231, %p230;
	@%p232 bra 	$L__BB0_147;
	add.s64 	%rd384, %rd130, 16;
	mad.lo.s64 	%rd280, %rd371, 44, %rd240;
	add.s64 	%rd385, %rd280, 16;
	fma.rn.f32 	%f2198, %f2148, %f2166, %f1958;
	fma.rn.f32 	%f2199, %f2149, %f2166, %f1957;
	fma.rn.f32 	%f2200, %f2150, %f2166, %f1956;
	sub.f32 	%f2217, %f2198, %f536;
	sub.f32 	%f2218, %f2199, %f537;
	sub.f32 	%f2219, %f2200, %f538;
	mul.f32 	%f1530, %f2218, %f2218;
	fma.rn.f32 	%f1531, %f2217, %f2217, %f1530;
	fma.rn.f32 	%f1532, %f2219, %f2219, %f1531;
	sqrt.rn.f32 	%f551, %f1532;
	setp.leu.f32 	%p233, %f551, 0f00000000;
	mov.f32 	%f2204, %f2166;
	@%p233 bra 	$L__BB0_147;
	div.rn.f32 	%f2217, %f2217, %f551;
	div.rn.f32 	%f2218, %f2218, %f551;
	div.rn.f32 	%f2219, %f2219, %f551;
	mov.f32 	%f2204, %f2166;
$L__BB0_147:
	setp.lt.s32 	%p234, %r42, 1;
	@%p234 bra 	$L__BB0_154;
	mul.f32 	%f1534, %f2150, %f2150;
	fma.rn.f32 	%f1535, %f2148, %f2148, %f1534;
	mul.f32 	%f562, %f1535, 0f40800000;
	add.f32 	%f563, %f1535, %f1535;
	neg.s32 	%r98, %r42;
	cvta.to.local.u64 	%rd281, %rd241;
	add.s64 	%rd387, %rd281, 20;
	add.s64 	%rd386, %rd241, 20;
$L__BB0_149:
	ld.local.f32 	%f639, [%rd387+-20];
	ld.local.f32 	%f640, [%rd387+-12];
	ld.local.f32 	%f1536, [%rd387+-8];
	ld.local.f32 	%f641, [%rd387+-4];
	sub.f32 	%f1537, %f1958, %f639;
	sub.f32 	%f1538, %f1956, %f640;
	mul.f32 	%f1539, %f2150, %f1538;
	fma.rn.f32 	%f1540, %f2148, %f1537, %f1539;
	add.f32 	%f642, %f1540, %f1540;
	mul.f32 	%f1541, %f1538, %f1538;
	fma.rn.f32 	%f1542, %f1537, %f1537, %f1541;
	mul.f32 	%f1543, %f1536, %f1536;
	sub.f32 	%f1544, %f1542, %f1543;
	mul.f32 	%f1545, %f642, %f642;
	mul.f32 	%f1546, %f562, %f1544;
	sub.f32 	%f643, %f1545, %f1546;
	setp.lt.f32 	%p236, %f643, 0f00000000;
	mov.pred 	%p364, 0;
	@%p236 bra 	$L__BB0_204;
	ld.local.f32 	%f1547, [%rd387+-16];
	sub.f32 	%f1548, %f1957, %f1547;
	neg.f32 	%f1549, %f642;
	sqrt.rn.f32 	%f1550, %f643;
	sub.f32 	%f1551, %f1549, %f1550;
	div.rn.f32 	%f1552, %f1551, %f563;
	sub.f32 	%f1553, %f1550, %f642;
	div.rn.f32 	%f1554, %f1553, %f563;
	setp.gt.f32 	%p237, %f1552, %f1554;
	selp.f32 	%f644, %f1554, %f1552, %p237;
	selp.f32 	%f645, %f1552, %f1554, %p237;
	fma.rn.f32 	%f646, %f2149, %f644, %f1548;
	fma.rn.f32 	%f647, %f2149, %f645, %f1548;
	mul.f32 	%f648, %f641, 0fBF000000;
	setp.geu.f32 	%p238, %f646, %f648;
	@%p238 bra 	$L__BB0_203;
	setp.lt.f32 	%p244, %f647, %f648;
	@%p244 bra 	$L__BB0_204;
	sub.f32 	%f1556, %f645, %f644;
	sub.f32 	%f1557, %f648, %f646;
	mul.f32 	%f1558, %f1556, %f1557;
	sub.f32 	%f1559, %f647, %f646;
	div.rn.f32 	%f1560, %f1558, %f1559;
	add.f32 	%f649, %f644, %f1560;
	setp.leu.f32 	%p246, %f649, 0f00000000;
	@%p246 bra 	$L__BB0_204;
	mov.pred 	%p364, -1;
	mov.f32 	%f2213, %f649;
	bra.uni 	$L__BB0_204;
$L__BB0_154:
	setp.lt.s32 	%p253, %r43, 1;
	@%p253 bra 	$L__BB0_190;
	and.b32  	%r25, %r43, 3;
	setp.lt.u32 	%p254, %r43, 4;
	mov.b32 	%r99, 0;
	@%p254 bra 	$L__BB0_174;
	and.b32  	%r99, %r43, 2147483644;
	neg.s32 	%r101, %r99;
	add.s64 	%rd407, %rd2, 180;
	add.s64 	%rd406, %rd242, 180;
$L__BB0_157:
	.pragma "nounroll";
	ld.local.f32 	%f754, [%rd407+-168];
	ld.local.f32 	%f755, [%rd407+-164];
	ld.local.f32 	%f756, [%rd407+-160];
	mul.f32 	%f1568, %f2149, %f755;
	fma.rn.f32 	%f1569, %f2148, %f754, %f1568;
	fma.rn.f32 	%f757, %f2150, %f756, %f1569;
	abs.f32 	%f1570, %f757;
	cvt.f64.f32 	%fd9, %f1570;
	setp.leu.f64 	%p256, %fd9, 0d3EB0C6F7A0B5ED8D;
	mov.pred 	%p368, 0;
	@%p256 bra 	$L__BB0_159;
	ld.local.f32 	%f1571, [%rd407+-172];
	ld.local.f32 	%f1572, [%rd407+-176];
	ld.local.f32 	%f1573, [%rd407+-180];
	sub.f32 	%f1574, %f1573, %f1958;
	sub.f32 	%f1575, %f1572, %f1957;
	sub.f32 	%f1576, %f1571, %f1956;
	mul.f32 	%f1577, %f754, %f1574;
	fma.rn.f32 	%f1578, %f755, %f1575, %f1577;
	fma.rn.f32 	%f1579, %f756, %f1576, %f1578;
	div.rn.f32 	%f2283, %f1579, %f757;
	setp.ge.f32 	%p368, %f2283, 0f00000000;
$L__BB0_159:
	setp.geu.f32 	%p257, %f2283, %f2204;
	not.pred 	%p258, %p368;
	or.pred  	%p259, %p258, %p257;
	@%p259 bra 	$L__BB0_161;
	add.s64 	%rd384, %rd407, -156;
	fma.rn.f32 	%f2198, %f2148, %f2283, %f1958;
	fma.rn.f32 	%f2199, %f2149, %f2283, %f1957;
	fma.rn.f32 	%f2200, %f2150, %f2283, %f1956;
	add.s64 	%rd385, %rd406, -156;
	mov.f32 	%f2217, %f754;
	mov.f32 	%f2218, %f755;
	mov.f32 	%f2219, %f756;
	mov.f32 	%f2204, %f2283;
$L__BB0_161:
	ld.local.f32 	%f770, [%rd407+-116];
	ld.local.f32 	%f771, [%rd407+-112];
	ld.local.f32 	%f772, [%rd407+-108];
	mul.f32 	%f1580, %f2149, %f771;
	fma.rn.f32 	%f1581, %f2148, %f770, %f1580;
	fma.rn.f32 	%f773, %f2150, %f772, %f1581;
	abs.f32 	%f1582, %f773;
	cvt.f64.f32 	%fd10, %f1582;
	setp.leu.f64 	%p261, %fd10, 0d3EB0C6F7A0B5ED8D;
	mov.pred 	%p369, 0;
	@%p261 bra 	$L__BB0_163;
	ld.local.f32 	%f1583, [%rd407+-120];
	ld.local.f32 	%f1584, [%rd407+-124];
	ld.local.f32 	%f1585, [%rd407+-128];
	sub.f32 	%f1586, %f1585, %f1958;
	sub.f32 	%f1587, %f1584, %f1957;
	sub.f32 	%f1588, %f1583, %f1956;
	mul.f32 	%f1589, %f770, %f1586;
	fma.rn.f32 	%f1590, %f771, %f1587, %f1589;
	fma.rn.f32 	%f1591, %f772, %f1588, %f1590;
	div.rn.f32 	%f2283, %f1591, %f773;
	setp.ge.f32 	%p369, %f2283, 0f00000000;
$L__BB0_163:
	setp.geu.f32 	%p262, %f2283, %f2204;
	not.pred 	%p263, %p369;
	or.pred  	%p264, %p263, %p262;
	@%p264 bra 	$L__BB0_165;
	add.s64 	%rd384, %rd407, -104;
	add.s64 	%rd385, %rd406, -104;
	fma.rn.f32 	%f2198, %f2148, %f2283, %f1958;
	fma.rn.f32 	%f2199, %f2149, %f2283, %f1957;
	fma.rn.f32 	%f2200, %f2150, %f2283, %f1956;
	mov.f32 	%f2217, %f770;
	mov.f32 	%f2218, %f771;
	mov.f32 	%f2219, %f772;
	mov.f32 	%f2204, %f2283;
$L__BB0_165:
	ld.local.f32 	%f786, [%rd407+-64];
	ld.local.f32 	%f787, [%rd407+-60];
	ld.local.f32 	%f788, [%rd407+-56];
	mul.f32 	%f1592, %f2149, %f787;
	fma.rn.f32 	%f1593, %f2148, %f786, %f1592;
	fma.rn.f32 	%f789, %f2150, %f788, %f1593;
	abs.f32 	%f1594, %f789;
	cvt.f64.f32 	%fd11, %f1594;
	setp.leu.f64 	%p266, %fd11, 0d3EB0C6F7A0B5ED8D;
	mov.pred 	%p370, 0;
	@%p266 bra 	$L__BB0_167;
	ld.local.f32 	%f1595, [%rd407+-68];
	ld.local.f32 	%f1596, [%rd407+-72];
	ld.local.f32 	%f1597, [%rd407+-76];
	sub.f32 	%f1598, %f1597, %f1958;
	sub.f32 	%f1599, %f1596, %f1957;
	sub.f32 	%f1600, %f1595, %f1956;
	mul.f32 	%f1601, %f786, %f1598;
	fma.rn.f32 	%f1602, %f787, %f1599, %f1601;
	fma.rn.f32 	%f1603, %f788, %f1600, %f1602;
	div.rn.f32 	%f2283, %f1603, %f789;
	setp.ge.f32 	%p370, %f2283, 0f00000000;
$L__BB0_167:
	setp.geu.f32 	%p267, %f2283, %f2204;
	not.pred 	%p268, %p370;
	or.pred  	%p269, %p268, %p267;
	@%p269 bra 	$L__BB0_169;
	add.s64 	%rd384, %rd407, -52;
	add.s64 	%rd385, %rd406, -52;
	fma.rn.f32 	%f2198, %f2148, %f2283, %f1958;
	fma.rn.f32 	%f2199, %f2149, %f2283, %f1957;
	fma.rn.f32 	%f2200, %f2150, %f2283, %f1956;
	mov.f32 	%f2217, %f786;
	mov.f32 	%f2218, %f787;
	mov.f32 	%f2219, %f788;
	mov.f32 	%f2204, %f2283;
$L__BB0_169:
	ld.local.f32 	%f802, [%rd407+-12];
	ld.local.f32 	%f803, [%rd407+-8];
	ld.local.f32 	%f804, [%rd407+-4];
	mul.f32 	%f1604, %f2149, %f803;
	fma.rn.f32 	%f1605, %f2148, %f802, %f1604;
	fma.rn.f32 	%f805, %f2150, %f804, %f1605;
	abs.f32 	%f1606, %f805;
	cvt.f64.f32 	%fd12, %f1606;
	setp.leu.f64 	%p271, %fd12, 0d3EB0C6F7A0B5ED8D;
	mov.pred 	%p371, 0;
	@%p271 bra 	$L__BB0_171;
	ld.local.f32 	%f1607, [%rd407+-16];
	ld.local.f32 	%f1608, [%rd407+-20];
	ld.local.f32 	%f1609, [%rd407+-24];
	sub.f32 	%f1610, %f1609, %f1958;
	sub.f32 	%f1611, %f1608, %f1957;
	sub.f32 	%f1612, %f1607, %f1956;
	mul.f32 	%f1613, %f802, %f1610;
	fma.rn.f32 	%f1614, %f803, %f1611, %f1613;
	fma.rn.f32 	%f1615, %f804, %f1612, %f1614;
	div.rn.f32 	%f2283, %f1615, %f805;
	setp.ge.f32 	%p371, %f2283, 0f00000000;
$L__BB0_171:
	setp.geu.f32 	%p272, %f2283, %f2204;
	not.pred 	%p273, %p371;
	or.pred  	%p274, %p273, %p272;
	@%p274 bra 	$L__BB0_173;
	fma.rn.f32 	%f2198, %f2148, %f2283, %f1958;
	fma.rn.f32 	%f2199, %f2149, %f2283, %f1957;
	fma.rn.f32 	%f2200, %f2150, %f2283, %f1956;
	mov.f32 	%f2217, %f802;
	mov.f32 	%f2218, %f803;
	mov.f32 	%f2219, %f804;
	mov.f32 	%f2204, %f2283;
	mov.u64 	%rd384, %rd407;
	mov.u64 	%rd385, %rd406;
$L__BB0_173:
	add.s32 	%r101, %r101, 4;
	add.s64 	%rd407, %rd407, 208;
	add.s64 	%rd406, %rd406, 208;
	setp.eq.s32 	%p275, %r101, 0;
	@%p275 bra 	$L__BB0_174;
	bra.uni 	$L__BB0_157;
$L__BB0_174:
	setp.eq.s32 	%p276, %r25, 0;
	@%p276 bra 	$L__BB0_190;
	setp.eq.s32 	%p277, %r25, 1;
	@%p277 bra 	$L__BB0_185;
	mul.wide.u32 	%rd286, %r99, 52;
	add.s64 	%rd165, %rd2, %rd286;
	ld.local.f32 	%f683, [%rd165+12];
	ld.local.f32 	%f684, [%rd165+16];
	ld.local.f32 	%f685, [%rd165+20];
	mul.f32 	%f1617, %f2149, %f684;
	fma.rn.f32 	%f1618, %f2148, %f683, %f1617;
	fma.rn.f32 	%f686, %f2150, %f685, %f1618;
	abs.f32 	%f1619, %f686;
	cvt.f64.f32 	%fd13, %f1619;
	setp.leu.f64 	%p279, %fd13, 0d3EB0C6F7A0B5ED8D;
	mov.pred 	%p365, 0;
	@%p279 bra 	$L__BB0_178;
	ld.local.f32 	%f1620, [%rd165+8];
	ld.local.f32 	%f1621, [%rd165+4];
	ld.local.f32 	%f1622, [%rd165];
	sub.f32 	%f1623, %f1622, %f1958;
	sub.f32 	%f1624, %f1621, %f1957;
	sub.f32 	%f1625, %f1620, %f1956;
	mul.f32 	%f1626, %f683, %f1623;
	fma.rn.f32 	%f1627, %f684, %f1624, %f1626;
	fma.rn.f32 	%f1628, %f685, %f1625, %f1627;
	div.rn.f32 	%f2283, %f1628, %f686;
	setp.ge.f32 	%p365, %f2283, 0f00000000;
$L__BB0_178:
	setp.geu.f32 	%p280, %f2283, %f2204;
	not.pred 	%p281, %p365;
	mul.wide.u32 	%rd287, %r99, 52;
	add.s64 	%rd288, %rd242, %rd287;
	add.s64 	%rd166, %rd288, 24;
	or.pred  	%p282, %p281, %p280;
	@%p282 bra 	$L__BB0_180;
	add.s64 	%rd384, %rd165, 24;
	fma.rn.f32 	%f2198, %f2148, %f2283, %f1958;
	fma.rn.f32 	%f2199, %f2149, %f2283, %f1957;
	fma.rn.f32 	%f2200, %f2150, %f2283, %f1956;
	mov.f32 	%f2217, %f683;
	mov.f32 	%f2218, %f684;
	mov.f32 	%f2219, %f685;
	mov.f32 	%f2204, %f2283;
	mov.u64 	%rd385, %rd166;
$L__BB0_180:
	ld.local.f32 	%f699, [%rd165+64];
	ld.local.f32 	%f700, [%rd165+68];
	ld.local.f32 	%f701, [%rd165+72];
	mul.f32 	%f1629, %f2149, %f700;
	fma.rn.f32 	%f1630, %f2148, %f699, %f1629;
	fma.rn.f32 	%f702, %f2150, %f701, %f1630;
	abs.f32 	%f1631, %f702;
	cvt.f64.f32 	%fd14, %f1631;
	setp.leu.f64 	%p284, %fd14, 0d3EB0C6F7A0B5ED8D;
	mov.pred 	%p366, 0;
	@%p284 bra 	$L__BB0_182;
	ld.local.f32 	%f1632, [%rd165+60];
	ld.local.f32 	%f1633, [%rd165+56];
	ld.local.f32 	%f1634, [%rd165+52];
	sub.f32 	%f1635, %f1634, %f1958;
	sub.f32 	%f1636, %f1633, %f1957;
	sub.f32 	%f1637, %f1632, %f1956;
	mul.f32 	%f1638, %f699, %f1635;
	fma.rn.f32 	%f1639, %f700, %f1636, %f1638;
	fma.rn.f32 	%f1640, %f701, %f1637, %f1639;
	div.rn.f32 	%f2283, %f1640, %f702;
	setp.ge.f32 	%p366, %f2283, 0f00000000;
$L__BB0_182:
	setp.geu.f32 	%p285, %f2283, %f2204;
	not.pred 	%p286, %p366;
	or.pred  	%p287, %p286, %p285;
	@%p287 bra 	$L__BB0_184;
	add.s64 	%rd384, %rd165, 76;
	add.s64 	%rd385, %rd166, 52;
	fma.rn.f32 	%f2198, %f2148, %f2283, %f1958;
	fma.rn.f32 	%f2199, %f2149, %f2283, %f1957;
	fma.rn.f32 	%f2200, %f2150, %f2283, %f1956;
	mov.f32 	%f2217, %f699;
	mov.f32 	%f2218, %f700;
	mov.f32 	%f2219, %f701;
	mov.f32 	%f2204, %f2283;
$L__BB0_184:
	add.s32 	%r99, %r99, 2;
$L__BB0_185:
	and.b32  	%r71, %r43, 1;
	setp.eq.b32 	%p288, %r71, 1;
	not.pred 	%p289, %p288;
	@%p289 bra 	$L__BB0_190;
	mul.wide.u32 	%rd289, %r99, 52;
	add.s64 	%rd178, %rd2, %rd289;
	ld.local.f32 	%f730, [%rd178+12];
	ld.local.f32 	%f731, [%rd178+16];
	ld.local.f32 	%f732, [%rd178+20];
	mul.f32 	%f1641, %f2149, %f731;
	fma.rn.f32 	%f1642, %f2148, %f730, %f1641;
	fma.rn.f32 	%f733, %f2150, %f732, %f1642;
	abs.f32 	%f1643, %f733;
	cvt.f64.f32 	%fd15, %f1643;
	setp.leu.f64 	%p291, %fd15, 0d3EB0C6F7A0B5ED8D;
	mov.pred 	%p367, 0;
	@%p291 bra 	$L__BB0_188;
	ld.local.f32 	%f1644, [%rd178+8];
	ld.local.f32 	%f1645, [%rd178+4];
	ld.local.f32 	%f1646, [%rd178];
	sub.f32 	%f1647, %f1646, %f1958;
	sub.f32 	%f1648, %f1645, %f1957;
	sub.f32 	%f1649, %f1644, %f1956;
	mul.f32 	%f1650, %f730, %f1647;
	fma.rn.f32 	%f1651, %f731, %f1648, %f1650;
	fma.rn.f32 	%f1652, %f732, %f1649, %f1651;
	div.rn.f32 	%f2283, %f1652, %f733;
	setp.ge.f32 	%p367, %f2283, 0f00000000;
$L__BB0_188:
	setp.geu.f32 	%p292, %f2283, %f2204;
	not.pred 	%p293, %p367;
	or.pred  	%p294, %p293, %p292;
	@%p294 bra 	$L__BB0_190;
	add.s64 	%rd384, %rd178, 24;
	mul.wide.u32 	%rd290, %r99, 52;
	add.s64 	%rd291, %rd242, %rd290;
	add.s64 	%rd385, %rd291, 24;
	fma.rn.f32 	%f2198, %f2148, %f2283, %f1958;
	fma.rn.f32 	%f2199, %f2149, %f2283, %f1957;
	fma.rn.f32 	%f2200, %f2150, %f2283, %f1956;
	mov.f32 	%f2217, %f730;
	mov.f32 	%f2218, %f731;
	mov.f32 	%f2219, %f732;
	mov.f32 	%f2204, %f2283;
$L__BB0_190:
	setp.lt.s32 	%p295, %r44, 1;
	@%p295 bra 	$L__BB0_209;
	neg.s32 	%r102, %r44;
	cvta.to.local.u64 	%rd292, %rd243;
	add.s64 	%rd421, %rd292, 36;
	add.s64 	%rd420, %rd243, 36;
$L__BB0_192:
	ld.local.f32 	%f836, [%rd421+-24];
	ld.local.f32 	%f837, [%rd421+-20];
	ld.local.f32 	%f838, [%rd421+-16];
	ld.local.f32 	%f839, [%rd421+-12];
	ld.local.f32 	%f840, [%rd421+-8];
	ld.local.f32 	%f841, [%rd421+-4];
	mul.f32 	%f1654, %f837, %f841;
	mul.f32 	%f1655, %f838, %f840;
	sub.f32 	%f842, %f1654, %f1655;
	mul.f32 	%f1656, %f838, %f839;
	mul.f32 	%f1657, %f836, %f841;
	sub.f32 	%f843, %f1656, %f1657;
	mul.f32 	%f1658, %f836, %f840;
	mul.f32 	%f1659, %f837, %f839;
	sub.f32 	%f844, %f1658, %f1659;
	mul.f32 	%f1660, %f843, %f843;
	fma.rn.f32 	%f1661, %f842, %f842, %f1660;
	fma.rn.f32 	%f1662, %f844, %f844, %f1661;
	sqrt.rn.f32 	%f845, %f1662;
	setp.leu.f32 	%p296, %f845, 0f00000000;
	mov.f32 	%f2330, %f842;
	mov.f32 	%f2331, %f843;
	mov.f32 	%f2332, %f844;
	@%p296 bra 	$L__BB0_194;
	div.rn.f32 	%f2330, %f842, %f845;
	div.rn.f32 	%f2331, %f843, %f845;
	div.rn.f32 	%f2332, %f844, %f845;
$L__BB0_194:
	mul.f32 	%f1663, %f2149, %f2331;
	fma.rn.f32 	%f1664, %f2148, %f2330, %f1663;
	fma.rn.f32 	%f852, %f2150, %f2332, %f1664;
	abs.f32 	%f1665, %f852;
	cvt.f64.f32 	%fd16, %f1665;
	setp.lt.f64 	%p298, %fd16, 0d3EB0C6F7A0B5ED8D;
	mov.pred 	%p372, 0;
	@%p298 bra 	$L__BB0_200;
	ld.local.f32 	%f853, [%rd421+-28];
	ld.local.f32 	%f854, [%rd421+-32];
	ld.local.f32 	%f855, [%rd421+-36];
	sub.f32 	%f1666, %f855, %f1958;
	sub.f32 	%f1667, %f854, %f1957;
	sub.f32 	%f1668, %f853, %f1956;
	mul.f32 	%f1669, %f2330, %f1666;
	fma.rn.f32 	%f1670, %f2331, %f1667, %f1669;
	fma.rn.f32 	%f1671, %f2332, %f1668, %f1670;
	div.rn.f32 	%f2333, %f1671, %f852;
	setp.lt.f32 	%p300, %f2333, 0f00000000;
	@%p300 bra 	$L__BB0_200;
	fma.rn.f32 	%f1672, %f2148, %f2333, %f1958;
	fma.rn.f32 	%f1673, %f2149, %f2333, %f1957;
	fma.rn.f32 	%f1674, %f2150, %f2333, %f1956;
	sub.f32 	%f857, %f1672, %f855;
	sub.f32 	%f858, %f1673, %f854;
	sub.f32 	%f859, %f1674, %f853;
	mul.f32 	%f1675, %f837, %f858;
	fma.rn.f32 	%f1676, %f836, %f857, %f1675;
	fma.rn.f32 	%f860, %f838, %f859, %f1676;
	setp.lt.f32 	%p302, %f860, 0f00000000;
	@%p302 bra 	$L__BB0_200;
	mul.f32 	%f1677, %f837, %f837;
	fma.rn.f32 	%f1678, %f836, %f836, %f1677;
	fma.rn.f32 	%f1679, %f838, %f838, %f1678;
	setp.gt.f32 	%p304, %f860, %f1679;
	@%p304 bra 	$L__BB0_200;
	mul.f32 	%f1680, %f840, %f858;
	fma.rn.f32 	%f1681, %f839, %f857, %f1680;
	fma.rn.f32 	%f861, %f841, %f859, %f1681;
	setp.lt.f32 	%p306, %f861, 0f00000000;
	@%p306 bra 	$L__BB0_200;
	mul.f32 	%f1682, %f840, %f840;
	fma.rn.f32 	%f1683, %f839, %f839, %f1682;
	fma.rn.f32 	%f1684, %f841, %f841, %f1683;
	setp.leu.f32 	%p372, %f861, %f1684;
$L__BB0_200:
	setp.geu.f32 	%p307, %f2333, %f2204;
	not.pred 	%p308, %p372;
	or.pred  	%p309, %p308, %p307;
	@%p309 bra 	$L__BB0_208;
	fma.rn.f32 	%f2198, %f2148, %f2333, %f1958;
	fma.rn.f32 	%f2199, %f2149, %f2333, %f1957;
	fma.rn.f32 	%f2200, %f2150, %f2333, %f1956;
	mov.f32 	%f2217, %f842;
	mov.f32 	%f2218, %f843;
	mov.f32 	%f2219, %f844;
	mov.f32 	%f2204, %f2333;
	mov.u64 	%rd384, %rd421;
	mov.u64 	%rd385, %rd420;
	@%p296 bra 	$L__BB0_208;
	div.rn.f32 	%f2217, %f842, %f845;
	div.rn.f32 	%f2218, %f843, %f845;
	div.rn.f32 	%f2219, %f844, %f845;
	bra.uni 	$L__BB0_208;
$L__BB0_203:
	mul.f32 	%f1555, %f641, 0f3F000000;
	setp.ge.f32 	%p239, %f646, %f648;
	setp.le.f32 	%p240, %f646, %f1555;
	and.pred  	%p241, %p239, %p240;
	setp.gt.f32 	%p242, %f644, 0f00000000;
	and.pred  	%p364, %p242, %p241;
	selp.f32 	%f2213, %f644, %f2213, %p364;
$L__BB0_204:
	setp.geu.f32 	%p248, %f2213, %f2204;
	not.pred 	%p249, %p364;
	or.pred  	%p250, %p249, %p248;
	@%p250 bra 	$L__BB0_207;
	fma.rn.f32 	%f2198, %f2148, %f2213, %f1958;
	fma.rn.f32 	%f2199, %f2149, %f2213, %f1957;
	fma.rn.f32 	%f2200, %f2150, %f2213, %f1956;
	sub.f32 	%f2217, %f2198, %f639;
	sub.f32 	%f2219, %f2200, %f640;
	fma.rn.f32 	%f1562, %f2217, %f2217, 0f00000000;
	fma.rn.f32 	%f1563, %f2219, %f2219, %f1562;
	sqrt.rn.f32 	%f657, %f1563;
	setp.leu.f32 	%p251, %f657, 0f00000000;
	mov.f32 	%f2218, 0f00000000;
	mov.f32 	%f2204, %f2213;
	mov.u64 	%rd384, %rd387;
	mov.u64 	%rd385, %rd386;
	@%p251 bra 	$L__BB0_207;
	div.rn.f32 	%f2217, %f2217, %f657;
	mov.f32 	%f1564, 0f00000000;
	div.rn.f32 	%f2218, %f1564, %f657;
	div.rn.f32 	%f2219, %f2219, %f657;
$L__BB0_207:
	add.s32 	%r98, %r98, 1;
	setp.eq.s32 	%p252, %r98, 0;
	add.s64 	%rd387, %rd387, 48;
	add.s64 	%rd386, %rd386, 48;
	@%p252 bra 	$L__BB0_154;
	bra.uni 	$L__BB0_149;
$L__BB0_208:
	add.s32 	%r102, %r102, 1;
	setp.eq.s32 	%p311, %r102, 0;
	add.s64 	%rd421, %rd421, 64;
	add.s64 	%rd420, %rd420, 64;
	@%p311 bra 	$L__BB0_209;
	bra.uni 	$L__BB0_192;
$L__BB0_209:
	setp.lt.s32 	%p312, %r45, 1;
	@%p312 bra 	$L__BB0_224;
	rcp.rn.f32 	%f825, %f2148;
	rcp.rn.f32 	%f826, %f2149;
	rcp.rn.f32 	%f827, %f2150;
	setp.eq.s32 	%p313, %r45, 1;
	mov.b64 	%rd436, 0;
	@%p313 bra 	$L__BB0_220;
	and.b32  	%r72, %r45, 2147483646;
	neg.s32 	%r103, %r72;
	add.s64 	%rd427, %rd1, 76;
	add.s64 	%rd426, %rd244, 76;
$L__BB0_212:
	ld.local.f32 	%f884, [%rd427+-76];
	ld.local.f32 	%f885, [%rd427+-72];
	ld.local.f32 	%f886, [%rd427+-68];
	ld.local.f32 	%f887, [%rd427+-64];
	ld.local.f32 	%f888, [%rd427+-60];
	ld.local.f32 	%f889, [%rd427+-56];
	sub.f32 	%f1688, %f884, %f1958;
	sub.f32 	%f1689, %f885, %f1957;
	sub.f32 	%f1690, %f886, %f1956;
	mul.f32 	%f1691, %f825, %f1688;
	mul.f32 	%f1692, %f826, %f1689;
	mul.f32 	%f1693, %f827, %f1690;
	sub.f32 	%f1694, %f887, %f1958;
	sub.f32 	%f1695, %f888, %f1957;
	sub.f32 	%f1696, %f889, %f1956;
	mul.f32 	%f1697, %f825, %f1694;
	mul.f32 	%f1698, %f826, %f1695;
	mul.f32 	%f1699, %f827, %f1696;
	min.f32 	%f1700, %f1691, %f1697;
	min.f32 	%f1701, %f1692, %f1698;
	min.f32 	%f1702, %f1693, %f1699;
	max.f32 	%f1703, %f1691, %f1697;
	max.f32 	%f1704, %f1692, %f1698;
	max.f32 	%f1705, %f1693, %f1699;
	max.f32 	%f1706, %f1700, %f1701;
	max.f32 	%f1707, %f1706, %f1702;
	min.f32 	%f1708, %f1703, %f1704;
	min.f32 	%f1709, %f1708, %f1705;
	max.f32 	%f1710, %f1707, 0f00000000;
	setp.gt.f32 	%p314, %f1710, %f1709;
	setp.leu.f32 	%p315, %f1710, %f1709;
	selp.f32 	%f1711, %f1707, %f2376, %p315;
	setp.geu.f32 	%p316, %f1711, %f2204;
	or.pred  	%p317, %p314, %p316;
	@%p317 bra 	$L__BB0_215;
	add.s64 	%rd385, %rd426, -52;
	add.s64 	%rd384, %rd427, -52;
	fma.rn.f32 	%f2198, %f2148, %f1711, %f1958;
	fma.rn.f32 	%f2199, %f2149, %f1711, %f1957;
	fma.rn.f32 	%f2200, %f2150, %f1711, %f1956;
	add.f32 	%f1712, %f884, %f887;
	add.f32 	%f1713, %f885, %f888;
	add.f32 	%f1714, %f886, %f889;
	mul.f32 	%f1715, %f1712, 0f3F000000;
	mul.f32 	%f1716, %f1713, 0f3F000000;
	mul.f32 	%f1717, %f1714, 0f3F000000;
	sub.f32 	%f2217, %f2198, %f1715;
	sub.f32 	%f2218, %f2199, %f1716;
	sub.f32 	%f2219, %f2200, %f1717;
	mul.f32 	%f1718, %f2218, %f2218;
	fma.rn.f32 	%f1719, %f2217, %f2217, %f1718;
	fma.rn.f32 	%f1720, %f2219, %f2219, %f1719;
	sqrt.rn.f32 	%f897, %f1720;
	setp.leu.f32 	%p318, %f897, 0f00000000;
	mov.f32 	%f2204, %f1711;
	@%p318 bra 	$L__BB0_215;
	div.rn.f32 	%f2217, %f2217, %f897;
	div.rn.f32 	%f2218, %f2218, %f897;
	div.rn.f32 	%f2219, %f2219, %f897;
$L__BB0_215:
	ld.local.f32 	%f908, [%rd427+-24];
	ld.local.f32 	%f909, [%rd427+-20];
	ld.local.f32 	%f910, [%rd427+-16];
	ld.local.f32 	%f911, [%rd427+-12];
	ld.local.f32 	%f912, [%rd427+-8];
	ld.local.f32 	%f913, [%rd427+-4];
	sub.f32 	%f1721, %f908, %f1958;
	sub.f32 	%f1722, %f909, %f1957;
	sub.f32 	%f1723, %f910, %f1956;
	mul.f32 	%f1724, %f825, %f1721;
	mul.f32 	%f1725, %f826, %f1722;
	mul.f32 	%f1726, %f827, %f1723;
	sub.f32 	%f1727, %f911, %f1958;
	sub.f32 	%f1728, %f912, %f1957;
	sub.f32 	%f1729, %f913, %f1956;
	mul.f32 	%f1730, %f825, %f1727;
	mul.f32 	%f1731, %f826, %f1728;
	mul.f32 	%f1732, %f827, %f1729;
	min.f32 	%f1733, %f1724, %f1730;
	min.f32 	%f1734, %f1725, %f1731;
	min.f32 	%f1735, %f1726, %f1732;
	max.f32 	%f1736, %f1724, %f1730;
	max.f32 	%f1737, %f1725, %f1731;
	max.f32 	%f1738, %f1726, %f1732;
	max.f32 	%f1739, %f1733, %f1734;
	max.f32 	%f1740, %f1739, %f1735;
	min.f32 	%f1741, %f1736, %f1737;
	min.f32 	%f1742, %f1741, %f1738;
	max.f32 	%f1743, %f1740, 0f00000000;
	setp.gt.f32 	%p319, %f1743, %f1742;
	setp.leu.f32 	%p320, %f1743, %f1742;
	selp.f32 	%f2376, %f1740, %f1711, %p320;
	setp.geu.f32 	%p321, %f2376, %f2204;
	or.pred  	%p322, %p319, %p321;
	@%p322 bra 	$L__BB0_218;
	fma.rn.f32 	%f2198, %f2148, %f2376, %f1958;
	fma.rn.f32 	%f2199, %f2149, %f2376, %f1957;
	fma.rn.f32 	%f2200, %f2150, %f2376, %f1956;
	add.f32 	%f1745, %f908, %f911;
	add.f32 	%f1746, %f909, %f912;
	add.f32 	%f1747, %f910, %f913;
	mul.f32 	%f1748, %f1745, 0f3F000000;
	mul.f32 	%f1749, %f1746, 0f3F000000;
	mul.f32 	%f1750, %f1747, 0f3F000000;
	sub.f32 	%f2217, %f2198, %f1748;
	sub.f32 	%f2218, %f2199, %f1749;
	sub.f32 	%f2219, %f2200, %f1750;
	mul.f32 	%f1751, %f2218, %f2218;
	fma.rn.f32 	%f1752, %f2217, %f2217, %f1751;
	fma.rn.f32 	%f1753, %f2219, %f2219, %f1752;
	sqrt.rn.f32 	%f921, %f1753;
	setp.leu.f32 	%p323, %f921, 0f00000000;
	mov.f32 	%f2204, %f2376;
	mov.u64 	%rd384, %rd427;
	mov.u64 	%rd385, %rd426;
	@%p323 bra 	$L__BB0_218;
	div.rn.f32 	%f2217, %f2217, %f921;
	div.rn.f32 	%f2218, %f2218, %f921;
	div.rn.f32 	%f2219, %f2219, %f921;
$L__BB0_218:
	add.s32 	%r103, %r103, 2;
	add.s64 	%rd427, %rd427, 104;
	add.s64 	%rd426, %rd426, 104;
	setp.ne.s32 	%p324, %r103, 0;
	@%p324 bra 	$L__BB0_212;
	and.b32  	%r73, %r45, 2147483646;
	cvt.u64.u32 	%rd436, %r73;
$L__BB0_220:
	and.b32  	%r74, %r45, 1;
	setp.eq.b32 	%p325, %r74, 1;
	not.pred 	%p326, %p325;
	@%p326 bra 	$L__BB0_224;
	mad.lo.s64 	%rd235, %rd436, 52, %rd1;
	ld.local.f32 	%f946, [%rd235];
	ld.local.f32 	%f947, [%rd235+4];
	ld.local.f32 	%f948, [%rd235+8];
	ld.local.f32 	%f949, [%rd235+12];
	ld.local.f32 	%f950, [%rd235+16];
	ld.local.f32 	%f951, [%rd235+20];
	sub.f32 	%f1754, %f946, %f1958;
	sub.f32 	%f1755, %f947, %f1957;
	sub.f32 	%f1756, %f948, %f1956;
	mul.f32 	%f1757, %f825, %f1754;
	mul.f32 	%f1758, %f826, %f1755;
	mul.f32 	%f1759, %f827, %f1756;
	sub.f32 	%f1760, %f949, %f1958;
	sub.f32 	%f1761, %f950, %f1957;
	sub.f32 	%f1762, %f951, %f1956;
	mul.f32 	%f1763, %f825, %f1760;
	mul.f32 	%f1764, %f826, %f1761;
	mul.f32 	%f1765, %f827, %f1762;
	min.f32 	%f1766, %f1757, %f1763;
	min.f32 	%f1767, %f1758, %f1764;
	min.f32 	%f1768, %f1759, %f1765;
	max.f32 	%f1769, %f1757, %f1763;
	max.f32 	%f1770, %f1758, %f1764;
	max.f32 	%f1771, %f1759, %f1765;
	max.f32 	%f1772, %f1766, %f1767;
	max.f32 	%f1773, %f1772, %f1768;
	min.f32 	%f1774, %f1769, %f1770;
	min.f32 	%f1775, %f1774, %f1771;
	max.f32 	%f1776, %f1773, 0f00000000;
	setp.gt.f32 	%p327, %f1776, %f1775;
	setp.leu.f32 	%p328, %f1776, %f1775;
	selp.f32 	%f1777, %f1773, %f2376, %p328;
	setp.geu.f32 	%p329, %f1777, %f2204;
	or.pred  	%p330, %p327, %p329;
	@%p330 bra 	$L__BB0_224;
	add.s64 	%rd384, %rd235, 24;
	mad.lo.s64 	%rd296, %rd436, 52, %rd244;
	add.s64 	%rd385, %rd296, 24;
	fma.rn.f32 	%f2198, %f2148, %f1777, %f1958;
	fma.rn.f32 	%f2199, %f2149, %f1777, %f1957;
	fma.rn.f32 	%f2200, %f2150, %f1777, %f1956;
	add.f32 	%f1778, %f946, %f949;
	add.f32 	%f1779, %f947, %f950;
	add.f32 	%f1780, %f948, %f951;
	mul.f32 	%f1781, %f1778, 0f3F000000;
	mul.f32 	%f1782, %f1779, 0f3F000000;
	mul.f32 	%f1783, %f1780, 0f3F000000;
	sub.f32 	%f2217, %f2198, %f1781;
	sub.f32 	%f2218, %f2199, %f1782;
	sub.f32 	%f2219, %f2200, %f1783;
	mul.f32 	%f1784, %f2218, %f2218;
	fma.rn.f32 	%f1785, %f2217, %f2217, %f1784;
	fma.rn.f32 	%f1786, %f2219, %f2219, %f1785;
	sqrt.rn.f32 	%f959, %f1786;
	setp.leu.f32 	%p331, %f959, 0f00000000;
	@%p331 bra 	$L__BB0_224;
	div.rn.f32 	%f2217, %f2217, %f959;
	div.rn.f32 	%f2218, %f2218, %f959;
	div.rn.f32 	%f2219, %f2219, %f959;
$L__BB0_224:
	setp.ne.s64 	%p332, %rd385, 0;
	@%p332 bra 	$L__BB0_226;
	add.f32 	%f1893, %f2149, 0f3F800000;
	mul.f32 	%f1894, %f1893, 0f3F000000;
	mov.f32 	%f1895, 0f3F800000;
	sub.f32 	%f1896, %f1895, %f1894;
	fma.rn.f32 	%f2396, %f1894, 0f3F000000, %f1896;
	fma.rn.f32 	%f2397, %f1894, 0f3F333333, %f1896;
	add.f32 	%f2398, %f1894, %f1896;
	bra.uni 	$L__BB0_241;
$L__BB0_226:
	mov.f32 	%f1787, 0f40A00000;
	sub.f32 	%f2383, %f1787, %f2198;
	sub.f32 	%f2384, %f1787, %f2199;
	sub.f32 	%f2385, %f1787, %f2200;
	mul.f32 	%f1788, %f2384, %f2384;
	fma.rn.f32 	%f1789, %f2383, %f2383, %f1788;
	fma.rn.f32 	%f1790, %f2385, %f2385, %f1789;
	sqrt.rn.f32 	%f975, %f1790;
	setp.leu.f32 	%p333, %f975, 0f00000000;
	@%p333 bra 	$L__BB0_228;
	div.rn.f32 	%f2383, %f2383, %f975;
	div.rn.f32 	%f2384, %f2384, %f975;
	div.rn.f32 	%f2385, %f2385, %f975;
$L__BB0_228:
	mul.f32 	%f1791, %f2218, %f2384;
	fma.rn.f32 	%f1792, %f2217, %f2383, %f1791;
	fma.rn.f32 	%f982, %f2219, %f2385, %f1792;
	neg.f32 	%f2386, %f2148;
	neg.f32 	%f2387, %f2149;
	neg.f32 	%f2388, %f2150;
	mul.f32 	%f1793, %f2149, %f2149;
	fma.rn.f32 	%f1794, %f2148, %f2148, %f1793;
	fma.rn.f32 	%f1795, %f2150, %f2150, %f1794;
	sqrt.rn.f32 	%f986, %f1795;
	setp.leu.f32 	%p334, %f986, 0f00000000;
	@%p334 bra 	$L__BB0_230;
	div.rn.f32 	%f2386, %f2386, %f986;
	div.rn.f32 	%f2387, %f2387, %f986;
	div.rn.f32 	%f2388, %f2388, %f986;
$L__BB0_230:
	add.f32 	%f1796, %f982, %f982;
	mul.f32 	%f1797, %f2217, %f1796;
	mul.f32 	%f1798, %f2218, %f1796;
	mul.f32 	%f1799, %f2219, %f1796;
	sub.f32 	%f2389, %f1797, %f2383;
	sub.f32 	%f2390, %f1798, %f2384;
	sub.f32 	%f2391, %f1799, %f2385;
	mul.f32 	%f1800, %f2390, %f2390;
	fma.rn.f32 	%f1801, %f2389, %f2389, %f1800;
	fma.rn.f32 	%f1802, %f2391, %f2391, %f1801;
	sqrt.rn.f32 	%f996, %f1802;
	setp.leu.f32 	%p335, %f996, 0f00000000;
	@%p335 bra 	$L__BB0_232;
	div.rn.f32 	%f2389, %f2389, %f996;
	div.rn.f32 	%f2390, %f2390, %f996;
	div.rn.f32 	%f2391, %f2391, %f996;
$L__BB0_232:
	mul.f32 	%f1804, %f2387, %f2390;
	fma.rn.f32 	%f1805, %f2386, %f2389, %f1804;
	fma.rn.f32 	%f1806, %f2388, %f2391, %f1805;
	max.f32 	%f1003, %f1806, 0f00000000;
	abs.f32 	%f1004, %f1003;
	setp.eq.f32 	%p336, %f1003, 0f3F800000;
	mov.f32 	%f2392, 0f3F800000;
	@%p336 bra 	$L__BB0_237;
	setp.num.f32 	%p337, %f1004, %f1004;
	@%p337 bra 	$L__BB0_235;
	mov.f32 	%f1862, 0f42480000;
	add.rn.f32 	%f2392, %f1003, %f1862;
	bra.uni 	$L__BB0_237;
$L__BB0_235:
	setp.lt.f32 	%p338, %f1004, 0f00800000;
	mul.f32 	%f1807, %f1004, 0f4B800000;
	selp.f32 	%f1808, %f1807, %f1004, %p338;
	mov.b32 	%r75, %f1808;
	add.s32 	%r76, %r75, -1060439283;
	and.b32  	%r77, %r76, -8388608;
	sub.s32 	%r78, %r75, %r77;
	mov.b32 	%f1809, %r78;
	cvt.rn.f32.s32 	%f1810, %r77;
	selp.f32 	%f1811, 0fC1C00000, 0f00000000, %p338;
	fma.rn.f32 	%f1812, %f1810, 0f34000000, %f1811;
	add.f32 	%f1813, %f1809, 0fBF800000;
	add.f32 	%f1814, %f1809, 0f3F800000;
	rcp.approx.ftz.f32 	%f1815, %f1814;
	add.f32 	%f1816, %f1813, %f1813;
	mul.f32 	%f1817, %f1816, %f1815;
	mul.f32 	%f1818, %f1817, %f1817;
	neg.f32 	%f1819, %f1817;
	sub.f32 	%f1820, %f1813, %f1817;
	add.f32 	%f1821, %f1820, %f1820;
	fma.rn.f32 	%f1822, %f1819, %f1813, %f1821;
	mul.rn.f32 	%f1823, %f1815, %f1822;
	fma.rn.f32 	%f1824, %f1818, 0f3A2C32E4, 0f3B52E7DB;
	fma.rn.f32 	%f1825, %f1824, %f1818, 0f3C93BB73;
	fma.rn.f32 	%f1826, %f1825, %f1818, 0f3DF6384F;
	mul.rn.f32 	%f1827, %f1826, %f1818;
	fma.rn.f32 	%f1828, %f1817, 0f3FB8AA3B, %f1812;
	mul.f32 	%f1829, %f1827, 0f40400000;
	sub.f32 	%f1830, %f1812, %f1828;
	fma.rn.f32 	%f1831, %f1817, 0f3FB8AA3B, %f1830;
	fma.rn.f32 	%f1832, %f1823, 0f3FB8AA3B, %f1831;
	fma.rn.f32 	%f1833, %f1817, 0f32A55E34, %f1832;
	fma.rn.f32 	%f1834, %f1829, %f1823, %f1833;
	fma.rn.f32 	%f1835, %f1827, %f1817, %f1834;
	add.rn.f32 	%f1836, %f1828, %f1835;
	mov.f32 	%f1837, 0f42480000;
	mul.rn.f32 	%f1838, %f1836, %f1837;
	cvt.rni.f32.f32 	%f1839, %f1838;
	sub.f32 	%f1840, %f1838, %f1839;
	neg.f32 	%f1841, %f1838;
	fma.rn.f32 	%f1842, %f1836, 0f42480000, %f1841;
	neg.f32 	%f1843, %f1828;
	add.rn.f32 	%f1844, %f1836, %f1843;
	neg.f32 	%f1845, %f1844;
	add.rn.f32 	%f1846, %f1835, %f1845;
	fma.rn.f32 	%f1847, %f1846, 0f42480000, %f1842;
	add.f32 	%f1848, %f1840, %f1847;
	setp.gt.f32 	%p339, %f1839, 0f00000000;
	selp.b32 	%r79, 0, -2097152000, %p339;
	setp.neu.f32 	%p340, %f1003, 0f00000000;
	setp.neu.f32 	%p341, %f1004, 0f7F800000;
	setp.lt.f32 	%p342, %f1838, 0f00000000;
	selp.f32 	%f1849, 0f00000000, 0f7F800000, %p342;
	abs.f32 	%f1850, %f1838;
	setp.gt.f32 	%p343, %f1850, 0f43180000;
	cvt.rzi.s32.f32 	%r80, %f1839;
	shl.b32 	%r81, %r80, 23;
	sub.s32 	%r82, %r81, %r79;
	mov.b32 	%f1851, %r82;
	add.s32 	%r83, %r79, 2130706432;
	mov.b32 	%f1852, %r83;
	fma.rn.f32 	%f1853, %f1848, 0f391FCB8E, 0f3AAF85ED;
	fma.rn.f32 	%f1854, %f1853, %f1848, 0f3C1D9856;
	fma.rn.f32 	%f1855, %f1854, %f1848, 0f3D6357BB;
	fma.rn.f32 	%f1856, %f1855, %f1848, 0f3E75FDEC;
	fma.rn.f32 	%f1857, %f1856, %f1848, 0f3F317218;
	fma.rn.f32 	%f1858, %f1857, %f1848, 0f3F800000;
	mul.f32 	%f1859, %f1858, %f1852;
	mul.f32 	%f1860, %f1859, %f1851;
	selp.f32 	%f2392, %f1849, %f1860, %p343;
	and.pred  	%p344, %p340, %p341;
	@%p344 bra 	$L__BB0_237;
	add.f32 	%f1861, %f1003, %f1003;
	mov.b32 	%r84, %f1861;
	and.b32  	%r85, %r84, 2147483647;
	mov.b32 	%f2392, %r85;
$L__BB0_237:
	ld.param.u32 	%r88, [_Z9trace_ray3RayP6SphereiP8CylinderiP5PlaneiP9RectangleiP4Cubei7Vector3i_param_11];
	ld.local.f32 	%f1863, [%rd384+12];
	ld.local.f32 	%f1864, [%rd384];
	ld.local.f32 	%f1865, [%rd384+4];
	ld.local.f32 	%f1866, [%rd384+8];
	max.f32 	%f1867, %f982, 0f00000000;
	add.f32 	%f1868, %f1867, 0f3DCCCCCD;
	mul.f32 	%f1869, %f1868, %f1864;
	mul.f32 	%f1870, %f1868, %f1865;
	mul.f32 	%f1871, %f1868, %f1866;
	fma.rn.f32 	%f2396, %f2392, %f1863, %f1869;
	fma.rn.f32 	%f2397, %f2392, %f1863, %f1870;
	fma.rn.f32 	%f2398, %f2392, %f1863, %f1871;
	ld.local.f32 	%f1012, [%rd384+16];
	setp.leu.f32 	%p345, %f1012, 0f00000000;
	setp.eq.s32 	%p346, %r88, 4;
	or.pred  	%p347, %p346, %p345;
	@%p347 bra 	$L__BB0_241;
	mul.f32 	%f1872, %f2149, %f2218;
	fma.rn.f32 	%f1873, %f2148, %f2217, %f1872;
	fma.rn.f32 	%f1874, %f2150, %f2219, %f1873;
	add.f32 	%f1875, %f1874, %f1874;
	mul.f32 	%f1876, %f2217, %f1875;
	mul.f32 	%f1877, %f2218, %f1875;
	mul.f32 	%f1878, %f2219, %f1875;
	sub.f32 	%f2393, %f2148, %f1876;
	sub.f32 	%f2394, %f2149, %f1877;
	sub.f32 	%f2395, %f2150, %f1878;
	mul.f32 	%f1879, %f2394, %f2394;
	fma.rn.f32 	%f1880, %f2393, %f2393, %f1879;
	fma.rn.f32 	%f1881, %f2395, %f2395, %f1880;
	sqrt.rn.f32 	%f1016, %f1881;
	setp.leu.f32 	%p348, %f1016, 0f00000000;
	@%p348 bra 	$L__BB0_240;
	div.rn.f32 	%f2393, %f2393, %f1016;
	div.rn.f32 	%f2394, %f2394, %f1016;
	div.rn.f32 	%f2395, %f2395, %f1016;
$L__BB0_240:
	ld.param.u32 	%r89, [_Z9trace_ray3RayP6SphereiP8CylinderiP5PlaneiP9RectangleiP4Cubei7Vector3i_param_11];
	add.s32 	%r86, %r89, 2;
	{ // callseq 0, 0
	.param .align 16 .b8 param0[24];
	st.param.v4.f32 	[param0], {%f2198, %f2199, %f2200, %f2393};
	st.param.v2.f32 	[param0+16], {%f2394, %f2395};
	.param .b64 param1;
	st.param.b64 	[param1], %rd240;
	.param .b32 param2;
	st.param.b32 	[param2], %r41;
	.param .b64 param3;
	st.param.b64 	[param3], %rd241;
	.param .b32 param4;
	st.param.b32 	[param4], %r42;
	.param .b64 param5;
	st.param.b64 	[param5], %rd242;
	.param .b32 param6;
	st.param.b32 	[param6], %r43;
	.param .b64 param7;
	st.param.b64 	[param7], %rd243;
	.param .b32 param8;
	st.param.b32 	[param8], %r44;
	.param .b64 param9;
	st.param.b64 	[param9], %rd244;
	.param .b32 param10;
	st.param.b32 	[param10], %r45;
	.param .b32 param11;
	st.param.b32 	[param11], %r86;
	.param .align 16 .b8 retval0[12];
	call.uni (retval0), 
	_Z9trace_ray3RayP6SphereiP8CylinderiP5PlaneiP9RectangleiP4Cubei7Vector3i, 
	(
	param0, 
	param1, 
	param2, 
	param3, 
	param4, 
	param5, 
	param6, 
	param7, 
	param8, 
	param9, 
	param10, 
	param11
	);
	ld.param.v2.f32 	{%f1882, %f1883}, [retval0];
	ld.param.f32 	%f1884, [retval0+8];
	} // callseq 0
	mov.f32 	%f1888, 0f3F800000;
	sub.f32 	%f1889, %f1888, %f1012;
	mul.f32 	%f1890, %f2396, %f1889;
	mul.f32 	%f1891, %f2397, %f1889;
	mul.f32 	%f1892, %f2398, %f1889;
	fma.rn.f32 	%f2396, %f1882, %f1012, %f1890;
	fma.rn.f32 	%f2397, %f1883, %f1012, %f1891;
	fma.rn.f32 	%f2398, %f1884, %f1012, %f1892;
$L__BB0_241:
	mov.f32 	%f1897, 0f3F800000;
	sub.f32 	%f1898, %f1897, %f508;
	mul.f32 	%f1899, %f2401, %f1898;
	mul.f32 	%f1900, %f2400, %f1898;
	mul.f32 	%f1901, %f2399, %f1898;
	fma.rn.f32 	%f2401, %f2396, %f508, %f1899;
	fma.rn.f32 	%f2400, %f2397, %f508, %f1900;
	fma.rn.f32 	%f2399, %f2398, %f508, %f1901;
$L__BB0_242:
	st.param.v2.f32 	[func_retval0], {%f2401, %f2400};
	st.param.f32 	[func_retval0+8], %f2399;
	ret;

}
	// .globl	ray_trace_kernel
.visible .entry ray_trace_kernel(
	.param .u64 .ptr .align 1 ray_trace_kernel_param_0,
	.param .u32 ray_trace_kernel_param_1,
	.param .u32 ray_trace_kernel_param_2,
	.param .u32 ray_trace_kernel_param_3,
	.param .u64 .ptr .align 1 ray_trace_kernel_param_4,
	.param .u32 ray_trace_kernel_param_5,
	.param .u64 .ptr .align 1 ray_trace_kernel_param_6,
	.param .u32 ray_trace_kernel_param_7,
	.param .u64 .ptr .align 1 ray_trace_kernel_param_8,
	.param .u32 ray_trace_kernel_param_9,
	.param .u64 .ptr .align 1 ray_trace_kernel_param_10,
	.param .u32 ray_trace_kernel_param_11,
	.param .u64 .ptr .align 1 ray_trace_kernel_param_12,
	.param .u32 ray_trace_kernel_param_13
)
{
	.local .align 16 .b8 	__local_depot1[2624];
	.reg .b64 	%SP;
	.reg .b64 	%SPL;
	.reg .pred 	%p<40>;
	.reg .b32 	%r<182>;
	.reg .b32 	%f<379>;
	.reg .b64 	%rd<125>;

	mov.u64 	%SPL, __local_depot1;
	cvta.local.u64 	%SP, %SPL;
	ld.param.u32 	%r63, [ray_trace_kernel_param_1];
	ld.param.u32 	%r71, [ray_trace_kernel_param_2];
	ld.param.u32 	%r65, [ray_trace_kernel_param_3];
	ld.param.u64 	%rd39, [ray_trace_kernel_param_4];
	ld.param.u32 	%r66, [ray_trace_kernel_param_5];
	ld.param.u32 	%r67, [ray_trace_kernel_param_7];
	ld.param.u64 	%rd40, [ray_trace_kernel_param_8];
	ld.param.u32 	%r68, [ray_trace_kernel_param_9];
	ld.param.u64 	%rd41, [ray_trace_kernel_param_10];
	ld.param.u32 	%r69, [ray_trace_kernel_param_11];
	ld.param.u32 	%r70, [ray_trace_kernel_param_13];
	cvta.to.global.u64 	%rd1, %rd39;
	cvta.to.global.u64 	%rd2, %rd40;
	cvta.to.global.u64 	%rd3, %rd41;
	mov.u32 	%r72, %ctaid.x;
	mov.u32 	%r73, %ntid.x;
	mov.u32 	%r74, %tid.x;
	mad.lo.s32 	%r1, %r72, %r73, %r74;
	mov.u32 	%r75, %ctaid.y;
	mov.u32 	%r76, %ntid.y;
	mov.u32 	%r77, %tid.y;
	mad.lo.s32 	%r78, %r75, %r76, %r77;
	setp.ge.s32 	%p1, %r1, %r63;
	setp.ge.s32 	%p2, %r78, %r71;
	or.pred  	%p3, %p1, %p2;
	@%p3 bra 	$L__BB1_47;
	mad.lo.s32 	%r3, %r63, %r78, %r1;
	xor.b32  	%r79, %r3, -1429050551;
	mul.lo.s32 	%r4, %r79, 1099087573;
	setp.lt.s32 	%p4, %r66, 1;
	@%p4 bra 	$L__BB1_7;
	setp.eq.s32 	%p5, %r66, 1;
	mov.b32 	%r158, 0;
	@%p5 bra 	$L__BB1_5;
	and.b32  	%r158, %r66, 2147483646;
	neg.s32 	%r160, %r158;
	add.s64 	%rd116, %rd1, 20;
	add.u64 	%rd43, %SPL, 0;
	add.s64 	%rd115, %rd43, 40;
	mov.b32 	%r159, 0;
$L__BB1_4:
	ld.global.f32 	%f53, [%rd116+-20];
	ld.global.f32 	%f54, [%rd116+-16];
	ld.global.f32 	%f55, [%rd116+-12];
	st.local.v2.f32 	[%rd115+-40], {%f53, %f54};
	ld.global.f32 	%f56, [%rd116+-8];
	st.local.v2.f32 	[%rd115+-32], {%f55, %f56};
	ld.global.f32 	%f57, [%rd116+-4];
	ld.global.f32 	%f58, [%rd116];
	ld.global.f32 	%f59, [%rd116+4];
	st.local.v2.f32 	[%rd115+-24], {%f57, %f58};
	ld.global.f32 	%f60, [%rd116+8];
	st.local.v2.f32 	[%rd115+-16], {%f59, %f60};
	ld.global.f32 	%f61, [%rd116+12];
	ld.global.f32 	%f62, [%rd116+16];
	st.local.v2.f32 	[%rd115+-8], {%f61, %f62};
	ld.global.f32 	%f63, [%rd116+20];
	add.s32 	%r83, %r159, 11;
	mul.wide.u32 	%rd44, %r83, 4;
	add.s64 	%rd45, %rd1, %rd44;
	ld.global.f32 	%f64, [%rd45];
	ld.global.f32 	%f65, [%rd45+4];
	ld.global.f32 	%f66, [%rd45+8];
	st.local.v2.f32 	[%rd115], {%f63, %f64};
	st.local.v2.f32 	[%rd115+8], {%f65, %f66};
	ld.global.f32 	%f67, [%rd45+12];
	ld.global.f32 	%f68, [%rd45+16];
	ld.global.f32 	%f69, [%rd45+20];
	ld.global.f32 	%f70, [%rd45+24];
	st.local.v2.f32 	[%rd115+16], {%f67, %f68};
	st.local.v2.f32 	[%rd115+24], {%f69, %f70};
	ld.global.f32 	%f71, [%rd45+28];
	ld.global.f32 	%f72, [%rd45+32];
	st.local.v2.f32 	[%rd115+32], {%f71, %f72};
	ld.global.f32 	%f73, [%rd45+36];
	ld.global.f32 	%f74, [%rd45+40];
	st.local.v2.f32 	[%rd115+40], {%f73, %f74};
	add.s32 	%r160, %r160, 2;
	add.s64 	%rd116, %rd116, 88;
	add.s32 	%r159, %r159, 22;
	add.s64 	%rd115, %rd115, 88;
	setp.eq.s32 	%p6, %r160, 0;
	@%p6 bra 	$L__BB1_5;
	bra.uni 	$L__BB1_4;
$L__BB1_5:
	and.b32  	%r84, %r66, 1;
	setp.eq.b32 	%p7, %r84, 1;
	not.pred 	%p8, %p7;
	@%p8 bra 	$L__BB1_7;
	mul.lo.s32 	%r85, %r158, 11;
	mul.wide.u32 	%rd46, %r85, 4;
	add.s64 	%rd47, %rd1, %rd46;
	ld.global.f32 	%f75, [%rd47];
	ld.global.f32 	%f76, [%rd47+4];
	ld.global.f32 	%f77, [%rd47+8];
	add.u64 	%rd49, %SPL, 0;
	mul.wide.u32 	%rd50, %r158, 44;
	add.s64 	%rd51, %rd49, %rd50;
	st.local.f32 	[%rd51], %f75;
	st.local.f32 	[%rd51+4], %f76;
	st.local.f32 	[%rd51+8], %f77;
	ld.global.f32 	%f78, [%rd47+12];
	st.local.f32 	[%rd51+12], %f78;
	ld.global.f32 	%f79, [%rd47+16];
	ld.global.f32 	%f80, [%rd47+20];
	ld.global.f32 	%f81, [%rd47+24];
	st.local.f32 	[%rd51+16], %f79;
	st.local.f32 	[%rd51+20], %f80;
	st.local.f32 	[%rd51+24], %f81;
	ld.global.f32 	%f82, [%rd47+28];
	st.local.f32 	[%rd51+28], %f82;
	ld.global.f32 	%f83, [%rd47+32];
	st.local.f32 	[%rd51+32], %f83;
	ld.global.f32 	%f84, [%rd47+36];
	st.local.f32 	[%rd51+36], %f84;
	ld.global.f32 	%f85, [%rd47+40];
	st.local.f32 	[%rd51+40], %f85;
$L__BB1_7:
	setp.lt.s32 	%p9, %r67, 1;
	@%p9 bra 	$L__BB1_13;
	ld.param.u64 	%rd113, [ray_trace_kernel_param_6];
	cvta.to.global.u64 	%rd6, %rd113;
	setp.eq.s32 	%p10, %r67, 1;
	mov.b32 	%r161, 0;
	@%p10 bra 	$L__BB1_11;
	and.b32  	%r161, %r67, 2147483646;
	neg.s32 	%r162, %r161;
	add.s64 	%rd118, %rd6, 48;
	add.u64 	%rd53, %SPL, 448;
	add.s64 	%rd117, %rd53, 48;
$L__BB1_10:
	ld.global.f32 	%f86, [%rd118+-48];
	ld.global.f32 	%f87, [%rd118+-44];
	ld.global.f32 	%f88, [%rd118+-40];
	ld.global.f32 	%f89, [%rd118+-36];
	st.local.v4.f32 	[%rd117+-48], {%f86, %f87, %f88, %f89};
	ld.global.f32 	%f90, [%rd118+-32];
	ld.global.f32 	%f91, [%rd118+-28];
	ld.global.f32 	%f92, [%rd118+-24];
	ld.global.f32 	%f93, [%rd118+-20];
	st.local.v4.f32 	[%rd117+-32], {%f90, %f91, %f92, %f93};
	ld.global.f32 	%f94, [%rd118+-16];
	ld.global.f32 	%f95, [%rd118+-12];
	ld.global.f32 	%f96, [%rd118+-8];
	ld.global.f32 	%f97, [%rd118+-4];
	st.local.v4.f32 	[%rd117+-16], {%f94, %f95, %f96, %f97};
	ld.global.f32 	%f98, [%rd118];
	ld.global.f32 	%f99, [%rd118+4];
	ld.global.f32 	%f100, [%rd118+8];
	ld.global.f32 	%f101, [%rd118+12];
	st.local.v4.f32 	[%rd117], {%f98, %f99, %f100, %f101};
	ld.global.f32 	%f102, [%rd118+16];
	ld.global.f32 	%f103, [%rd118+20];
	ld.global.f32 	%f104, [%rd118+24];
	ld.global.f32 	%f105, [%rd118+28];
	st.local.v4.f32 	[%rd117+16], {%f102, %f103, %f104, %f105};
	ld.global.f32 	%f106, [%rd118+32];
	ld.global.f32 	%f107, [%rd118+36];
	ld.global.f32 	%f108, [%rd118+40];
	ld.global.f32 	%f109, [%rd118+44];
	st.local.v4.f32 	[%rd117+32], {%f106, %f107, %f108, %f109};
	add.s32 	%r162, %r162, 2;
	add.s64 	%rd118, %rd118, 96;
	add.s64 	%rd117, %rd117, 96;
	setp.eq.s32 	%p11, %r162, 0;
	@%p11 bra 	$L__BB1_11;
	bra.uni 	$L__BB1_10;
$L__BB1_11:
	and.b32  	%r88, %r67, 1;
	setp.eq.b32 	%p12, %r88, 1;
	not.pred 	%p13, %p12;
	@%p13 bra 	$L__BB1_13;
	mul.lo.s32 	%r89, %r161, 12;
	mul.wide.u32 	%rd54, %r89, 4;
	add.s64 	%rd55, %rd6, %rd54;
	ld.global.f32 	%f110, [%rd55];
	ld.global.f32 	%f111, [%rd55+4];
	ld.global.f32 	%f112, [%rd55+8];
	add.u64 	%rd57, %SPL, 448;
	mul.wide.u32 	%rd58, %r161, 48;
	add.s64 	%rd59, %rd57, %rd58;
	ld.global.f32 	%f113, [%rd55+12];
	st.local.v4.f32 	[%rd59], {%f110, %f111, %f112, %f113};
	ld.global.f32 	%f114, [%rd55+16];
	ld.global.f32 	%f115, [%rd55+20];
	ld.global.f32 	%f116, [%rd55+24];
	ld.global.f32 	%f117, [%rd55+28];
	st.local.v4.f32 	[%rd59+16], {%f114, %f115, %f116, %f117};
	ld.global.f32 	%f118, [%rd55+32];
	ld.global.f32 	%f119, [%rd55+36];
	ld.global.f32 	%f120, [%rd55+40];
	ld.global.f32 	%f121, [%rd55+44];
	st.local.v4.f32 	[%rd59+32], {%f118, %f119, %f120, %f121};
$L__BB1_13:
	setp.lt.s32 	%p14, %r68, 1;
	@%p14 bra 	$L__BB1_22;
	and.b32  	%r14, %r68, 3;
	setp.lt.u32 	%p15, %r68, 4;
	mov.b32 	%r163, 0;
	@%p15 bra 	$L__BB1_17;
	and.b32  	%r163, %r68, 2147483644;
	neg.s32 	%r165, %r163;
	add.s64 	%rd120, %rd2, 88;
	add.u64 	%rd61, %SPL, 928;
	add.s64 	%rd119, %rd61, 104;
$L__BB1_16:
	.pragma "nounroll";
	ld.global.f32 	%f122, [%rd120+-88];
	ld.global.f32 	%f123, [%rd120+-84];
	ld.global.f32 	%f124, [%rd120+-80];
	st.local.v2.f32 	[%rd119+-104], {%f122, %f123};
	ld.global.f32 	%f125, [%rd120+-76];
	ld.global.f32 	%f126, [%rd120+-72];
	ld.global.f32 	%f127, [%rd120+-68];
	st.local.v2.f32 	[%rd119+-96], {%f124, %f125};
	st.local.v2.f32 	[%rd119+-88], {%f126, %f127};
	ld.global.f32 	%f128, [%rd120+-64];
	ld.global.f32 	%f129, [%rd120+-60];
	ld.global.f32 	%f130, [%rd120+-56];
	st.local.v2.f32 	[%rd119+-80], {%f128, %f129};
	ld.global.f32 	%f131, [%rd120+-52];
	st.local.v2.f32 	[%rd119+-72], {%f130, %f131};
	ld.global.f32 	%f132, [%rd120+-48];
	st.local.f32 	[%rd119+-64], %f132;
	ld.global.f32 	%f133, [%rd120+-44];
	ld.global.f32 	%f134, [%rd120+-40];
	ld.global.f32 	%f135, [%rd120+-36];
	st.local.f32 	[%rd119+-52], %f133;
	st.local.v2.f32 	[%rd119+-48], {%f134, %f135};
	ld.global.f32 	%f136, [%rd120+-32];
	ld.global.f32 	%f137, [%rd120+-28];
	ld.global.f32 	%f138, [%rd120+-24];
	st.local.v2.f32 	[%rd119+-40], {%f136, %f137};
	ld.global.f32 	%f139, [%rd120+-20];
	ld.global.f32 	%f140, [%rd120+-16];
	ld.global.f32 	%f141, [%rd120+-12];
	st.local.v2.f32 	[%rd119+-32], {%f138, %f139};
	st.local.v2.f32 	[%rd119+-24], {%f140, %f141};
	ld.global.f32 	%f142, [%rd120+-8];
	ld.global.f32 	%f143, [%rd120+-4];
	st.local.v2.f32 	[%rd119+-16], {%f142, %f143};
	ld.global.f32 	%f144, [%rd120];
	ld.global.f32 	%f145, [%rd120+4];
	ld.global.f32 	%f146, [%rd120+8];
	st.local.v2.f32 	[%rd119], {%f144, %f145};
	ld.global.f32 	%f147, [%rd120+12];
	ld.global.f32 	%f148, [%rd120+16];
	ld.global.f32 	%f149, [%rd120+20];
	st.local.v2.f32 	[%rd119+8], {%f146, %f147};
	st.local.v2.f32 	[%rd119+16], {%f148, %f149};
	ld.global.f32 	%f150, [%rd120+24];
	ld.global.f32 	%f151, [%rd120+28];
	ld.global.f32 	%f152, [%rd120+32];
	st.local.v2.f32 	[%rd119+24], {%f150, %f151};
	ld.global.f32 	%f153, [%rd120+36];
	st.local.v2.f32 	[%rd119+32], {%f152, %f153};
	ld.global.f32 	%f154, [%rd120+40];
	st.local.f32 	[%rd119+40], %f154;
	ld.global.f32 	%f155, [%rd120+44];
	ld.global.f32 	%f156, [%rd120+48];
	ld.global.f32 	%f157, [%rd120+52];
	st.local.f32 	[%rd119+52], %f155;
	st.local.v2.f32 	[%rd119+56], {%f156, %f157};
	ld.global.f32 	%f158, [%rd120+56];
	ld.global.f32 	%f159, [%rd120+60];
	ld.global.f32 	%f160, [%rd120+64];
	st.local.v2.f32 	[%rd119+64], {%f158, %f159};
	ld.global.f32 	%f161, [%rd120+68];
	ld.global.f32 	%f162, [%rd120+72];
	ld.global.f32 	%f163, [%rd120+76];
	st.local.v2.f32 	[%rd119+72], {%f160, %f161};
	st.local.v2.f32 	[%rd119+80], {%f162, %f163};
	ld.global.f32 	%f164, [%rd120+80];
	ld.global.f32 	%f165, [%rd120+84];
	st.local.v2.f32 	[%rd119+88], {%f164, %f165};
	add.s32 	%r165, %r165, 4;
	add.s64 	%rd120, %rd120, 176;
	add.s64 	%rd119, %rd119, 208;
	setp.eq.s32 	%p16, %r165, 0;
	@%p16 bra 	$L__BB1_17;
	bra.uni 	$L__BB1_16;
$L__BB1_17:
	setp.eq.s32 	%p17, %r14, 0;
	@%p17 bra 	$L__BB1_22;
	setp.eq.s32 	%p18, %r14, 1;
	@%p18 bra 	$L__BB1_20;
	mul.lo.s32 	%r91, %r163, 11;
	mul.wide.u32 	%rd62, %r91, 4;
	add.s64 	%rd63, %rd2, %rd62;
	ld.global.f32 	%f166, [%rd63];
	ld.global.f32 	%f167, [%rd63+4];
	ld.global.f32 	%f168, [%rd63+8];
	add.u64 	%rd65, %SPL, 928;
	mul.wide.u32 	%rd66, %r163, 52;
	add.s64 	%rd67, %rd65, %rd66;
	st.local.f32 	[%rd67], %f166;
	st.local.f32 	[%rd67+4], %f167;
	st.local.f32 	[%rd67+8], %f168;
	ld.global.f32 	%f169, [%rd63+12];
	ld.global.f32 	%f170, [%rd63+16];
	ld.global.f32 	%f171, [%rd63+20];
	st.local.f32 	[%rd67+12], %f169;
	st.local.f32 	[%rd67+16], %f170;
	st.local.f32 	[%rd67+20], %f171;
	ld.global.f32 	%f172, [%rd63+24];
	ld.global.f32 	%f173, [%rd63+28];
	ld.global.f32 	%f174, [%rd63+32];
	st.local.f32 	[%rd67+24], %f172;
	st.local.f32 	[%rd67+28], %f173;
	st.local.f32 	[%rd67+32], %f174;
	ld.global.f32 	%f175, [%rd63+36];
	st.local.f32 	[%rd67+36], %f175;
	ld.global.f32 	%f176, [%rd63+40];
	st.local.f32 	[%rd67+40], %f176;
	add.s32 	%r92, %r91, 11;
	mul.wide.u32 	%rd68, %r92, 4;
	add.s64 	%rd69, %rd2, %rd68;
	ld.global.f32 	%f177, [%rd69];
	ld.global.f32 	%f178, [%rd69+4];
	ld.global.f32 	%f179, [%rd69+8];
	st.local.f32 	[%rd67+52], %f177;
	st.local.f32 	[%rd67+56], %f178;
	st.local.f32 	[%rd67+60], %f179;
	ld.global.f32 	%f180, [%rd69+12];
	ld.global.f32 	%f181, [%rd69+16];
	ld.global.f32 	%f182, [%rd69+20];
	st.local.f32 	[%rd67+64], %f180;
	st.local.f32 	[%rd67+68], %f181;
	st.local.f32 	[%rd67+72], %f182;
	ld.global.f32 	%f183, [%rd69+24];
	ld.global.f32 	%f184, [%rd69+28];
	ld.global.f32 	%f185, [%rd69+32];
	st.local.f32 	[%rd67+76], %f183;
	st.local.f32 	[%rd67+80], %f184;
	st.local.f32 	[%rd67+84], %f185;
	ld.global.f32 	%f186, [%rd69+36];
	st.local.f32 	[%rd67+88], %f186;
	ld.global.f32 	%f187, [%rd69+40];
	st.local.f32 	[%rd67+92], %f187;
	add.s32 	%r163, %r163, 2;
$L__BB1_20:
	and.b32  	%r93, %r68, 1;
	setp.eq.b32 	%p19, %r93, 1;
	not.pred 	%p20, %p19;
	@%p20 bra 	$L__BB1_22;
	mul.lo.s32 	%r94, %r163, 11;
	mul.wide.u32 	%rd70, %r94, 4;
	add.s64 	%rd71, %rd2, %rd70;
	ld.global.f32 	%f188, [%rd71];
	ld.global.f32 	%f189, [%rd71+4];
	ld.global.f32 	%f190, [%rd71+8];
	add.u64 	%rd73, %SPL, 928;
	mul.wide.u32 	%rd74, %r163, 52;
	add.s64 	%rd75, %rd73, %rd74;
	st.local.f32 	[%rd75], %f188;
	st.local.f32 	[%rd75+4], %f189;
	st.local.f32 	[%rd75+8], %f190;
	ld.global.f32 	%f191, [%rd71+12];
	ld.global.f32 	%f192, [%rd71+16];
	ld.global.f32 	%f193, [%rd71+20];
	st.local.f32 	[%rd75+12], %f191;
	st.local.f32 	[%rd75+16], %f192;
	st.local.f32 	[%rd75+20], %f193;
	ld.global.f32 	%f194, [%rd71+24];
	ld.global.f32 	%f195, [%rd71+28];
	ld.global.f32 	%f196, [%rd71+32];
	st.local.f32 	[%rd75+24], %f194;
	st.local.f32 	[%rd75+28], %f195;
	st.local.f32 	[%rd75+32], %f196;
	ld.global.f32 	%f197, [%rd71+36];
	st.local.f32 	[%rd75+36], %f197;
	ld.global.f32 	%f198, [%rd71+40];
	st.local.f32 	[%rd75+40], %f198;
$L__BB1_22:
	setp.lt.s32 	%p21, %r69, 1;
	@%p21 bra 	$L__BB1_28;
	setp.eq.s32 	%p22, %r69, 1;
	mov.b32 	%r166, 0;
	@%p22 bra 	$L__BB1_26;
	and.b32  	%r166, %r69, 2147483646;
	neg.s32 	%r168, %r166;
	add.u64 	%rd77, %SPL, 1456;
	add.s64 	%rd122, %rd77, 64;
	add.s64 	%rd121, %rd3, 28;
	mov.b32 	%r167, 0;
$L__BB1_25:
	ld.global.f32 	%f199, [%rd121+-28];
	ld.global.f32 	%f200, [%rd121+-24];
	ld.global.f32 	%f201, [%rd121+-20];
	ld.global.f32 	%f202, [%rd121+-16];
	ld.global.f32 	%f203, [%rd121+-12];
	ld.global.f32 	%f204, [%rd121+-8];
	st.local.v4.f32 	[%rd122+-64], {%f199, %f200, %f201, %f202};
	ld.global.f32 	%f205, [%rd121+-4];
	ld.global.f32 	%f206, [%rd121];
	ld.global.f32 	%f207, [%rd121+4];
	st.local.v4.f32 	[%rd122+-48], {%f203, %f204, %f205, %f206};
	ld.global.f32 	%f208, [%rd121+8];
	ld.global.f32 	%f209, [%rd121+12];
	ld.global.f32 	%f210, [%rd121+16];
	st.local.v4.f32 	[%rd122+-32], {%f207, %f208, %f209, %f210};
	ld.global.f32 	%f211, [%rd121+20];
	ld.global.f32 	%f212, [%rd121+24];
	st.local.v2.f32 	[%rd122+-16], {%f211, %f212};
	add.s32 	%r98, %r167, 14;
	mul.wide.u32 	%rd78, %r98, 4;
	add.s64 	%rd79, %rd3, %rd78;
	ld.global.f32 	%f213, [%rd79];
	ld.global.f32 	%f214, [%rd79+4];
	ld.global.f32 	%f215, [%rd79+8];
	ld.global.f32 	%f216, [%rd79+12];
	ld.global.f32 	%f217, [%rd79+16];
	ld.global.f32 	%f218, [%rd79+20];
	st.local.v4.f32 	[%rd122], {%f213, %f214, %f215, %f216};
	ld.global.f32 	%f219, [%rd79+24];
	ld.global.f32 	%f220, [%rd79+28];
	ld.global.f32 	%f221, [%rd79+32];
	st.local.v4.f32 	[%rd122+16], {%f217, %f218, %f219, %f220};
	ld.global.f32 	%f222, [%rd79+36];
	ld.global.f32 	%f223, [%rd79+40];
	ld.global.f32 	%f224, [%rd79+44];
	st.local.v4.f32 	[%rd122+32], {%f221, %f222, %f223, %f224};
	ld.global.f32 	%f225, [%rd79+48];
	ld.global.f32 	%f226, [%rd79+52];
	st.local.v2.f32 	[%rd122+48], {%f225, %f226};
	add.s32 	%r168, %r168, 2;
	add.s64 	%rd122, %rd122, 128;
	add.s64 	%rd121, %rd121, 112;
	add.s32 	%r167, %r167, 28;
	setp.eq.s32 	%p23, %r168, 0;
	@%p23 bra 	$L__BB1_26;
	bra.uni 	$L__BB1_25;
$L__BB1_26:
	and.b32  	%r99, %r69, 1;
	setp.eq.b32 	%p24, %r99, 1;
	not.pred 	%p25, %p24;
	@%p25 bra 	$L__BB1_28;
	mul.lo.s32 	%r100, %r166, 14;
	mul.wide.u32 	%rd80, %r100, 4;
	add.s64 	%rd81, %rd3, %rd80;
	ld.global.f32 	%f227, [%rd81];
	ld.global.f32 	%f228, [%rd81+4];
	ld.global.f32 	%f229, [%rd81+8];
	add.u64 	%rd83, %SPL, 1456;
	mul.wide.u32 	%rd84, %r166, 64;
	add.s64 	%rd85, %rd83, %rd84;
	ld.global.f32 	%f230, [%rd81+12];
	ld.global.f32 	%f231, [%rd81+16];
	ld.global.f32 	%f232, [%rd81+20];
	st.local.v4.f32 	[%rd85], {%f227, %f228, %f229, %f230};
	ld.global.f32 	%f233, [%rd81+24];
	ld.global.f32 	%f234, [%rd81+28];
	ld.global.f32 	%f235, [%rd81+32];
	st.local.v4.f32 	[%rd85+16], {%f231, %f232, %f233, %f234};
	ld.global.f32 	%f236, [%rd81+36];
	ld.global.f32 	%f237, [%rd81+40];
	ld.global.f32 	%f238, [%rd81+44];
	st.local.v4.f32 	[%rd85+32], {%f235, %f236, %f237, %f238};
	ld.global.f32 	%f239, [%rd81+48];
	ld.global.f32 	%f240, [%rd81+52];
	st.local.v2.f32 	[%rd85+48], {%f239, %f240};
$L__BB1_28:
	setp.lt.s32 	%p26, %r70, 1;
	@%p26 bra 	$L__BB1_34;
	ld.param.u64 	%rd114, [ray_trace_kernel_param_12];
	cvta.to.global.u64 	%rd25, %rd114;
	setp.eq.s32 	%p27, %r70, 1;
	mov.b32 	%r169, 0;
	@%p27 bra 	$L__BB1_32;
	and.b32  	%r169, %r70, 2147483646;
	neg.s32 	%r170, %r169;
	add.s64 	%rd124, %rd25, 52;
	add.u64 	%rd87, %SPL, 2096;
	add.s64 	%rd123, %rd87, 48;
$L__BB1_31:
	ld.global.f32 	%f241, [%rd124+-52];
	ld.global.f32 	%f242, [%rd124+-48];
	ld.global.f32 	%f243, [%rd124+-44];
	st.local.v2.f32 	[%rd123+-48], {%f241, %f242};
	ld.global.f32 	%f244, [%rd124+-40];
	ld.global.f32 	%f245, [%rd124+-36];
	ld.global.f32 	%f246, [%rd124+-32];
	st.local.v2.f32 	[%rd123+-40], {%f243, %f244};
	st.local.v2.f32 	[%rd123+-32], {%f245, %f246};
	ld.global.f32 	%f247, [%rd124+-28];
	ld.global.f32 	%f248, [%rd124+-24];
	ld.global.f32 	%f249, [%rd124+-20];
	st.local.v2.f32 	[%rd123+-24], {%f247, %f248};
	ld.global.f32 	%f250, [%rd124+-16];
	st.local.v2.f32 	[%rd123+-16], {%f249, %f250};
	ld.global.f32 	%f251, [%rd124+-12];
	ld.global.f32 	%f252, [%rd124+-8];
	st.local.v2.f32 	[%rd123+-8], {%f251, %f252};
	ld.global.f32 	%f253, [%rd124+-4];
	ld.global.f32 	%f254, [%rd124];
	ld.global.f32 	%f255, [%rd124+4];
	ld.global.f32 	%f256, [%rd124+8];
	st.local.v2.f32 	[%rd123], {%f253, %f254};
	st.local.v2.f32 	[%rd123+8], {%f255, %f256};
	ld.global.f32 	%f257, [%rd124+12];
	ld.global.f32 	%f258, [%rd124+16];
	ld.global.f32 	%f259, [%rd124+20];
	st.local.v2.f32 	[%rd123+16], {%f257, %f258};
	ld.global.f32 	%f260, [%rd124+24];
	ld.global.f32 	%f261, [%rd124+28];
	ld.global.f32 	%f262, [%rd124+32];
	st.local.v2.f32 	[%rd123+24], {%f259, %f260};
	st.local.v2.f32 	[%rd123+32], {%f261, %f262};
	ld.global.f32 	%f263, [%rd124+36];
	ld.global.f32 	%f264, [%rd124+40];
	st.local.v2.f32 	[%rd123+40], {%f263, %f264};
	ld.global.f32 	%f265, [%rd124+44];
	ld.global.f32 	%f266, [%rd124+48];
	st.local.v2.f32 	[%rd123+48], {%f265, %f266};
	add.s32 	%r170, %r170, 2;
	add.s64 	%rd124, %rd124, 104;
	add.s64 	%rd123, %rd123, 104;
	setp.eq.s32 	%p28, %r170, 0;
	@%p28 bra 	$L__BB1_32;
	bra.uni 	$L__BB1_31;
$L__BB1_32:
	and.b32  	%r102, %r70, 1;
	setp.eq.b32 	%p29, %r102, 1;
	not.pred 	%p30, %p29;
	@%p30 bra 	$L__BB1_34;
	mul.lo.s32 	%r103, %r169, 13;
	mul.wide.u32 	%rd88, %r103, 4;
	add.s64 	%rd89, %rd25, %rd88;
	ld.global.f32 	%f267, [%rd89];
	ld.global.f32 	%f268, [%rd89+4];
	ld.global.f32 	%f269, [%rd89+8];
	add.u64 	%rd91, %SPL, 2096;
	mul.wide.u32 	%rd92, %r169, 52;
	add.s64 	%rd93, %rd91, %rd92;
	st.local.f32 	[%rd93], %f267;
	st.local.f32 	[%rd93+4], %f268;
	st.local.f32 	[%rd93+8], %f269;
	ld.global.f32 	%f270, [%rd89+12];
	ld.global.f32 	%f271, [%rd89+16];
	ld.global.f32 	%f272, [%rd89+20];
	st.local.f32 	[%rd93+12], %f270;
	st.local.f32 	[%rd93+16], %f271;
	st.local.f32 	[%rd93+20], %f272;
	ld.global.f32 	%f273, [%rd89+24];
	ld.global.f32 	%f274, [%rd89+28];
	ld.global.f32 	%f275, [%rd89+32];
	st.local.f32 	[%rd93+24], %f273;
	st.local.f32 	[%rd93+28], %f274;
	st.local.f32 	[%rd93+32], %f275;
	ld.global.f32 	%f276, [%rd89+36];
	st.local.f32 	[%rd93+36], %f276;
	ld.global.f32 	%f277, [%rd89+40];
	st.local.f32 	[%rd93+40], %f277;
	ld.global.f32 	%f278, [%rd89+44];
	st.local.f32 	[%rd93+44], %f278;
	ld.global.f32 	%f279, [%rd89+48];
	st.local.f32 	[%rd93+48], %f279;
$L__BB1_34:
	setp.lt.s32 	%p31, %r65, 1;
	mov.f32 	%f367, 0f00000000;
	mov.f32 	%f368, %f367;
	mov.f32 	%f369, %f367;
	@%p31 bra 	$L__BB1_46;
	add.s32 	%r181, %r4, 5783321;
	xor.b32  	%r180, %r4, 362436069;
	add.s32 	%r179, %r4, 123456789;
	cvt.rn.f32.s32 	%f1, %r1;
	cvt.rn.f32.s32 	%f2, %r63;
	cvt.rn.f32.u32 	%f3, %r78;
	cvt.rn.f32.u32 	%f4, %r71;
	setp.eq.s32 	%p32, %r65, 1;
	setp.gt.s32 	%p33, %r3, -1;
	selp.b32 	%r38, -644748465, -1947113066, %p33;
	add.s32 	%r104, %r38, %r4;
	add.s32 	%r178, %r104, 6615241;
	mov.f32 	%f369, 0f00000000;
	mov.f32 	%f368, %f369;
	mov.f32 	%f367, %f369;
	@%p32 bra 	$L__BB1_42;
	add.s32 	%r172, %r104, 8064989;
	and.b32  	%r106, %r65, 2147483646;
	neg.s32 	%r171, %r106;
	xor.b32  	%r175, %r38, 88675123;
	add.s32 	%r174, %r38, 521288629;
	mov.f32 	%f369, 0f00000000;
	add.u64 	%rd94, %SP, 0;
	add.u64 	%rd95, %SP, 448;
	add.u64 	%rd96, %SP, 928;
	add.u64 	%rd97, %SP, 1456;
	add.u64 	%rd98, %SP, 2096;
	mov.u32 	%r173, %r180;
	mov.u32 	%r177, %r179;
$L__BB1_37:
	mov.u32 	%r179, %r181;
	mov.u32 	%r178, %r172;
	shr.u32 	%r107, %r177, 2;
	xor.b32  	%r108, %r107, %r177;
	shl.b32 	%r109, %r179, 4;
	shl.b32 	%r110, %r108, 1;
	xor.b32  	%r111, %r109, %r110;
	xor.b32  	%r112, %r111, %r179;
	xor.b32  	%r180, %r112, %r108;
	add.s32 	%r113, %r178, %r180;
	add.s32 	%r114, %r113, -1087311;
	cvt.rn.f32.u32 	%f285, %r114;
	fma.rn.f32 	%f286, %f285, 0f2F800000, 0f2F000000;
	add.f32 	%f287, %f286, %f1;
	div.rn.f32 	%f288, %f287, %f2;
	shr.u32 	%r115, %r173, 2;
	xor.b32  	%r116, %r115, %r173;
	shl.b32 	%r117, %r180, 4;
	shl.b32 	%r118, %r116, 1;
	xor.b32  	%r119, %r118, %r117;
	xor.b32  	%r120, %r119, %r116;
	xor.b32  	%r54, %r120, %r180;
	add.s32 	%r121, %r178, %r54;
	add.s32 	%r122, %r121, -724874;
	cvt.rn.f32.u32 	%f289, %r122;
	fma.rn.f32 	%f290, %f289, 0f2F800000, 0f2F000000;
	add.f32 	%f291, %f290, %f3;
	div.rn.f32 	%f292, %f291, %f4;
	fma.rn.f32 	%f293, %f288, 0f40000000, 0fBF800000;
	mul.f32 	%f294, %f293, %f2;
	div.rn.f32 	%f361, %f294, %f4;
	fma.rn.f32 	%f295, %f292, 0f40000000, 0fBF800000;
	neg.f32 	%f362, %f295;
	mul.f32 	%f296, %f295, %f295;
	fma.rn.f32 	%f297, %f361, %f361, %f296;
	add.f32 	%f298, %f297, 0f3F800000;
	sqrt.rn.f32 	%f10, %f298;
	setp.leu.f32 	%p34, %f10, 0f00000000;
	mov.f32 	%f363, 0fBF800000;
	@%p34 bra 	$L__BB1_39;
	div.rn.f32 	%f361, %f361, %f10;
	div.rn.f32 	%f362, %f362, %f10;
	mov.f32 	%f299, 0fBF800000;
	div.rn.f32 	%f363, %f299, %f10;
$L__BB1_39:
	{ // callseq 1, 0
	.param .align 16 .b8 param0[24];
	st.param.v4.f32 	[param0], {0f00000000, 0f00000000, 0f00000000, %f361};
	st.param.v2.f32 	[param0+16], {%f362, %f363};
	.param .b64 param1;
	st.param.b64 	[param1], %rd94;
	.param .b32 param2;
	st.param.b32 	[param2], %r66;
	.param .b64 param3;
	st.param.b64 	[param3], %rd95;
	.param .b32 param4;
	st.param.b32 	[param4], %r67;
	.param .b64 param5;
	st.param.b64 	[param5], %rd96;
	.param .b32 param6;
	st.param.b32 	[param6], %r68;
	.param .b64 param7;
	st.param.b64 	[param7], %rd97;
	.param .b32 param8;
	st.param.b32 	[param8], %r69;
	.param .b64 param9;
	st.param.b64 	[param9], %rd98;
	.param .b32 param10;
	st.param.b32 	[param10], %r70;
	.param .b32 param11;
	st.param.b32 	[param11], 0;
	.param .align 16 .b8 retval0[12];
	call.uni (retval0), 
	_Z9trace_ray3RayP6SphereiP8CylinderiP5PlaneiP9RectangleiP4Cubei7Vector3i, 
	(
	param0, 
	param1, 
	param2, 
	param3, 
	param4, 
	param5, 
	param6, 
	param7, 
	param8, 
	param9, 
	param10, 
	param11
	);
	ld.param.v2.f32 	{%f301, %f302}, [retval0];
	ld.param.f32 	%f303, [retval0+8];
	} // callseq 1
	add.f32 	%f17, %f367, %f301;
	add.f32 	%f18, %f368, %f302;
	add.f32 	%f19, %f369, %f303;
	shr.u32 	%r123, %r174, 2;
	xor.b32  	%r124, %r123, %r174;
	shl.b32 	%r125, %r54, 4;
	shl.b32 	%r126, %r124, 1;
	xor.b32  	%r127, %r125, %r126;
	xor.b32  	%r128, %r127, %r54;
	xor.b32  	%r55, %r128, %r124;
	add.s32 	%r129, %r178, %r55;
	add.s32 	%r130, %r129, -362437;
	cvt.rn.f32.u32 	%f307, %r130;
	fma.rn.f32 	%f308, %f307, 0f2F800000, 0f2F000000;
	add.f32 	%f309, %f308, %f1;
	div.rn.f32 	%f310, %f309, %f2;
	shr.u32 	%r131, %r175, 2;
	xor.b32  	%r132, %r131, %r175;
	shl.b32 	%r133, %r55, 4;
	shl.b32 	%r134, %r132, 1;
	xor.b32  	%r135, %r134, %r133;
	xor.b32  	%r136, %r135, %r132;
	xor.b32  	%r181, %r136, %r55;
	add.s32 	%r137, %r178, %r181;
	cvt.rn.f32.u32 	%f311, %r137;
	fma.rn.f32 	%f312, %f311, 0f2F800000, 0f2F000000;
	add.f32 	%f313, %f312, %f3;
	div.rn.f32 	%f314, %f313, %f4;
	fma.rn.f32 	%f315, %f310, 0f40000000, 0fBF800000;
	mul.f32 	%f316, %f315, %f2;
	div.rn.f32 	%f364, %f316, %f4;
	fma.rn.f32 	%f317, %f314, 0f40000000, 0fBF800000;
	neg.f32 	%f365, %f317;
	mul.f32 	%f318, %f317, %f317;
	fma.rn.f32 	%f319, %f364, %f364, %f318;
	add.f32 	%f320, %f319, 0f3F800000;
	sqrt.rn.f32 	%f22, %f320;
	setp.leu.f32 	%p35, %f22, 0f00000000;
	mov.f32 	%f366, 0fBF800000;
	@%p35 bra 	$L__BB1_41;
	div.rn.f32 	%f364, %f364, %f22;
	div.rn.f32 	%f365, %f365, %f22;
	mov.f32 	%f321, 0fBF800000;
	div.rn.f32 	%f366, %f321, %f22;
$L__BB1_41:
	{ // callseq 2, 0
	.param .align 16 .b8 param0[24];
	st.param.v4.f32 	[param0], {0f00000000, 0f00000000, 0f00000000, %f364};
	st.param.v2.f32 	[param0+16], {%f365, %f366};
	.param .b64 param1;
	st.param.b64 	[param1], %rd94;
	.param .b32 param2;
	st.param.b32 	[param2], %r66;
	.param .b64 param3;
	st.param.b64 	[param3], %rd95;
	.param .b32 param4;
	st.param.b32 	[param4], %r67;
	.param .b64 param5;
	st.param.b64 	[param5], %rd96;
	.param .b32 param6;
	st.param.b32 	[param6], %r68;
	.param .b64 param7;
	st.param.b64 	[param7], %rd97;
	.param .b32 param8;
	st.param.b32 	[param8], %r69;
	.param .b64 param9;
	st.param.b64 	[param9], %rd98;
	.param .b32 param10;
	st.param.b32 	[param10], %r70;
	.param .b32 param11;
	st.param.b32 	[param11], 0;
	.param .align 16 .b8 retval0[12];
	call.uni (retval0), 
	_Z9trace_ray3RayP6SphereiP8CylinderiP5PlaneiP9RectangleiP4Cubei7Vector3i, 
	(
	param0, 
	param1, 
	param2, 
	param3, 
	param4, 
	param5, 
	param6, 
	param7, 
	param8, 
	param9, 
	param10, 
	param11
	);
	ld.param.v2.f32 	{%f322, %f323}, [retval0];
	ld.param.f32 	%f324, [retval0+8];
	} // callseq 2
	add.f32 	%f367, %f17, %f322;
	add.f32 	%f368, %f18, %f323;
	add.f32 	%f369, %f19, %f324;
	add.s32 	%r172, %r178, 1449748;
	add.s32 	%r171, %r171, 2;
	setp.ne.s32 	%p36, %r171, 0;
	mov.u32 	%r173, %r180;
	mov.u32 	%r174, %r54;
	mov.u32 	%r175, %r55;
	mov.u32 	%r177, %r179;
	@%p36 bra 	$L__BB1_37;
$L__BB1_42:
	and.b32  	%r138, %r65, 1;
	setp.eq.b32 	%p37, %r138, 1;
	not.pred 	%p38, %p37;
	@%p38 bra 	$L__BB1_46;
	shr.u32 	%r139, %r179, 2;
	xor.b32  	%r140, %r139, %r179;
	shl.b32 	%r141, %r181, 4;
	shl.b32 	%r142, %r140, 1;
	xor.b32  	%r143, %r141, %r142;
	xor.b32  	%r144, %r143, %r181;
	xor.b32  	%r145, %r144, %r140;
	add.s32 	%r146, %r178, %r145;
	add.s32 	%r147, %r146, 362437;
	cvt.rn.f32.u32 	%f329, %r147;
	fma.rn.f32 	%f330, %f329, 0f2F800000, 0f2F000000;
	add.f32 	%f331, %f330, %f1;
	div.rn.f32 	%f332, %f331, %f2;
	shr.u32 	%r148, %r180, 2;
	xor.b32  	%r149, %r148, %r180;
	shl.b32 	%r150, %r145, 4;
	shl.b32 	%r151, %r149, 1;
	xor.b32  	%r152, %r151, %r150;
	xor.b32  	%r153, %r152, %r149;
	xor.b32  	%r154, %r153, %r145;
	add.s32 	%r155, %r178, %r154;
	add.s32 	%r156, %r155, 724874;
	cvt.rn.f32.u32 	%f333, %r156;
	fma.rn.f32 	%f334, %f333, 0f2F800000, 0f2F000000;
	add.f32 	%f335, %f334, %f3;
	div.rn.f32 	%f336, %f335, %f4;
	fma.rn.f32 	%f337, %f332, 0f40000000, 0fBF800000;
	mul.f32 	%f338, %f337, %f2;
	div.rn.f32 	%f373, %f338, %f4;
	fma.rn.f32 	%f339, %f336, 0f40000000, 0fBF800000;
	neg.f32 	%f374, %f339;
	mul.f32 	%f340, %f339, %f339;
	fma.rn.f32 	%f341, %f373, %f373, %f340;
	add.f32 	%f342, %f341, 0f3F800000;
	sqrt.rn.f32 	%f40, %f342;
	setp.leu.f32 	%p39, %f40, 0f00000000;
	mov.f32 	%f375, 0fBF800000;
	@%p39 bra 	$L__BB1_45;
	div.rn.f32 	%f373, %f373, %f40;
	div.rn.f32 	%f374, %f374, %f40;
	mov.f32 	%f343, 0fBF800000;
	div.rn.f32 	%f375, %f343, %f40;
$L__BB1_45:
	add.u64 	%rd104, %SP, 0;
	add.u64 	%rd105, %SP, 448;
	add.u64 	%rd106, %SP, 928;
	add.u64 	%rd107, %SP, 1456;
	add.u64 	%rd108, %SP, 2096;
	{ // callseq 3, 0
	.param .align 16 .b8 param0[24];
	st.param.v4.f32 	[param0], {0f00000000, 0f00000000, 0f00000000, %f373};
	st.param.v2.f32 	[param0+16], {%f374, %f375};
	.param .b64 param1;
	st.param.b64 	[param1], %rd104;
	.param .b32 param2;
	st.param.b32 	[param2], %r66;
	.param .b64 param3;
	st.param.b64 	[param3], %rd105;
	.param .b32 param4;
	st.param.b32 	[param4], %r67;
	.param .b64 param5;
	st.param.b64 	[param5], %rd106;
	.param .b32 param6;
	st.param.b32 	[param6], %r68;
	.param .b64 param7;
	st.param.b64 	[param7], %rd107;
	.param .b32 param8;
	st.param.b32 	[param8], %r69;
	.param .b64 param9;
	st.param.b64 	[param9], %rd108;
	.param .b32 param10;
	st.param.b32 	[param10], %r70;
	.param .b32 param11;
	st.param.b32 	[param11], 0;
	.param .align 16 .b8 retval0[12];
	call.uni (retval0), 
	_Z9trace_ray3RayP6SphereiP8CylinderiP5PlaneiP9RectangleiP4Cubei7Vector3i, 
	(
	param0, 
	param1, 
	param2, 
	param3, 
	param4, 
	param5, 
	param6, 
	param7, 
	param8, 
	param9, 
	param10, 
	param11
	);
	ld.param.v2.f32 	{%f344, %f345}, [retval0];
	ld.param.f32 	%f346, [retval0+8];
	} // callseq 3
	add.f32 	%f367, %f367, %f344;
	add.f32 	%f368, %f368, %f345;
	add.f32 	%f369, %f369, %f346;
$L__BB1_46:
	ld.param.u64 	%rd112, [ray_trace_kernel_param_0];
	cvt.rn.f32.s32 	%f350, %r65;
	rcp.rn.f32 	%f351, %f350;
	mul.f32 	%f352, %f351, %f367;
	mul.f32 	%f353, %f351, %f368;
	mul.f32 	%f354, %f351, %f369;
	mul.lo.s32 	%r157, %r3, 3;
	min.f32 	%f355, %f352, 0f3F800000;
	cvta.to.global.u64 	%rd109, %rd112;
	mul.wide.s32 	%rd110, %r157, 4;
	add.s64 	%rd111, %rd109, %rd110;
	st.global.f32 	[%rd111], %f355;
	min.f32 	%f356, %f353, 0f3F800000;
	st.global.f32 	[%rd111+4], %f356;
	min.f32 	%f357, %f354, 0f3F800000;
	st.global.f32 	[%rd111+8], %f357;
$L__BB1_47:
	ret;

}


// ===== COMPILED SASS (sm_100) =====

	.target	sm_100

	.elftype	@"ET_EXEC"


//--------------------- .note.nv.tkinfo           --------------------------
	.section	.note.nv.tkinfo,"",@"SHT_NOTE"
	.sectionflags	@"SHF_NOTE_NV_TKINFO"
	.tkinfo
        /*0018*/ 	.word	0x00000002
        /*0030*/ 	.string	""
        /*0030*/ 	.string	"ptxas"
        /*0030*/ 	.string	"Cuda compilation tools, release 13.0, V13.0.88"
        /*0030*/ 	.string	"Build cuda_13.0.r13.0/compiler.36424714_0"
        /*0030*/ 	.string	"-arch sm_100 -m 64 "



//--------------------- .note.nv.cuinfo           --------------------------
	.section	.note.nv.cuinfo,"",@"SHT_NOTE"
	.sectionflags	@"SHF_NOTE_NV_CUINFO"
        /*0018*/ 	.short	0x0002
        /*001a*/ 	.short	0x0064
        /*001c*/ 	.short	0x0082
	.zero		2


//--------------------- .nv.info                  --------------------------
	.section	.nv.info,"",@"SHT_CUDA_INFO"
	.align	4


	//----- nvinfo : EIATTR_REGCOUNT
	.align		4
        /*0000*/ 	.byte	0x04, 0x2f
        /*0002*/ 	.short	(.L_10 - .L_9)
	.align		4
.L_9:
        /*0004*/ 	.word	index@(ray_trace_kernel)
        /*0008*/ 	.word	0x00000088


	//----- nvinfo : EIATTR_FRAME_SIZE
	.align		4
.L_10:
        /*000c*/ 	.byte	0x04, 0x11
        /*000e*/ 	.short	(.L_12 - .L_11)
	.align		4
.L_11:
        /*0010*/ 	.word	index@($__internal_2_$__cuda_sm3x_div_rn_noftz_f32_slowpath)
        /*0014*/ 	.word	0x00000a70


	//----- nvinfo : EIATTR_FRAME_SIZE
	.align		4
.L_12:
        /*0018*/ 	.byte	0x04, 0x11
        /*001a*/ 	.short	(.L_14 - .L_13)
	.align		4
.L_13:
        /*001c*/ 	.word	index@($__internal_1_$__cuda_sm20_sqrt_rn_f32_slowpath)
        /*0020*/ 	.word	0x00000a70


	//----- nvinfo : EIATTR_FRAME_SIZE
	.align		4
.L_14:
        /*0024*/ 	.byte	0x04, 0x11
        /*0026*/ 	.short	(.L_16 - .L_15)
	.align		4
.L_15:
        /*0028*/ 	.word	index@($__internal_0_$__cuda_sm20_rcp_rn_f32_slowpath)
        /*002c*/ 	.word	0x00000a70


	//----- nvinfo : EIATTR_FRAME_SIZE
	.align		4
.L_16:
        /*0030*/ 	.byte	0x04, 0x11
        /*0032*/ 	.short	(.L_18 - .L_17)
	.align		4
.L_17:
        /*0034*/ 	.word	index@($ray_trace_kernel$_Z9trace_ray3RayP6SphereiP8CylinderiP5PlaneiP9RectangleiP4Cubei7Vector3i)
        /*0038*/ 	.word	0x00000a70


	//----- nvinfo : EIATTR_FRAME_SIZE
	.align		4
.L_18:
        /*003c*/ 	.byte	0x04, 0x11
        /*003e*/ 	.short	(.L_20 - .L_19)
	.align		4
.L_19:
        /*0040*/ 	.word	index@(ray_trace_kernel)
        /*0044*/ 	.word	0x00000a70


	//----- nvinfo : EIATTR_MIN_STACK_SIZE
	.align		4
.L_20:
        /*0048*/ 	.byte	0x04, 0x12
        /*004a*/ 	.short	(.L_22 - .L_21)
	.align		4
.L_21:
        /*004c*/ 	.word	index@(ray_trace_kernel)
        /*0050*/ 	.word	0x00000a70
.L_22:


//--------------------- .nv.compat                --------------------------
	.section	.nv.compat,"",@"SHT_CUDA_COMPAT_INFO"
	.align	4
        /*0000*/ 	.byte	0x02, 0x09, 0x00, 0x00, 0x02, 0x02, 0x01, 0x00, 0x02, 0x05, 0x05, 0x00, 0x03, 0x07, 0x01, 0x01
        /*0010*/ 	.byte	0x02, 0x03, 0x00, 0x00, 0x02, 0x06, 0x01, 0x00, 0x04, 0x0b, 0x08, 0x00, 0x01, 0x00, 0x00, 0x00
        /*0020*/ 	.byte	0x00, 0x00, 0x00, 0x00


//--------------------- .nv.info.ray_trace_kernel --------------------------
	.section	.nv.info.ray_trace_kernel,"",@"SHT_CUDA_INFO"
	.sectionflags	@""
	.align	4


	//----- nvinfo : EIATTR_CUDA_API_VERSION
	.align		4
        /*0000*/ 	.byte	0x04, 0x37
        /*0002*/ 	.short	(.L_24 - .L_23)
.L_23:
        /*0004*/ 	.word	0x00000082


	//----- nvinfo : EIATTR_KPARAM_INFO
	.align		4
.L_24:
        /*0008*/ 	.byte	0x04, 0x17
        /*000a*/ 	.short	(.L_26 - .L_25)
.L_25:
        /*000c*/ 	.word	0x00000000
        /*0010*/ 	.short	0x000d
        /*0012*/ 	.short	0x0060
        /*0014*/ 	.byte	0x00, 0xf0, 0x11, 0x00


	//----- nvinfo : EIATTR_KPARAM_INFO
	.align		4
.L_26:
        /*0018*/ 	.byte	0x04, 0x17
        /*001a*/ 	.short	(.L_28 - .L_27)
.L_27:
        /*001c*/ 	.word	0x00000000
        /*0020*/ 	.short	0x000c
        /*0022*/ 	.short	0x0058
        /*0024*/ 	.byte	0x00, 0xf5, 0x21, 0x00


	//----- nvinfo : EIATTR_KPARAM_INFO
	.align		4
.L_28:
        /*0028*/ 	.byte	0x04, 0x17
        /*002a*/ 	.short	(.L_30 - .L_29)
.L_29:
        /*002c*/ 	.word	0x00000000
        /*0030*/ 	.short	0x000b
        /*0032*/ 	.short	0x0050
        /*0034*/ 	.byte	0x00, 0xf0, 0x11, 0x00


	//----- nvinfo : EIATTR_KPARAM_INFO
	.align		4
.L_30:
        /*0038*/ 	.byte	0x04, 0x17
        /*003a*/ 	.short	(.L_32 - .L_31)
.L_31:
        /*003c*/ 	.word	0x00000000
        /*0040*/ 	.short	0x000a
        /*0042*/ 	.short	0x0048
        /*0044*/ 	.byte	0x00, 0xf5, 0x21, 0x00


	//----- nvinfo : EIATTR_KPARAM_INFO
	.align		4
.L_32:
        /*0048*/ 	.byte	0x04, 0x17
        /*004a*/ 	.short	(.L_34 - .L_33)
.L_33:
        /*004c*/ 	.word	0x00000000
        /*0050*/ 	.short	0x0009
        /*0052*/ 	.short	0x0040
        /*0054*/ 	.byte	0x00, 0xf0, 0x11, 0x00


	//----- nvinfo : EIATTR_KPARAM_INFO
	.align		4
.L_34:
        /*0058*/ 	.byte	0x04, 0x17
        /*005a*/ 	.short	(.L_36 - .L_35)
.L_35:
        /*005c*/ 	.word	0x00000000
        /*0060*/ 	.short	0x0008
        /*0062*/ 	.short	0x0038
        /*0064*/ 	.byte	0x00, 0xf5, 0x21, 0x00


	//----- nvinfo : EIATTR_KPARAM_INFO
	.align		4
.L_36:
        /*0068*/ 	.byte	0x04, 0x17
        /*006a*/ 	.short	(.L_38 - .L_37)
.L_37:
        /*006c*/ 	.word	0x00000000
        /*0070*/ 	.short	0x0007
        /*0072*/ 	.short	0x0030
        /*0074*/ 	.byte	0x00, 0xf0, 0x11, 0x00


	//----- nvinfo : EIATTR_KPARAM_INFO
	.align		4
.L_38:
        /*0078*/ 	.byte	0x04, 0x17
        /*007a*/ 	.short	(.L_40 - .L_39)
.L_39:
        /*007c*/ 	.word	0x00000000
        /*0080*/ 	.short	0x0006
        /*0082*/ 	.short	0x0028
        /*0084*/ 	.byte	0x00, 0xf5, 0x21, 0x00


	//----- nvinfo : EIATTR_KPARAM_INFO
	.align		4
.L_40:
        /*0088*/ 	.byte	0x04, 0x17
        /*008a*/ 	.short	(.L_42 - .L_41)
.L_41:
        /*008c*/ 	.word	0x00000000
        /*0090*/ 	.short	0x0005
        /*0092*/ 	.short	0x0020
        /*0094*/ 	.byte	0x00, 0xf0, 0x11, 0x00


	//----- nvinfo : EIATTR_KPARAM_INFO
	.align		4
.L_42:
        /*0098*/ 	.byte	0x04, 0x17
        /*009a*/ 	.short	(.L_44 - .L_43)
.L_43:
        /*009c*/ 	.word	0x00000000
        /*00a0*/ 	.short	0x0004
        /*00a2*/ 	.short	0x0018
        /*00a4*/ 	.byte	0x00, 0xf5, 0x21, 0x00


	//----- nvinfo : EIATTR_KPARAM_INFO
	.align		4
.L_44:
        /*00a8*/ 	.byte	0x04, 0x17
        /*00aa*/ 	.short	(.L_46 - .L_45)
.L_45:
        /*00ac*/ 	.word	0x00000000
        /*00b0*/ 	.short	0x0003
        /*00b2*/ 	.short	0x0010
        /*00b4*/ 	.byte	0x00, 0xf0, 0x11, 0x00


	//----- nvinfo : EIATTR_KPARAM_INFO
	.align		4
.L_46:
        /*00b8*/ 	.byte	0x04, 0x17
        /*00ba*/ 	.short	(.L_48 - .L_47)
.L_47:
        /*00bc*/ 	.word	0x00000000
        /*00c0*/ 	.short	0x0002
        /*00c2*/ 	.short	0x000c
        /*00c4*/ 	.byte	0x00, 0xf0, 0x11, 0x00


	//----- nvinfo : EIATTR_KPARAM_INFO
	.align		4
.L_48:
        /*00c8*/ 	.byte	0x04, 0x17
        /*00ca*/ 	.short	(.L_50 - .L_49)
.L_49:
        /*00cc*/ 	.word	0x00000000
        /*00d0*/ 	.short	0x0001
        /*00d2*/ 	.short	0x0008
        /*00d4*/ 	.byte	0x00, 0xf0, 0x11, 0x00


	//----- nvinfo : EIATTR_KPARAM_INFO
	.align		4
.L_50:
        /*00d8*/ 	.byte	0x04, 0x17
        /*00da*/ 	.short	(.L_52 - .L_51)
.L_51:
        /*00dc*/ 	.word	0x00000000
        /*00e0*/ 	.short	0x0000
        /*00e2*/ 	.short	0x0000
        /*00e4*/ 	.byte	0x00, 0xf5, 0x21, 0x00


	//----- nvinfo : EIATTR_SPARSE_MMA_MASK
	.align		4
.L_52:
        /*00e8*/ 	.byte	0x03, 0x50
        /*00ea*/ 	.short	0x0000


	//----- nvinfo : EIATTR_MAXREG_COUNT
	.align		4
        /*00ec*/ 	.byte	0x03, 0x1b
        /*00ee*/ 	.short	0x00ff


	//----- nvinfo : EIATTR_MERCURY_ISA_VERSION
	.align		4
        /*00f0*/ 	.byte	0x03, 0x5f
        /*00f2*/ 	.short	0x0101


	//----- nvinfo : EIATTR_VRC_CTA_INIT_COUNT
	.align		4
        /*00f4*/ 	.byte	0x02, 0x4a
	.zero		1
	.zero		1


	//----- nvinfo : EIATTR_EXIT_INSTR_OFFSETS
	.align		4
        /*00f8*/ 	.byte	0x04, 0x1c
        /*00fa*/ 	.short	(.L_54 - .L_53)


	//   ....[0]....
.L_53:
        /*00fc*/ 	.word	0x00000120


	//   ....[1]....
        /*0100*/ 	.word	0x000045f0


	//----- nvinfo : EIATTR_CRS_STACK_SIZE
	.align		4
.L_54:
        /*0104*/ 	.byte	0x04, 0x1e
        /*0106*/ 	.short	(.L_56 - .L_55)
.L_55:
        /*0108*/ 	.word	0x00000000


	//----- nvinfo : EIATTR_CBANK_PARAM_SIZE
	.align		4
.L_56:
        /*010c*/ 	.byte	0x03, 0x19
        /*010e*/ 	.short	0x0064


	//----- nvinfo : EIATTR_PARAM_CBANK
	.align		4
        /*0110*/ 	.byte	0x04, 0x0a
        /*0112*/ 	.short	(.L_58 - .L_57)
	.align		4
.L_57:
        /*0114*/ 	.word	index@(.nv.constant0.ray_trace_kernel)
        /*0118*/ 	.short	0x0380
        /*011a*/ 	.short	0x0064


	//----- nvinfo : EIATTR_SW_WAR
	.align		4
.L_58:
        /*011c*/ 	.byte	0x04, 0x36
        /*011e*/ 	.short	(.L_60 - .L_59)
.L_59:
        /*0120*/ 	.word	0x00000008
.L_60:


//--------------------- .nv.callgraph             --------------------------
	.section	.nv.callgraph,"",@"SHT_CUDA_CALLGRAPH"
	.align	4
	.sectionentsize	8
	.align		4
        /*0000*/ 	.word	0x00000000
	.align		4
        /*0004*/ 	.word	0xffffffff
	.align		4
        /*0008*/ 	.word	0x00000000
	.align		4
        /*000c*/ 	.word	0xfffffffe
	.align		4
        /*0010*/ 	.word	0x00000000
	.align		4
        /*0014*/ 	.word	0xfffffffd
	.align		4
        /*0018*/ 	.word	0x00000000
	.align		4
        /*001c*/ 	.word	0xfffffffc


//--------------------- .nv.constant4             --------------------------
	.section	.nv.constant4,"a",@progbits
	.align	8
	.align		8
.nv.constant4:
        /*0000*/ 	.dword	precalc_xorwow_matrix
	.align		8
        /*0008*/ 	.dword	precalc_xorwow_offset_matrix
	.align		8
        /*0010*/ 	.dword	mrg32k3aM1
	.align		8
        /*0018*/ 	.dword	mrg32k3aM2
	.align		8
        /*0020*/ 	.dword	mrg32k3aM1SubSeq
	.align		8
        /*0028*/ 	.dword	mrg32k3aM2SubSeq
	.align		8
        /*0030*/ 	.dword	mrg32k3aM1Seq
	.align		8
        /*0038*/ 	.dword	mrg32k3aM2Seq


//--------------------- .nv.constant3             --------------------------
	.section	.nv.constant3,"a",@progbits
	.align	8
.nv.constant3:
	.type		__cr_lgamma_table,@object
	.size		__cr_lgamma_table,(.L_8 - __cr_lgamma_table)
__cr_lgamma_table:
        /*0000*/ 	.byte	0x00, 0x00, 0x00, 0x00, 0x00, 0x00, 0x00, 0x00, 0x00, 0x00, 0x00, 0x00, 0x00, 0x00, 0x00, 0x00
        /*0010*/ 	.byte	0xef, 0x39, 0xfa, 0xfe, 0x42, 0x2e, 0xe6, 0x3f, 0x02, 0x20, 0x2a, 0xfa, 0x0b, 0xab, 0xfc, 0x3f
        /*0020*/ 	.byte	0xf9, 0x2c, 0x92, 0x7c, 0xa7, 0x6c, 0x09, 0x40, 0xc9, 0x79, 0x44, 0x3c, 0x64, 0x26, 0x13, 0x40
        /*0030*/ 	.byte	0xca, 0x01, 0xcf, 0x3a, 0x27, 0x51, 0x1a, 0x40, 0x30, 0xcc, 0x2d, 0xf3, 0xe1, 0x0c, 0x21, 0x40
        /*0040*/ 	.byte	0x0d, 0xb7, 0xfc, 0x82, 0x8e, 0x35, 0x25, 0x40
.L_8:


//--------------------- .text.ray_trace_kernel    --------------------------
	.section	.text.ray_trace_kernel,"ax",@progbits
	.align	128
        .global         ray_trace_kernel
        .type           ray_trace_kernel,@function
        .size           ray_trace_kernel,(.L_x_576 - ray_trace_kernel)
        .other          ray_trace_kernel,@"STO_CUDA_ENTRY STV_DEFAULT"
ray_trace_kernel:
.text.ray_trace_kernel:
[----:B------:R-:W0:Y:S01]  /*0000*/  LDC R1, c[0x0][0x37c] ;  /* 0x0000df00ff017b82 */ /* 0x000e220000000800 */
[----:B------:R-:W1:Y:S01]  /*0010*/  S2R R3, SR_TID.Y ;  /* 0x0000000000037919 */ /* 0x000e620000002200 */
[----:B------:R-:W2:Y:S06]  /*0020*/  LDCU UR5, c[0x0][0x2fc] ;  /* 0x00005f80ff0577ac */ /* 0x000eac0008000800 */
[----:B------:R-:W3:Y:S01]  /*0030*/  LDC R53, c[0x0][0x360] ;  /* 0x0000d800ff357b82 */ /* 0x000ee20000000800 */
[----:B0-----:R-:W-:Y:S01]  /*0040*/  IADD3 R1, PT, PT, R1, -0xa70, RZ ;  /* 0xfffff59001017810 */ /* 0x001fe20007ffe0ff */
[----:B------:R-:W3:Y:S01]  /*0050*/  S2R R0, SR_TID.X ;  /* 0x0000000000007919 */ /* 0x000ee20000002100 */
[----:B------:R-:W0:Y:S01]  /*0060*/  LDCU.64 UR8, c[0x0][0x388] ;  /* 0x00007100ff0877ac */ /* 0x000e220008000a00 */
[----:B------:R-:W4:Y:S04]  /*0070*/  LDCU UR4, c[0x0][0x2f8] ;  /* 0x00005f00ff0477ac */ /* 0x000f280008000800 */
[----:B------:R-:W1:Y:S08]  /*0080*/  S2UR UR7, SR_CTAID.Y ;  /* 0x00000000000779c3 */ /* 0x000e700000002600 */
[----:B------:R-:W1:Y:S08]  /*0090*/  LDC R52, c[0x0][0x364] ;  /* 0x0000d900ff347b82 */ /* 0x000e700000000800 */
[----:B------:R-:W3:Y:S01]  /*00a0*/  S2UR UR6, SR_CTAID.X ;  /* 0x00000000000679c3 */ /* 0x000ee20000002500 */
[----:B-1----:R-:W-:Y:S01]  /*00b0*/  IMAD R52, R52, UR7, R3 ;  /* 0x0000000734347c24 */ /* 0x002fe2000f8e0203 */
[----:B------:R-:W-:-:S04]  /*00c0*/  IADD3 R3, PT, PT, R1, 0x30, RZ ;  /* 0x0000003001037810 */ /* 0x000fc80007ffe0ff */
[----:B0-----:R-:W-:Y:S02]  /*00d0*/  ISETP.GE.AND P0, PT, R52, UR9, PT ;  /* 0x0000000934007c0c */ /* 0x001fe4000bf06270 */
[----:B----4-:R-:W-:Y:S01]  /*00e0*/  IADD3 R24, P1, PT, R3, UR4, RZ ;  /* 0x0000000403187c10 */ /* 0x010fe2000ff3e0ff */
[----:B---3--:R-:W-:-:S03]  /*00f0*/  IMAD R53, R53, UR6, R0 ;  /* 0x0000000635357c24 */ /* 0x008fc6000f8e0200 */
[----:B--2---:R-:W-:Y:S02]  /*0100*/  IADD3.X R2, PT, PT, RZ, UR5, RZ, P1, !PT ;  /* 0x00000005ff027c10 */ /* 0x004fe40008ffe4ff */
[----:B------:R-:W-:-:S13]  /*0110*/  ISETP.GE.OR P0, PT, R53, UR8, P0 ;  /* 0x0000000835007c0c */ /* 0x000fda0008706670 */
[----:B------:R-:W-:Y:S05]  /*0120*/  @P0 EXIT ;  /* 0x000000000000094d */ /* 0x000fea0003800000 */
[----:B------:R-:W0:Y:S01]  /*0130*/  LDC R4, c[0x0][0x3a0] ;  /* 0x0000e800ff047b82 */ /* 0x000e220000000800 */
[----:B------:R-:W-:Y:S01]  /*0140*/  IMAD R39, R52, UR8, R53 ;  /* 0x0000000834277c24 */ /* 0x000fe2000f8e0235 */
[----:B------:R-:W1:Y:S04]  /*0150*/  LDCU.64 UR36, c[0x0][0x358] ;  /* 0x00006b00ff2477ac */ /* 0x000e680008000a00 */
[----:B------:R-:W-:-:S05]  /*0160*/  LOP3.LUT R0, R39, 0xaad26b49, RZ, 0x3c, !PT ;  /* 0xaad26b4927007812 */ /* 0x000fca00078e3cff */
[----:B------:R-:W-:Y:S01]  /*0170*/  IMAD R0, R0, 0x4182bed5, RZ ;  /* 0x4182bed500007824 */ /* 0x000fe200078e02ff */
[----:B0-----:R-:W-:-:S13]  /*0180*/  ISETP.GE.AND P0, PT, R4, 0x1, PT ;  /* 0x000000010400780c */ /* 0x001fda0003f06270 */
[----:B-1----:R-:W-:Y:S05]  /*0190*/  @!P0 BRA `(.L_x_0) ;  /* 0x00000004003c8947 */ /* 0x002fea0003800000 */
[C---:B------:R-:W-:Y:S01]  /*01a0*/  ISETP.NE.AND P0, PT, R4.reuse, 0x1, PT ;  /* 0x000000010400780c */ /* 0x040fe20003f05270 */
[----:B------:R-:W-:Y:S01]  /*01b0*/  HFMA2 R8, -RZ, RZ, 0, 0 ;  /* 0x00000000ff087431 */ /* 0x000fe200000001ff */
[----:B------:R-:W-:-:S04]  /*01c0*/  LOP3.LUT R5, R4, 0x1, RZ, 0xc0, !PT ;  /* 0x0000000104057812 */ /* 0x000fc800078ec0ff */
[----:B------:R-:W-:-:S07]  /*01d0*/  ISETP.NE.U32.AND P1, PT, R5, 0x1, PT ;  /* 0x000000010500780c */ /* 0x000fce0003f25070 */
[----:B------:R-:W-:Y:S06]  /*01e0*/  @!P0 BRA `(.L_x_1) ;  /* 0x0000000000d08947 */ /* 0x000fec0003800000 */
[----:B------:R-:W0:Y:S01]  /*01f0*/  LDCU.64 UR4, c[0x0][0x398] ;  /* 0x00007300ff0477ac */ /* 0x000e220008000a00 */
[----:B------:R-:W-:Y:S02]  /*0200*/  LOP3.LUT R8, R4, 0x7ffffffe, RZ, 0xc0, !PT ;  /* 0x7ffffffe04087812 */ /* 0x000fe400078ec0ff */
[----:B------:R-:W-:Y:S02]  /*0210*/  IADD3 R25, PT, PT, R3, 0x28, RZ ;  /* 0x0000002803197810 */ /* 0x000fe40007ffe0ff */
[----:B------:R-:W-:Y:S02]  /*0220*/  MOV R10, RZ ;  /* 0x000000ff000a7202 */ /* 0x000fe40000000f00 */
[----:B------:R-:W-:Y:S01]  /*0230*/  IADD3 R9, PT, PT, -R8, RZ, RZ ;  /* 0x000000ff08097210 */ /* 0x000fe20007ffe1ff */
[----:B0-----:R-:W-:-:S04]  /*0240*/  UIADD3 UR4, UP0, UPT, UR4, 0x14, URZ ;  /* 0x0000001404047890 */ /* 0x001fc8000ff1e0ff */
[----:B------:R-:W-:Y:S02]  /*0250*/  UIADD3.X UR5, UPT, UPT, URZ, UR5, URZ, UP0, !UPT ;  /* 0x00000005ff057290 */ /* 0x000fe400087fe4ff */
[----:B------:R-:W-:-:S04]  /*0260*/  MOV R6, UR4 ;  /* 0x0000000400067c02 */ /* 0x000fc80008000f00 */
[----:B------:R-:W-:-:S07]  /*0270*/  MOV R7, UR5 ;  /* 0x0000000500077c02 */ /* 0x000fce0008000f00 */
.L_x_2:
[----:B------:R-:W2:Y:S01]  /*0280*/  LDG.E R12, desc[UR36][R6.64+-0x14] ;  /* 0xffffec24060c7981 */ /* 0x000ea2000c1e1900 */
[----:B------:R-:W0:Y:S03]  /*0290*/  LDC.64 R4, c[0x0][0x398] ;  /* 0x0000e600ff047b82 */ /* 0x000e260000000a00 */
[----:B------:R-:W2:Y:S01]  /*02a0*/  LDG.E R13, desc[UR36][R6.64+-0x10] ;  /* 0xfffff024060d7981 */ /* 0x000ea2000c1e1900 */
[----:B------:R-:W-:-:S03]  /*02b0*/  IADD3 R11, PT, PT, R10, 0xb, RZ ;  /* 0x0000000b0a0b7810 */ /* 0x000fc60007ffe0ff */
[----:B------:R-:W3:Y:S04]  /*02c0*/  LDG.E R14, desc[UR36][R6.64+-0xc] ;  /* 0xfffff424060e7981 */ /* 0x000ee8000c1e1900 */
[----:B------:R-:W3:Y:S04]  /*02d0*/  LDG.E R15, desc[UR36][R6.64+-0x8] ;  /* 0xfffff824060f7981 */ /* 0x000ee8000c1e1900 */
[----:B------:R-:W4:Y:S04]  /*02e0*/  LDG.E R16, desc[UR36][R6.64+-0x4] ;  /* 0xfffffc2406107981 */ /* 0x000f28000c1e1900 */
[----:B------:R-:W4:Y:S04]  /*02f0*/  LDG.E R17, desc[UR36][R6.64] ;  /* 0x0000002406117981 */ /* 0x000f28000c1e1900 */
[----:B------:R-:W5:Y:S01]  /*0300*/  LDG.E R18, desc[UR36][R6.64+0x4] ;  /* 0x0000042406127981 */ /* 0x000f62000c1e1900 */
[----:B0-----:R-:W-:-:S03]  /*0310*/  IMAD.WIDE.U32 R4, R11, 0x4, R4 ;  /* 0x000000040b047825 */ /* 0x001fc600078e0004 */
[----:B------:R-:W5:Y:S04]  /*0320*/  LDG.E R19, desc[UR36][R6.64+0x8] ;  /* 0x0000082406137981 */ /* 0x000f68000c1e1900 */
[----:B------:R-:W5:Y:S04]  /*0330*/  LDG.E R20, desc[UR36][R6.64+0xc] ;  /* 0x00000c2406147981 */ /* 0x000f68000c1e1900 */
[----:B------:R-:W5:Y:S04]  /*0340*/  LDG.E R21, desc[UR36][R6.64+0x10] ;  /* 0x0000102406157981 */ /* 0x000f68000c1e1900 */
[----:B------:R0:W5:Y:S04]  /*0350*/  LDG.E R22, desc[UR36][R6.64+0x14] ;  /* 0x0000142406167981 */ /* 0x000168000c1e1900 */
[----:B------:R-:W5:Y:S04]  /*0360*/  LDG.E R23, desc[UR36][R4.64] ;  /* 0x0000002404177981 */ /* 0x000f68000c1e1900 */
        /* <DEDUP_REMOVED lines=8> */
[----:B--2---:R1:W-:Y:S04]  /*03f0*/  STL.64 [R25+-0x28], R12 ;  /* 0xffffd80c19007387 */ /* 0x0043e80000100a00 */
[----:B-1----:R-:W2:Y:S04]  /*0400*/  LDG.E R12, desc[UR36][R4.64+0xc] ;  /* 0x00000c24040c7981 */ /* 0x002ea8000c1e1900 */
[----:B------:R-:W2:Y:S01]  /*0410*/  LDG.E R13, desc[UR36][R4.64+0x10] ;  /* 0x00001024040d7981 */ /* 0x000ea2000c1e1900 */
[----:B------:R-:W-:-:S04]  /*0420*/  IADD3 R9, PT, PT, R9, 0x2, RZ ;  /* 0x0000000209097810 */ /* 0x000fc80007ffe0ff */
[----:B------:R-:W-:Y:S02]  /*0430*/  ISETP.NE.AND P0, PT, R9, RZ, PT ;  /* 0x000000ff0900720c */ /* 0x000fe40003f05270 */
[----:B0-----:R-:W-:Y:S01]  /*0440*/  IADD3 R6, P2, PT, R6, 0x58, RZ ;  /* 0x0000005806067810 */ /* 0x001fe20007f5e0ff */
[----:B---3--:R-:W-:Y:S01]  /*0450*/  STL.64 [R25+-0x20], R14 ;  /* 0xffffe00e19007387 */ /* 0x008fe20000100a00 */
[----:B------:R-:W-:Y:S02]  /*0460*/  VIADD R10, R10, 0x16 ;  /* 0x000000160a0a7836 */ /* 0x000fe40000000000 */
[----:B------:R-:W-:Y:S01]  /*0470*/  IADD3.X R7, PT, PT, RZ, R7, RZ, P2, !PT ;  /* 0x00000007ff077210 */ /* 0x000fe200017fe4ff */
[----:B----4-:R-:W-:Y:S04]  /*0480*/  STL.64 [R25+-0x18], R16 ;  /* 0xffffe81019007387 */ /* 0x010fe80000100a00 */
[----:B-----5:R-:W-:Y:S04]  /*0490*/  STL.64 [R25+-0x10], R18 ;  /* 0xfffff01219007387 */ /* 0x020fe80000100a00 */
[----:B------:R-:W-:Y:S04]  /*04a0*/  STL.64 [R25+-0x8], R20 ;  /* 0xfffff81419007387 */ /* 0x000fe80000100a00 */
[----:B------:R-:W-:Y:S04]  /*04b0*/  STL.64 [R25], R22 ;  /* 0x0000001619007387 */ /* 0x000fe80000100a00 */
[----:B------:R-:W-:Y:S04]  /*04c0*/  STL.64 [R25+0x8], R26 ;  /* 0x0000081a19007387 */ /* 0x000fe80000100a00 */
[----:B------:R-:W-:Y:S04]  /*04d0*/  STL.64 [R25+0x18], R28 ;  /* 0x0000181c19007387 */ /* 0x000fe80000100a00 */
[----:B------:R-:W-:Y:S04]  /*04e0*/  STL.64 [R25+0x20], R30 ;  /* 0x0000201e19007387 */ /* 0x000fe80000100a00 */
[----:B------:R-:W-:Y:S04]  /*04f0*/  STL.64 [R25+0x28], R32 ;  /* 0x0000282019007387 */ /* 0x000fe80000100a00 */
[----:B--2---:R0:W-:Y:S02]  /*0500*/  STL.64 [R25+0x10], R12 ;  /* 0x0000100c19007387 */ /* 0x0041e40000100a00 */
[----:B0-----:R-:W-:Y:S01]  /*0510*/  IADD3 R25, PT, PT, R25, 0x58, RZ ;  /* 0x0000005819197810 */ /* 0x001fe20007ffe0ff */
[----:B------:R-:W-:Y:S06]  /*0520*/  @P0 BRA `(.L_x_2) ;  /* 0xfffffffc00540947 */ /* 0x000fec000383ffff */
.L_x_1:
[----:B------:R-:W-:Y:S05]  /*0530*/  @P1 BRA `(.L_x_0) ;  /* 0x0000000000541947 */ /* 0x000fea0003800000 */
[----:B------:R-:W0:Y:S01]  /*0540*/  LDC.64 R4, c[0x0][0x398] ;  /* 0x0000e600ff047b82 */ /* 0x000e220000000a00 */
[----:B------:R-:W-:-:S04]  /*0550*/  IMAD R7, R8, 0xb, RZ ;  /* 0x0000000b08077824 */ /* 0x000fc800078e02ff */
[----:B0-----:R-:W-:-:S05]  /*0560*/  IMAD.WIDE.U32 R4, R7, 0x4, R4 ;  /* 0x0000000407047825 */ /* 0x001fca00078e0004 */
[----:B------:R-:W2:Y:S04]  /*0570*/  LDG.E R6, desc[UR36][R4.64] ;  /* 0x0000002404067981 */ /* 0x000ea8000c1e1900 */
[----:B------:R-:W2:Y:S04]  /*0580*/  LDG.E R7, desc[UR36][R4.64+0x4] ;  /* 0x0000042404077981 */ /* 0x000ea8000c1e1900 */
[----:B------:R-:W3:Y:S04]  /*0590*/  LDG.E R10, desc[UR36][R4.64+0x8] ;  /* 0x00000824040a7981 */ /* 0x000ee8000c1e1900 */
[----:B------:R-:W3:Y:S04]  /*05a0*/  LDG.E R11, desc[UR36][R4.64+0xc] ;  /* 0x00000c24040b7981 */ /* 0x000ee8000c1e1900 */
[----:B------:R-:W4:Y:S04]  /*05b0*/  LDG.E R12, desc[UR36][R4.64+0x10] ;  /* 0x00001024040c7981 */ /* 0x000f28000c1e1900 */
[----:B------:R-:W4:Y:S04]  /*05c0*/  LDG.E R13, desc[UR36][R4.64+0x14] ;  /* 0x00001424040d7981 */ /* 0x000f28000c1e1900 */
[----:B------:R-:W5:Y:S04]  /*05d0*/  LDG.E R14, desc[UR36][R4.64+0x18] ;  /* 0x00001824040e7981 */ /* 0x000f68000c1e1900 */
[----:B------:R-:W5:Y:S04]  /*05e0*/  LDG.E R15, desc[UR36][R4.64+0x1c] ;  /* 0x00001c24040f7981 */ /* 0x000f68000c1e1900 */
[----:B------:R-:W5:Y:S04]  /*05f0*/  LDG.E R16, desc[UR36][R4.64+0x20] ;  /* 0x0000202404107981 */ /* 0x000f68000c1e1900 */
[----:B------:R-:W5:Y:S04]  /*0600*/  LDG.E R17, desc[UR36][R4.64+0x24] ;  /* 0x0000242404117981 */ /* 0x000f68000c1e1900 */
[----:B------:R-:W5:Y:S01]  /*0610*/  LDG.E R9, desc[UR36][R4.64+0x28] ;  /* 0x0000282404097981 */ /* 0x000f62000c1e1900 */
[----:B------:R-:W-:-:S05]  /*0620*/  IMAD R8, R8, 0x2c, R3 ;  /* 0x0000002c08087824 */ /* 0x000fca00078e0203 */
[----:B--2---:R0:W-:Y:S04]  /*0630*/  STL.64 [R8], R6 ;  /* 0x0000000608007387 */ /* 0x0041e80000100a00 */
[----:B---3--:R0:W-:Y:S04]  /*0640*/  STL.64 [R8+0x8], R10 ;  /* 0x0000080a08007387 */ /* 0x0081e80000100a00 */
[----:B----4-:R0:W-:Y:S04]  /*0650*/  STL.64 [R8+0x10], R12 ;  /* 0x0000100c08007387 */ /* 0x0101e80000100a00 */
[----:B-----5:R0:W-:Y:S04]  /*0660*/  STL.64 [R8+0x18], R14 ;  /* 0x0000180e08007387 */ /* 0x0201e80000100a00 */
[----:B------:R0:W-:Y:S04]  /*0670*/  STL.64 [R8+0x20], R16 ;  /* 0x0000201008007387 */ /* 0x0001e80000100a00 */
[----:B------:R0:W-:Y:S02]  /*0680*/  STL [R8+0x28], R9 ;  /* 0x0000280908007387 */ /* 0x0001e40000100800 */
.L_x_0:
[----:B------:R-:W1:Y:S02]  /*0690*/  LDC R4, c[0x0][0x3b0] ;  /* 0x0000ec00ff047b82 */ /* 0x000e640000000800 */
[----:B-1----:R-:W-:-:S13]  /*06a0*/  ISETP.GE.AND P0, PT, R4, 0x1, PT ;  /* 0x000000010400780c */ /* 0x002fda0003f06270 */
[----:B------:R-:W-:Y:S05]  /*06b0*/  @!P0 BRA `(.L_x_3) ;  /* 0x0000000400208947 */ /* 0x000fea0003800000 */
[C---:B------:R-:W-:Y:S02]  /*06c0*/  ISETP.NE.AND P0, PT, R4.reuse, 0x1, PT ;  /* 0x000000010400780c */ /* 0x040fe40003f05270 */
[----:B------:R-:W-:Y:S02]  /*06d0*/  LOP3.LUT R5, R4, 0x1, RZ, 0xc0, !PT ;  /* 0x0000000104057812 */ /* 0x000fe400078ec0ff */
[----:B0-----:R-:W-:Y:S02]  /*06e0*/  MOV R6, RZ ;  /* 0x000000ff00067202 */ /* 0x001fe40000000f00 */
[----:B------:R-:W-:-:S07]  /*06f0*/  ISETP.NE.U32.AND P1, PT, R5, 0x1, PT ;  /* 0x000000010500780c */ /* 0x000fce0003f25070 */
[----:B------:R-:W-:Y:S06]  /*0700*/  @!P0 BRA `(.L_x_4) ;  /* 0x0000000000b88947 */ /* 0x000fec0003800000 */
[----:B------:R-:W0:Y:S01]  /*0710*/  LDCU.64 UR4, c[0x0][0x3a8] ;  /* 0x00007500ff0477ac */ /* 0x000e220008000a00 */
[----:B------:R-:W-:Y:S02]  /*0720*/  LOP3.LUT R6, R4, 0x7ffffffe, RZ, 0xc0, !PT ;  /* 0x7ffffffe04067812 */ /* 0x000fe400078ec0ff */
[----:B------:R-:W-:Y:S02]  /*0730*/  IADD3 R25, PT, PT, R3, 0x1f0, RZ ;  /* 0x000001f003197810 */ /* 0x000fe40007ffe0ff */
[----:B------:R-:W-:Y:S01]  /*0740*/  IADD3 R7, PT, PT, -R6, RZ, RZ ;  /* 0x000000ff06077210 */ /* 0x000fe20007ffe1ff */
[----:B0-----:R-:W-:-:S04]  /*0750*/  UIADD3 UR4, UP0, UPT, UR4, 0x30, URZ ;  /* 0x0000003004047890 */ /* 0x001fc8000ff1e0ff */
[----:B------:R-:W-:Y:S02]  /*0760*/  UIADD3.X UR5, UPT, UPT, URZ, UR5, URZ, UP0, !UPT ;  /* 0x00000005ff057290 */ /* 0x000fe400087fe4ff */
[----:B------:R-:W-:-:S04]  /*0770*/  MOV R26, UR4 ;  /* 0x00000004001a7c02 */ /* 0x000fc80008000f00 */
[----:B------:R-:W-:-:S07]  /*0780*/  MOV R27, UR5 ;  /* 0x00000005001b7c02 */ /* 0x000fce0008000f00 */
.L_x_5:
[----:B------:R-:W-:Y:S02]  /*0790*/  MOV R4, R26 ;  /* 0x0000001a00047202 */ /* 0x000fe40000000f00 */
[----:B------:R-:W-:-:S05]  /*07a0*/  MOV R5, R27 ;  /* 0x0000001b00057202 */ /* 0x000fca0000000f00 */
[----:B------:R-:W2:Y:S04]  /*07b0*/  LDG.E R8, desc[UR36][R4.64+-0x30] ;  /* 0xffffd02404087981 */ /* 0x000ea8000c1e1900 */
[----:B------:R-:W2:Y:S04]  /*07c0*/  LDG.E R9, desc[UR36][R4.64+-0x2c] ;  /* 0xffffd42404097981 */ /* 0x000ea8000c1e1900 */
[----:B------:R-:W2:Y:S04]  /*07d0*/  LDG.E R10, desc[UR36][R4.64+-0x28] ;  /* 0xffffd824040a7981 */ /* 0x000ea8000c1e1900 */
[----:B------:R-:W2:Y:S04]  /*07e0*/  LDG.E R11, desc[UR36][R4.64+-0x24] ;  /* 0xffffdc24040b7981 */ /* 0x000ea8000c1e1900 */
[----:B------:R-:W3:Y:S04]  /*07f0*/  LDG.E R12, desc[UR36][R4.64+-0x20] ;  /* 0xffffe024040c7981 */ /* 0x000ee8000c1e1900 */
[----:B------:R-:W3:Y:S04]  /*0800*/  LDG.E R13, desc[UR36][R4.64+-0x1c] ;  /* 0xffffe424040d7981 */ /* 0x000ee8000c1e1900 */
[----:B------:R-:W3:Y:S04]  /*0810*/  LDG.E R14, desc[UR36][R4.64+-0x18] ;  /* 0xffffe824040e7981 */ /* 0x000ee8000c1e1900 */
[----:B------:R-:W3:Y:S04]  /*0820*/  LDG.E R15, desc[UR36][R4.64+-0x14] ;  /* 0xffffec24040f7981 */ /* 0x000ee8000c1e1900 */
[----:B------:R-:W4:Y:S04]  /*0830*/  LDG.E R16, desc[UR36][R4.64+-0x10] ;  /* 0xfffff02404107981 */ /* 0x000f28000c1e1900 */
[----:B------:R-:W4:Y:S04]  /*0840*/  LDG.E R17, desc[UR36][R4.64+-0xc] ;  /* 0xfffff42404117981 */ /* 0x000f28000c1e1900 */
[----:B------:R-:W4:Y:S04]  /*0850*/  LDG.E R18, desc[UR36][R4.64+-0x8] ;  /* 0xfffff82404127981 */ /* 0x000f28000c1e1900 */
[----:B------:R-:W4:Y:S04]  /*0860*/  LDG.E R19, desc[UR36][R4.64+-0x4] ;  /* 0xfffffc2404137981 */ /* 0x000f28000c1e1900 */
        /* <DEDUP_REMOVED lines=8> */
[----:B--2---:R0:W-:Y:S04]  /*08f0*/  STL.128 [R25+-0x30], R8 ;  /* 0xffffd00819007387 */ /* 0x0041e80000100c00 */
[----:B0-----:R-:W2:Y:S04]  /*0900*/  LDG.E R8, desc[UR36][R4.64+0x10] ;  /* 0x0000102404087981 */ /* 0x001ea8000c1e1900 */
[----:B------:R-:W2:Y:S04]  /*0910*/  LDG.E R9, desc[UR36][R4.64+0x14] ;  /* 0x0000142404097981 */ /* 0x000ea8000c1e1900 */
[----:B------:R-:W2:Y:S04]  /*0920*/  LDG.E R10, desc[UR36][R4.64+0x18] ;  /* 0x00001824040a7981 */ /* 0x000ea8000c1e1900 */
[----:B------:R-:W2:Y:S01]  /*0930*/  LDG.E R11, desc[UR36][R4.64+0x1c] ;  /* 0x00001c24040b7981 */ /* 0x000ea2000c1e1900 */
[----:B------:R-:W-:-:S04]  /*0940*/  IADD3 R7, PT, PT, R7, 0x2, RZ ;  /* 0x0000000207077810 */ /* 0x000fc80007ffe0ff */
[----:B------:R-:W-:Y:S02]  /*0950*/  ISETP.NE.AND P0, PT, R7, RZ, PT ;  /* 0x000000ff0700720c */ /* 0x000fe40003f05270 */
[----:B------:R-:W-:Y:S01]  /*0960*/  IADD3 R26, P2, PT, R4, 0x60, RZ ;  /* 0x00000060041a7810 */ /* 0x000fe20007f5e0ff */
[----:B---3--:R-:W-:Y:S03]  /*0970*/  STL.128 [R25+-0x20], R12 ;  /* 0xffffe00c19007387 */ /* 0x008fe60000100c00 */
[----:B------:R-:W-:Y:S01]  /*0980*/  IADD3.X R27, PT, PT, RZ, R5, RZ, P2, !PT ;  /* 0x00000005ff1b7210 */ /* 0x000fe200017fe4ff */
[----:B----4-:R-:W-:Y:S04]  /*0990*/  STL.128 [R25+-0x10], R16 ;  /* 0xfffff01019007387 */ /* 0x010fe80000100c00 */
[----:B-----5:R-:W-:Y:S04]  /*09a0*/  STL.128 [R25], R20 ;  /* 0x0000001419007387 */ /* 0x020fe80000100c00 */
[----:B------:R-:W-:Y:S04]  /*09b0*/  STL.128 [R25+0x20], R28 ;  /* 0x0000201c19007387 */ /* 0x000fe80000100c00 */
[----:B--2---:R0:W-:Y:S02]  /*09c0*/  STL.128 [R25+0x10], R8 ;  /* 0x0000100819007387 */ /* 0x0041e40000100c00 */
[----:B0-----:R-:W-:Y:S01]  /*09d0*/  IADD3 R25, PT, PT, R25, 0x60, RZ ;  /* 0x0000006019197810 */ /* 0x001fe20007ffe0ff */
[----:B------:R-:W-:Y:S06]  /*09e0*/  @P0 BRA `(.L_x_5) ;  /* 0xfffffffc00680947 */ /* 0x000fec000383ffff */
.L_x_4:
[----:B------:R-:W-:Y:S05]  /*09f0*/  @P1 BRA `(.L_x_3) ;  /* 0x0000000000501947 */ /* 0x000fea0003800000 */
[----:B------:R-:W0:Y:S01]  /*0a00*/  LDC.64 R4, c[0x0][0x3a8] ;  /* 0x0000ea00ff047b82 */ /* 0x000e220000000a00 */
[----:B------:R-:W-:-:S04]  /*0a10*/  IMAD R7, R6, 0xc, RZ ;  /* 0x0000000c06077824 */ /* 0x000fc800078e02ff */
[----:B0-----:R-:W-:-:S05]  /*0a20*/  IMAD.WIDE.U32 R4, R7, 0x4, R4 ;  /* 0x0000000407047825 */ /* 0x001fca00078e0004 */
        /* <DEDUP_REMOVED lines=11> */
[----:B------:R-:W4:Y:S01]  /*0ae0*/  LDG.E R19, desc[UR36][R4.64+0x2c] ;  /* 0x00002c2404137981 */ /* 0x000f22000c1e1900 */
[----:B------:R-:W-:-:S05]  /*0af0*/  IADD3 R7, PT, PT, R3, 0x1c0, RZ ;  /* 0x000001c003077810 */ /* 0x000fca0007ffe0ff */
[----:B------:R-:W-:-:S05]  /*0b00*/  IMAD R6, R6, 0x30, R7 ;  /* 0x0000003006067824 */ /* 0x000fca00078e0207 */
[----:B--2---:R1:W-:Y:S04]  /*0b10*/  STL.128 [R6], R8 ;  /* 0x0000000806007387 */ /* 0x0043e80000100c00 */
[----:B---3--:R1:W-:Y:S04]  /*0b20*/  STL.128 [R6+0x10], R12 ;  /* 0x0000100c06007387 */ /* 0x0083e80000100c00 */
[----:B----4-:R1:W-:Y:S02]  /*0b30*/  STL.128 [R6+0x20], R16 ;  /* 0x0000201006007387 */ /* 0x0103e40000100c00 */
.L_x_3:
[----:B------:R-:W2:Y:S02]  /*0b40*/  LDC R25, c[0x0][0x3c0] ;  /* 0x0000f000ff197b82 */ /* 0x000ea40000000800 */
[----:B--2---:R-:W-:-:S13]  /*0b50*/  ISETP.GE.AND P0, PT, R25, 0x1, PT ;  /* 0x000000011900780c */ /* 0x004fda0003f06270 */
[----:B------:R-:W-:Y:S05]  /*0b60*/  @!P0 BRA `(.L_x_6) ;  /* 0x0000000800748947 */ /* 0x000fea0003800000 */
[C---:B------:R-:W-:Y:S01]  /*0b70*/  ISETP.GE.U32.AND P0, PT, R25.reuse, 0x4, PT ;  /* 0x000000041900780c */ /* 0x040fe20003f06070 */
[----:B01----:R-:W-:Y:S01]  /*0b80*/  IMAD.MOV.U32 R8, RZ, RZ, RZ ;  /* 0x000000ffff087224 */ /* 0x003fe200078e00ff */
[----:B------:R-:W-:-:S04]  /*0b90*/  LOP3.LUT R35, R25, 0x3, RZ, 0xc0, !PT ;  /* 0x0000000319237812 */ /* 0x000fc800078ec0ff */
[----:B------:R-:W-:-:S07]  /*0ba0*/  ISETP.NE.AND P1, PT, R35, RZ, PT ;  /* 0x000000ff2300720c */ /* 0x000fce0003f25270 */
        /* <DEDUP_REMOVED lines=9> */
.L_x_8:
        /* <DEDUP_REMOVED lines=25> */
[----:B---3--:R1:W-:Y:S04]  /*0dd0*/  STL.64 [R34+-0x60], R12 ;  /* 0xffffa00c22007387 */ /* 0x0083e80000100a00 */
[----:B0-----:R-:W2:Y:S04]  /*0de0*/  LDG.E R10, desc[UR36][R4.64+-0x18] ;  /* 0xffffe824040a7981 */ /* 0x001ea8000c1e1900 */
[----:B------:R-:W2:Y:S04]  /*0df0*/  LDG.E R11, desc[UR36][R4.64+-0x14] ;  /* 0xffffec24040b7981 */ /* 0x000ea8000c1e1900 */
[----:B-1----:R-:W3:Y:S04]  /*0e00*/  LDG.E R12, desc[UR36][R4.64+-0x10] ;  /* 0xfffff024040c7981 */ /* 0x002ee8000c1e1900 */
[----:B------:R-:W3:Y:S04]  /*0e10*/  LDG.E R13, desc[UR36][R4.64+-0xc] ;  /* 0xfffff424040d7981 */ /* 0x000ee8000c1e1900 */
[----:B----4-:R0:W-:Y:S04]  /*0e20*/  STL.64 [R34+-0x58], R14 ;  /* 0xffffa80e22007387 */ /* 0x0101e80000100a00 */
[----:B-----5:R1:W-:Y:S04]  /*0e30*/  STL.64 [R34+-0x50], R16 ;  /* 0xffffb01022007387 */ /* 0x0203e80000100a00 */
[----:B------:R4:W-:Y:S04]  /*0e40*/  STL.64 [R34+-0x48], R18 ;  /* 0xffffb81222007387 */ /* 0x0009e80000100a00 */
[----:B------:R5:W-:Y:S04]  /*0e50*/  STL.64 [R34+-0x30], R20 ;  /* 0xffffd01422007387 */ /* 0x000be80000100a00 */
[----:B0-----:R-:W3:Y:S04]  /*0e60*/  LDG.E R14, desc[UR36][R4.64+0x18] ;  /* 0x00001824040e7981 */ /* 0x001ee8000c1e1900 */
[----:B------:R0:W-:Y:S04]  /*0e70*/  STL.64 [R34+-0x28], R22 ;  /* 0xffffd81622007387 */ /* 0x0001e80000100a00 */
[----:B------:R-:W3:Y:S04]  /*0e80*/  LDG.E R15, desc[UR36][R4.64+0x1c] ;  /* 0x00001c24040f7981 */ /* 0x000ee8000c1e1900 */
[----:B------:R0:W-:Y:S04]  /*0e90*/  STL.64 [R34+-0x10], R26 ;  /* 0xfffff01a22007387 */ /* 0x0001e80000100a00 */
[----:B-1----:R-:W3:Y:S04]  /*0ea0*/  LDG.E R16, desc[UR36][R4.64+0x20] ;  /* 0x0000202404107981 */ /* 0x002ee8000c1e1900 */
[----:B------:R-:W3:Y:S04]  /*0eb0*/  LDG.E R17, desc[UR36][R4.64+0x24] ;  /* 0x0000242404117981 */ /* 0x000ee8000c1e1900 */
[----:B----4-:R-:W4:Y:S04]  /*0ec0*/  LDG.E R18, desc[UR36][R4.64+0x30] ;  /* 0x0000302404127981 */ /* 0x010f28000c1e1900 */
[----:B------:R-:W4:Y:S04]  /*0ed0*/  LDG.E R19, desc[UR36][R4.64+0x34] ;  /* 0x0000342404137981 */ /* 0x000f28000c1e1900 */
[----:B-----5:R-:W5:Y:S04]  /*0ee0*/  LDG.E R20, desc[UR36][R4.64+0x40] ;  /* 0x0000402404147981 */ /* 0x020f68000c1e1900 */
[----:B------:R-:W5:Y:S04]  /*0ef0*/  LDG.E R21, desc[UR36][R4.64+0x44] ;  /* 0x0000442404157981 */ /* 0x000f68000c1e1900 */
[----:B0-----:R-:W5:Y:S04]  /*0f00*/  LDG.E R22, desc[UR36][R4.64+0x48] ;  /* 0x0000482404167981 */ /* 0x001f68000c1e1900 */
[----:B------:R-:W5:Y:S04]  /*0f10*/  LDG.E R23, desc[UR36][R4.64+0x4c] ;  /* 0x00004c2404177981 */ /* 0x000f68000c1e1900 */
[----:B------:R-:W5:Y:S04]  /*0f20*/  LDG.E R26, desc[UR36][R4.64+0x50] ;  /* 0x00005024041a7981 */ /* 0x000f68000c1e1900 */
[----:B------:R-:W5:Y:S04]  /*0f30*/  LDG.E R27, desc[UR36][R4.64+0x54] ;  /* 0x00005424041b7981 */ /* 0x000f68000c1e1900 */
[----:B--2---:R0:W-:Y:S04]  /*0f40*/  STL.64 [R34+-0x20], R10 ;  /* 0xffffe00a22007387 */ /* 0x0041e80000100a00 */
[----:B---3--:R1:W-:Y:S04]  /*0f50*/  STL.64 [R34+-0x18], R12 ;  /* 0xffffe80c22007387 */ /* 0x0083e80000100a00 */
[----:B0-----:R-:W2:Y:S04]  /*0f60*/  LDG.E R10, desc[UR36][R4.64+0x28] ;  /* 0x00002824040a7981 */ /* 0x001ea8000c1e1900 */
[----:B------:R-:W3:Y:S04]  /*0f70*/  LDG.E R11, desc[UR36][R4.64+0x2c] ;  /* 0x00002c24040b7981 */ /* 0x000ee8000c1e1900 */
[----:B-1----:R-:W3:Y:S04]  /*0f80*/  LDG.E R12, desc[UR36][R4.64+0x38] ;  /* 0x00003824040c7981 */ /* 0x002ee8000c1e1900 */
[----:B------:R0:W3:Y:S01]  /*0f90*/  LDG.E R13, desc[UR36][R4.64+0x3c] ;  /* 0x00003c24040d7981 */ /* 0x0000e2000c1e1900 */
[----:B------:R-:W-:-:S04]  /*0fa0*/  IADD3 R6, PT, PT, R6, 0x4, RZ ;  /* 0x0000000406067810 */ /* 0x000fc80007ffe0ff */
[----:B------:R-:W-:Y:S01]  /*0fb0*/  ISETP.NE.AND P0, PT, R6, RZ, PT ;  /* 0x000000ff0600720c */ /* 0x000fe20003f05270 */
[----:B------:R-:W-:Y:S01]  /*0fc0*/  STL.64 [R34], R28 ;  /* 0x0000001c22007387 */ /* 0x000fe20000100a00 */
[----:B0-----:R-:W-:-:S03]  /*0fd0*/  IADD3 R4, P2, PT, R4, 0xb0, RZ ;  /* 0x000000b004047810 */ /* 0x001fc60007f5e0ff */
[----:B------:R-:W-:Y:S01]  /*0fe0*/  STL.64 [R34+0x8], R30 ;  /* 0x0000081e22007387 */ /* 0x000fe20000100a00 */
[----:B------:R-:W-:-:S03]  /*0ff0*/  IADD3.X R5, PT, PT, RZ, R5, RZ, P2, !PT ;  /* 0x00000005ff057210 */ /* 0x000fc600017fe4ff */
[----:B------:R-:W-:Y:S04]  /*1000*/  STL.64 [R34+0x10], R32 ;  /* 0x0000102022007387 */ /* 0x000fe80000100a00 */
[----:B------:R-:W-:Y:S04]  /*1010*/  STL.64 [R34+0x18], R14 ;  /* 0x0000180e22007387 */ /* 0x000fe80000100a00 */
[----:B------:R-:W-:Y:S04]  /*1020*/  STL [R34+-0x40], R7 ;  /* 0xffffc00722007387 */ /* 0x000fe80000100800 */
[----:B------:R-:W-:Y:S04]  /*1030*/  STL.64 [R34+0x20], R16 ;  /* 0x0000201022007387 */ /* 0x000fe80000100a00 */
[----:B------:R-:W-:Y:S04]  /*1040*/  STL [R34+-0x34], R9 ;  /* 0xffffcc0922007387 */ /* 0x000fe80000100800 */
[----:B----4-:R-:W-:Y:S04]  /*1050*/  STL.64 [R34+0x38], R18 ;  /* 0x0000381222007387 */ /* 0x010fe80000100a00 */
[----:B-----5:R-:W-:Y:S04]  /*1060*/  STL.64 [R34+0x48], R20 ;  /* 0x0000481422007387 */ /* 0x020fe80000100a00 */
[----:B------:R-:W-:Y:S04]  /*1070*/  STL.64 [R34+0x50], R22 ;  /* 0x0000501622007387 */ /* 0x000fe80000100a00 */
[----:B------:R-:W-:Y:S04]  /*1080*/  STL.64 [R34+0x58], R26 ;  /* 0x0000581a22007387 */ /* 0x000fe80000100a00 */
[----:B--2---:R-:W-:Y:S04]  /*1090*/  STL [R34+0x28], R10 ;  /* 0x0000280a22007387 */ /* 0x004fe80000100800 */
[----:B---3--:R-:W-:Y:S04]  /*10a0*/  STL [R34+0x34], R11 ;  /* 0x0000340b22007387 */ /* 0x008fe80000100800 */
[----:B------:R0:W-:Y:S02]  /*10b0*/  STL.64 [R34+0x40], R12 ;  /* 0x0000400c22007387 */ /* 0x0001e40000100a00 */
[----:B0-----:R-:W-:Y:S01]  /*10c0*/  IADD3 R34, PT, PT, R34, 0xd0, RZ ;  /* 0x000000d022227810 */ /* 0x001fe20007ffe0ff */
[----:B------:R-:W-:Y:S06]  /*10d0*/  @P0 BRA `(.L_x_8) ;  /* 0xfffffff800d80947 */ /* 0x000fec000383ffff */
.L_x_7:
[----:B------:R-:W-:Y:S05]  /*10e0*/  @!P1 BRA `(.L_x_6) ;  /* 0x0000000400149947 */ /* 0x000fea0003800000 */
[----:B------:R-:W-:Y:S02]  /*10f0*/  ISETP.NE.AND P0, PT, R35, 0x1, PT ;  /* 0x000000012300780c */ /* 0x000fe40003f05270 */
[----:B------:R-:W-:-:S04]  /*1100*/  LOP3.LUT R4, R25, 0x1, RZ, 0xc0, !PT ;  /* 0x0000000119047812 */ /* 0x000fc800078ec0ff */
[----:B------:R-:W-:-:S07]  /*1110*/  ISETP.NE.U32.AND P1, PT, R4, 0x1, PT ;  /* 0x000000010400780c */ /* 0x000fce0003f25070 */
[----:B------:R-:W-:Y:S06]  /*1120*/  @!P0 BRA `(.L_x_9) ;  /* 0x0000000000a88947 */ /* 0x000fec0003800000 */
[----:B------:R-:W0:Y:S01]  /*1130*/  LDC.64 R6, c[0x0][0x3b8] ;  /* 0x0000ee00ff067b82 */ /* 0x000e220000000a00 */
[----:B------:R-:W-:-:S05]  /*1140*/  IMAD R5, R8, 0xb, RZ ;  /* 0x0000000b08057824 */ /* 0x000fca00078e02ff */
[C---:B------:R-:W-:Y:S01]  /*1150*/  IADD3 R9, PT, PT, R5.reuse, 0xb, RZ ;  /* 0x0000000b05097810 */ /* 0x040fe20007ffe0ff */
[----:B0-----:R-:W-:-:S04]  /*1160*/  IMAD.WIDE.U32 R4, R5, 0x4, R6 ;  /* 0x0000000405047825 */ /* 0x001fc800078e0006 */
[----:B------:R-:W-:Y:S01]  /*1170*/  IMAD.WIDE.U32 R6, R9, 0x4, R6 ;  /* 0x0000000409067825 */ /* 0x000fe200078e0006 */
[----:B------:R-:W2:Y:S04]  /*1180*/  LDG.E R10, desc[UR36][R4.64] ;  /* 0x00000024040a7981 */ /* 0x000ea8000c1e1900 */
[----:B------:R-:W3:Y:S04]  /*1190*/  LDG.E R9, desc[UR36][R4.64+0x28] ;  /* 0x0000282404097981 */ /* 0x000ee8000c1e1900 */
[----:B------:R-:W2:Y:S04]  /*11a0*/  LDG.E R11, desc[UR36][R4.64+0x4] ;  /* 0x00000424040b7981 */ /* 0x000ea8000c1e1900 */
[----:B------:R-:W4:Y:S04]  /*11b0*/  LDG.E R12, desc[UR36][R4.64+0x8] ;  /* 0x00000824040c7981 */ /* 0x000f28000c1e1900 */
[----:B------:R-:W4:Y:S04]  /*11c0*/  LDG.E R13, desc[UR36][R4.64+0xc] ;  /* 0x00000c24040d7981 */ /* 0x000f28000c1e1900 */
[----:B------:R-:W5:Y:S04]  /*11d0*/  LDG.E R14, desc[UR36][R4.64+0x10] ;  /* 0x00001024040e7981 */ /* 0x000f68000c1e1900 */
[----:B------:R-:W5:Y:S04]  /*11e0*/  LDG.E R15, desc[UR36][R4.64+0x14] ;  /* 0x00001424040f7981 */ /* 0x000f68000c1e1900 */
        /* <DEDUP_REMOVED lines=14> */
[----:B------:R-:W5:Y:S01]  /*12d0*/  LDG.E R33, desc[UR36][R6.64+0x28] ;  /* 0x0000282406217981 */ /* 0x000f62000c1e1900 */
[----:B0-----:R-:W-:-:S05]  /*12e0*/  IADD3 R5, PT, PT, R3, 0x3a0, RZ ;  /* 0x000003a003057810 */ /* 0x001fca0007ffe0ff */
[C---:B------:R-:W-:Y:S01]  /*12f0*/  IMAD R4, R8.reuse, 0x34, R5 ;  /* 0x0000003408047824 */ /* 0x040fe200078e0205 */
[----:B------:R-:W-:-:S04]  /*1300*/  IADD3 R8, PT, PT, R8, 0x2, RZ ;  /* 0x0000000208087810 */ /* 0x000fc80007ffe0ff */
[----:B---3--:R0:W-:Y:S04]  /*1310*/  STL [R4+0x28], R9 ;  /* 0x0000280904007387 */ /* 0x0081e80000100800 */
[----:B--2---:R0:W-:Y:S04]  /*1320*/  STL.64 [R4], R10 ;  /* 0x0000000a04007387 */ /* 0x0041e80000100a00 */
[----:B----4-:R0:W-:Y:S04]  /*1330*/  STL.64 [R4+0x8], R12 ;  /* 0x0000080c04007387 */ /* 0x0101e80000100a00 */
[----:B-----5:R0:W-:Y:S04]  /*1340*/  STL.64 [R4+0x10], R14 ;  /* 0x0000100e04007387 */ /* 0x0201e80000100a00 */
[----:B------:R0:W-:Y:S04]  /*1350*/  STL.64 [R4+0x18], R16 ;  /* 0x0000181004007387 */ /* 0x0001e80000100a00 */
[----:B------:R0:W-:Y:S04]  /*1360*/  STL.64 [R4+0x20], R18 ;  /* 0x0000201204007387 */ /* 0x0001e80000100a00 */
[----:B------:R0:W-:Y:S04]  /*1370*/  STL [R4+0x34], R21 ;  /* 0x0000341504007387 */ /* 0x0001e80000100800 */
[----:B------:R0:W-:Y:S04]  /*1380*/  STL.64 [R4+0x38], R22 ;  /* 0x0000381604007387 */ /* 0x0001e80000100a00 */
[----:B------:R0:W-:Y:S04]  /*1390*/  STL.64 [R4+0x40], R26 ;  /* 0x0000401a04007387 */ /* 0x0001e80000100a00 */
[----:B------:R0:W-:Y:S04]  /*13a0*/  STL.64 [R4+0x48], R28 ;  /* 0x0000481c04007387 */ /* 0x0001e80000100a00 */
[----:B------:R0:W-:Y:S04]  /*13b0*/  STL.64 [R4+0x50], R30 ;  /* 0x0000501e04007387 */ /* 0x0001e80000100a00 */
[----:B------:R0:W-:Y:S02]  /*13c0*/  STL.64 [R4+0x58], R32 ;  /* 0x0000582004007387 */ /* 0x0001e40000100a00 */
.L_x_9:
[----:B------:R-:W-:Y:S05]  /*13d0*/  @P1 BRA `(.L_x_6) ;  /* 0x0000000000581947 */ /* 0x000fea0003800000 */
[----:B0-----:R-:W0:Y:S01]  /*13e0*/  LDC.64 R4, c[0x0][0x3b8] ;  /* 0x0000ee00ff047b82 */ /* 0x001e220000000a00 */
        /* <DEDUP_REMOVED lines=13> */
[----:B------:R-:W-:-:S05]  /*14c0*/  IADD3 R19, PT, PT, R3, 0x3a0, RZ ;  /* 0x000003a003137810 */ /* 0x000fca0007ffe0ff */
[----:B------:R-:W-:-:S05]  /*14d0*/  IMAD R8, R8, 0x34, R19 ;  /* 0x0000003408087824 */ /* 0x000fca00078e0213 */
[----:B--2---:R2:W-:Y:S04]  /*14e0*/  STL.64 [R8], R6 ;  /* 0x0000000608007387 */ /* 0x0045e80000100a00 */
[----:B---3--:R2:W-:Y:S04]  /*14f0*/  STL.64 [R8+0x8], R10 ;  /* 0x0000080a08007387 */ /* 0x0085e80000100a00 */
[----:B----4-:R2:W-:Y:S04]  /*1500*/  STL.64 [R8+0x10], R12 ;  /* 0x0000100c08007387 */ /* 0x0105e80000100a00 */
[----:B-----5:R2:W-:Y:S04]  /*1510*/  STL.64 [R8+0x18], R14 ;  /* 0x0000180e08007387 */ /* 0x0205e80000100a00 */
[----:B------:R2:W-:Y:S04]  /*1520*/  STL.64 [R8+0x20], R16 ;  /* 0x0000201008007387 */ /* 0x0005e80000100a00 */
[----:B------:R2:W-:Y:S02]  /*1530*/  STL [R8+0x28], R9 ;  /* 0x0000280908007387 */ /* 0x0005e40000100800 */
.L_x_6:
[----:B------:R-:W3:Y:S02]  /*1540*/  LDCU UR4, c[0x0][0x3d0] ;  /* 0x00007a00ff0477ac */ /* 0x000ee40008000800 */
[----:B---3--:R-:W-:-:S09]  /*1550*/  UISETP.GE.AND UP0, UPT, UR4, 0x1, UPT ;  /* 0x000000010400788c */ /* 0x008fd2000bf06270 */
[----:B------:R-:W-:Y:S05]  /*1560*/  BRA.U !UP0, `(.L_x_10) ;  /* 0x0000000508547547 */ /* 0x000fea000b800000 */
[----:B------:R-:W-:Y:S01]  /*1570*/  UISETP.NE.AND UP1, UPT, UR4, 0x1, UPT ;  /* 0x000000010400788c */ /* 0x000fe2000bf25270 */
[----:B012---:R-:W-:Y:S01]  /*1580*/  HFMA2 R8, -RZ, RZ, 0, 0 ;  /* 0x00000000ff087431 */ /* 0x007fe200000001ff */
[----:B------:R-:W-:-:S04]  /*1590*/  ULOP3.LUT UR5, UR4, 0x1, URZ, 0xc0, !UPT ;  /* 0x0000000104057892 */ /* 0x000fc8000f8ec0ff */
[----:B------:R-:W-:-:S03]  /*15a0*/  UISETP.NE.U32.AND UP0, UPT, UR5, 0x1, UPT ;  /* 0x000000010500788c */ /* 0x000fc6000bf05070 */
[----:B------:R-:W-:Y:S08]  /*15b0*/  BRA.U !UP1, `(.L_x_11) ;  /* 0x0000000109e07547 */ /* 0x000ff0000b800000 */
[----:B------:R-:W0:Y:S01]  /*15c0*/  LDCU.64 UR6, c[0x0][0x3c8] ;  /* 0x00007900ff0677ac */ /* 0x000e220008000a00 */
[----:B------:R-:W-:Y:S01]  /*15d0*/  VIADD R25, R3, 0x5f0 ;  /* 0x000005f003197836 */ /* 0x000fe20000000000 */
[----:B------:R-:W-:Y:S01]  /*15e0*/  MOV R9, RZ ;  /* 0x000000ff00097202 */ /* 0x000fe20000000f00 */
[----:B------:R-:W-:-:S06]  /*15f0*/  ULOP3.LUT UR4, UR4, 0x7ffffffe, URZ, 0xc0, !UPT ;  /* 0x7ffffffe04047892 */ /* 0x000fcc000f8ec0ff */
[----:B------:R-:W-:Y:S01]  /*1600*/  MOV R8, UR4 ;  /* 0x0000000400087c02 */ /* 0x000fe20008000f00 */
[----:B0-----:R-:W-:-:S04]  /*1610*/  UIADD3 UR5, UP1, UPT, UR6, 0x1c, URZ ;  /* 0x0000001c06057890 */ /* 0x001fc8000ff3e0ff */
[----:B------:R-:W-:Y:S02]  /*1620*/  UIADD3.X UR6, UPT, UPT, URZ, UR7, URZ, UP1, !UPT ;  /* 0x00000007ff067290 */ /* 0x000fe40008ffe4ff */
[----:B------:R-:W-:Y:S01]  /*1630*/  MOV R6, UR5 ;  /* 0x0000000500067c02 */ /* 0x000fe20008000f00 */
[----:B------:R-:W-:-:S03]  /*1640*/  UIADD3 UR7, UPT, UPT, -UR4, URZ, URZ ;  /* 0x000000ff04077290 */ /* 0x000fc6000fffe1ff */
[----:B------:R-:W-:-:S09]  /*1650*/  MOV R7, UR6 ;  /* 0x0000000600077c02 */ /* 0x000fd20008000f00 */
.L_x_12:
[----:B------:R-:W2:Y:S01]  /*1660*/  LDG.E R12, desc[UR36][R6.64+-0x1c] ;  /* 0xffffe424060c7981 */ /* 0x000ea2000c1e1900 */
[----:B------:R-:W0:Y:S03]  /*1670*/  LDC.64 R4, c[0x0][0x3c8] ;  /* 0x0000f200ff047b82 */ /* 0x000e260000000a00 */
[----:B------:R-:W2:Y:S04]  /*1680*/  LDG.E R13, desc[UR36][R6.64+-0x18] ;  /* 0xffffe824060d7981 */ /* 0x000ea8000c1e1900 */
[----:B------:R-:W2:Y:S04]  /*1690*/  LDG.E R14, desc[UR36][R6.64+-0x14] ;  /* 0xffffec24060e7981 */ /* 0x000ea8000c1e1900 */
[----:B------:R-:W2:Y:S04]  /*16a0*/  LDG.E R15, desc[UR36][R6.64+-0x10] ;  /* 0xfffff024060f7981 */ /* 0x000ea8000c1e1900 */
[----:B------:R-:W3:Y:S04]  /*16b0*/  LDG.E R16, desc[UR36][R6.64+-0xc] ;  /* 0xfffff42406107981 */ /* 0x000ee8000c1e1900 */
[----:B------:R-:W3:Y:S04]  /*16c0*/  LDG.E R17, desc[UR36][R6.64+-0x8] ;  /* 0xfffff82406117981 */ /* 0x000ee8000c1e1900 */
[----:B------:R-:W3:Y:S04]  /*16d0*/  LDG.E R18, desc[UR36][R6.64+-0x4] ;  /* 0xfffffc2406127981 */ /* 0x000ee8000c1e1900 */
[----:B------:R-:W3:Y:S01]  /*16e0*/  LDG.E R19, desc[UR36][R6.64] ;  /* 0x0000002406137981 */ /* 0x000ee2000c1e1900 */
[----:B------:R-:W-:-:S03]  /*16f0*/  IADD3 R11, PT, PT, R9, 0xe, RZ ;  /* 0x0000000e090b7810 */ /* 0x000fc60007ffe0ff */
[----:B------:R-:W4:Y:S02]  /*1700*/  LDG.E R10, desc[UR36][R6.64+0x14] ;  /* 0x00001424060a7981 */ /* 0x000f24000c1e1900 */
[----:B0-----:R-:W-:Y:S02]  /*1710*/  IMAD.WIDE.U32 R4, R11, 0x4, R4 ;  /* 0x000000040b047825 */ /* 0x001fe400078e0004 */
[----:B------:R-:W4:Y:S04]  /*1720*/  LDG.E R11, desc[UR36][R6.64+0x18] ;  /* 0x00001824060b7981 */ /* 0x000f28000c1e1900 */
[----:B------:R-:W5:Y:S04]  /*1730*/  LDG.E R20, desc[UR36][R6.64+0x4] ;  /* 0x0000042406147981 */ /* 0x000f68000c1e1900 */
[----:B------:R-:W5:Y:S04]  /*1740*/  LDG.E R21, desc[UR36][R6.64+0x8] ;  /* 0x0000082406157981 */ /* 0x000f68000c1e1900 */
[----:B------:R-:W5:Y:S04]  /*1750*/  LDG.E R22, desc[UR36][R6.64+0xc] ;  /* 0x00000c2406167981 */ /* 0x000f68000c1e1900 */
[----:B------:R0:W5:Y:S04]  /*1760*/  LDG.E R23, desc[UR36][R6.64+0x10] ;  /* 0x0000102406177981 */ /* 0x000168000c1e1900 */
[----:B------:R-:W4:Y:S04]  /*1770*/  LDG.E R26, desc[UR36][R4.64+0x30] ;  /* 0x00003024041a7981 */ /* 0x000f28000c1e1900 */
[----:B------:R-:W4:Y:S04]  /*1780*/  LDG.E R28, desc[UR36][R4.64] ;  /* 0x00000024041c7981 */ /* 0x000f28000c1e1900 */
[----:B------:R-:W4:Y:S04]  /*1790*/  LDG.E R29, desc[UR36][R4.64+0x4] ;  /* 0x00000424041d7981 */ /* 0x000f28000c1e1900 */
[----:B------:R-:W4:Y:S04]  /*17a0*/  LDG.E R30, desc[UR36][R4.64+0x8] ;  /* 0x00000824041e7981 */ /* 0x000f28000c1e1900 */
[----:B------:R-:W4:Y:S04]  /*17b0*/  LDG.E R31, desc[UR36][R4.64+0xc] ;  /* 0x00000c24041f7981 */ /* 0x000f28000c1e1900 */
[----:B------:R-:W4:Y:S04]  /*17c0*/  LDG.E R27, desc[UR36][R4.64+0x34] ;  /* 0x00003424041b7981 */ /* 0x000f28000c1e1900 */
[----:B--2---:R1:W-:Y:S04]  /*17d0*/  STL.128 [R25+-0x40], R12 ;  /* 0xffffc00c19007387 */ /* 0x0043e80000100c00 */
[----:B---3--:R2:W-:Y:S04]  /*17e0*/  STL.128 [R25+-0x30], R16 ;  /* 0xffffd01019007387 */ /* 0x0085e80000100c00 */
[----:B-1----:R-:W3:Y:S04]  /*17f0*/  LDG.E R12, desc[UR36][R4.64+0x10] ;  /* 0x00001024040c7981 */ /* 0x002ee8000c1e1900 */
[----:B------:R-:W3:Y:S04]  /*1800*/  LDG.E R13, desc[UR36][R4.64+0x14] ;  /* 0x00001424040d7981 */ /* 0x000ee8000c1e1900 */
[----:B------:R-:W3:Y:S04]  /*1810*/  LDG.E R14, desc[UR36][R4.64+0x18] ;  /* 0x00001824040e7981 */ /* 0x000ee8000c1e1900 */
[----:B------:R-:W3:Y:S04]  /*1820*/  LDG.E R15, desc[UR36][R4.64+0x1c] ;  /* 0x00001c24040f7981 */ /* 0x000ee8000c1e1900 */
[----:B--2---:R-:W2:Y:S04]  /*1830*/  LDG.E R16, desc[UR36][R4.64+0x20] ;  /* 0x0000202404107981 */ /* 0x004ea8000c1e1900 */
[----:B------:R-:W2:Y:S04]  /*1840*/  LDG.E R17, desc[UR36][R4.64+0x24] ;  /* 0x0000242404117981 */ /* 0x000ea8000c1e1900 */
[----:B------:R-:W2:Y:S04]  /*1850*/  LDG.E R18, desc[UR36][R4.64+0x28] ;  /* 0x0000282404127981 */ /* 0x000ea8000c1e1900 */
[----:B------:R-:W2:Y:S01]  /*1860*/  LDG.E R19, desc[UR36][R4.64+0x2c] ;  /* 0x00002c2404137981 */ /* 0x000ea2000c1e1900 */
[----:B------:R-:W-:-:S04]  /*1870*/  UIADD3 UR7, UPT, UPT, UR7, 0x2, URZ ;  /* 0x0000000207077890 */ /* 0x000fc8000fffe0ff */
[----:B------:R-:W-:Y:S01]  /*1880*/  UISETP.NE.AND UP1, UPT, UR7, URZ, UPT ;  /* 0x000000ff0700728c */ /* 0x000fe2000bf25270 */
[----:B0-----:R-:W-:Y:S01]  /*1890*/  IADD3 R6, P0, PT, R6, 0x70, RZ ;  /* 0x0000007006067810 */ /* 0x001fe20007f1e0ff */
[----:B-----5:R-:W-:Y:S01]  /*18a0*/  STL.128 [R25+-0x20], R20 ;  /* 0xffffe01419007387 */ /* 0x020fe20000100c00 */
[----:B------:R-:W-:Y:S02]  /*18b0*/  IADD3 R9, PT, PT, R9, 0x1c, RZ ;  /* 0x0000001c09097810 */ /* 0x000fe40007ffe0ff */
[----:B------:R-:W-:Y:S01]  /*18c0*/  IADD3.X R7, PT, PT, RZ, R7, RZ, P0, !PT ;  /* 0x00000007ff077210 */ /* 0x000fe200007fe4ff */
[----:B----4-:R-:W-:Y:S04]  /*18d0*/  STL.64 [R25+-0x10], R10 ;  /* 0xfffff00a19007387 */ /* 0x010fe80000100a00 */
[----:B------:R-:W-:Y:S04]  /*18e0*/  STL.128 [R25], R28 ;  /* 0x0000001c19007387 */ /* 0x000fe80000100c00 */
[----:B------:R-:W-:Y:S04]  /*18f0*/  STL.64 [R25+0x30], R26 ;  /* 0x0000301a19007387 */ /* 0x000fe80000100a00 */
[----:B---3--:R-:W-:Y:S04]  /*1900*/  STL.128 [R25+0x10], R12 ;  /* 0x0000100c19007387 */ /* 0x008fe80000100c00 */
[----:B--2---:R0:W-:Y:S02]  /*1910*/  STL.128 [R25+0x20], R16 ;  /* 0x0000201019007387 */ /* 0x0041e40000100c00 */
[----:B0-----:R-:W-:Y:S01]  /*1920*/  IADD3 R25, PT, PT, R25, 0x80, RZ ;  /* 0x0000008019197810 */ /* 0x001fe20007ffe0ff */
[----:B------:R-:W-:Y:S06]  /*1930*/  BRA.U UP1, `(.L_x_12) ;  /* 0xfffffffd01487547 */ /* 0x000fec000b83ffff */
.L_x_11:
[----:B------:R-:W-:Y:S05]  /*1940*/  BRA.U UP0, `(.L_x_10) ;  /* 0x00000001005c7547 */ /* 0x000fea000b800000 */
[----:B------:R-:W0:Y:S01]  /*1950*/  LDC.64 R4, c[0x0][0x3c8] ;  /* 0x0000f200ff047b82 */ /* 0x000e220000000a00 */
[----:B------:R-:W-:-:S04]  /*1960*/  IMAD R7, R8, 0xe, RZ ;  /* 0x0000000e08077824 */ /* 0x000fc800078e02ff */
[----:B0-----:R-:W-:-:S05]  /*1970*/  IMAD.WIDE.U32 R4, R7, 0x4, R4 ;  /* 0x0000000407047825 */ /* 0x001fca00078e0004 */
        /* <DEDUP_REMOVED lines=13> */
[----:B------:R-:W2:Y:S01]  /*1a50*/  LDG.E R7, desc[UR36][R4.64+0x34] ;  /* 0x0000342404077981 */ /* 0x000ea2000c1e1900 */
[----:B------:R-:W-:-:S04]  /*1a60*/  IADD3 R9, PT, PT, R3, 0x5b0, RZ ;  /* 0x000005b003097810 */ /* 0x000fc80007ffe0ff */
[----:B------:R-:W-:-:S05]  /*1a70*/  LEA R8, R8, R9, 0x6 ;  /* 0x0000000908087211 */ /* 0x000fca00078e30ff */
[----:B---3--:R3:W-:Y:S04]  /*1a80*/  STL.128 [R8], R12 ;  /* 0x0000000c08007387 */ /* 0x0087e80000100c00 */
[----:B----4-:R3:W-:Y:S04]  /*1a90*/  STL.128 [R8+0x10], R16 ;  /* 0x0000101008007387 */ /* 0x0107e80000100c00 */
[----:B-----5:R3:W-:Y:S04]  /*1aa0*/  STL.128 [R8+0x20], R20 ;  /* 0x0000201408007387 */ /* 0x0207e80000100c00 */
[----:B--2---:R3:W-:Y:S02]  /*1ab0*/  STL.64 [R8+0x30], R6 ;  /* 0x0000300608007387 */ /* 0x0047e40000100a00 */
.L_x_10:
[----:B0-----:R-:W0:Y:S02]  /*1ac0*/  LDC R4, c[0x0][0x3e0] ;  /* 0x0000f800ff047b82 */ /* 0x001e240000000800 */
[----:B0-----:R-:W-:-:S13]  /*1ad0*/  ISETP.GE.AND P0, PT, R4, 0x1, PT ;  /* 0x000000010400780c */ /* 0x001fda0003f06270 */
[----:B------:R-:W-:Y:S05]  /*1ae0*/  @!P0 BRA `(.L_x_13) ;  /* 0x0000000400508947 */ /* 0x000fea0003800000 */
[C---:B------:R-:W-:Y:S02]  /*1af0*/  ISETP.NE.AND P0, PT, R4.reuse, 0x1, PT ;  /* 0x000000010400780c */ /* 0x040fe40003f05270 */
[----:B------:R-:W-:Y:S02]  /*1b00*/  LOP3.LUT R5, R4, 0x1, RZ, 0xc0, !PT ;  /* 0x0000000104057812 */ /* 0x000fe400078ec0ff */
[----:B-123--:R-:W-:Y:S02]  /*1b10*/  MOV R6, RZ ;  /* 0x000000ff00067202 */ /* 0x00efe40000000f00 */
[----:B------:R-:W-:-:S07]  /*1b20*/  ISETP.NE.U32.AND P1, PT, R5, 0x1, PT ;  /* 0x000000010500780c */ /* 0x000fce0003f25070 */
[----:B------:R-:W-:Y:S06]  /*1b30*/  @!P0 BRA `(.L_x_14) ;  /* 0x0000000000d48947 */ /* 0x000fec0003800000 */
[----:B------:R-:W0:Y:S01]  /*1b40*/  LDCU.64 UR4, c[0x0][0x3d8] ;  /* 0x00007b00ff0477ac */ /* 0x000e220008000a00 */
[----:B------:R-:W-:Y:S02]  /*1b50*/  LOP3.LUT R6, R4, 0x7ffffffe, RZ, 0xc0, !PT ;  /* 0x7ffffffe04067812 */ /* 0x000fe400078ec0ff */
[----:B------:R-:W-:-:S03]  /*1b60*/  IADD3 R25, PT, PT, R3, 0x860, RZ ;  /* 0x0000086003197810 */ /* 0x000fc60007ffe0ff */
[----:B------:R-:W-:Y:S01]  /*1b70*/  IMAD.MOV R7, RZ, RZ, -R6 ;  /* 0x000000ffff077224 */ /* 0x000fe200078e0a06 */
[----:B0-----:R-:W-:-:S04]  /*1b80*/  UIADD3 UR4, UP0, UPT, UR4, 0x34, URZ ;  /* 0x0000003404047890 */ /* 0x001fc8000ff1e0ff */
[----:B------:R-:W-:Y:S02]  /*1b90*/  UIADD3.X UR5, UPT, UPT, URZ, UR5, URZ, UP0, !UPT ;  /* 0x00000005ff057290 */ /* 0x000fe400087fe4ff */
[----:B------:R-:W-:-:S04]  /*1ba0*/  MOV R4, UR4 ;  /* 0x0000000400047c02 */ /* 0x000fc80008000f00 */
[----:B------:R-:W-:-:S07]  /*1bb0*/  MOV R5, UR5 ;  /* 0x0000000500057c02 */ /* 0x000fce0008000f00 */
.L_x_15:
        /* <DEDUP_REMOVED lines=27> */
[----:B------:R0:W3:Y:S01]  /*1d70*/  LDG.E R11, desc[UR36][R4.64+0x10] ;  /* 0x00001024040b7981 */ /* 0x0000e2000c1e1900 */
[----:B------:R-:W-:-:S04]  /*1d80*/  IADD3 R7, PT, PT, R7, 0x2, RZ ;  /* 0x0000000207077810 */ /* 0x000fc80007ffe0ff */
[----:B------:R-:W-:Y:S01]  /*1d90*/  ISETP.NE.AND P0, PT, R7, RZ, PT ;  /* 0x000000ff0700720c */ /* 0x000fe20003f05270 */
[----:B----4-:R-:W-:Y:S01]  /*1da0*/  STL.64 [R25+-0x20], R12 ;  /* 0xffffe00c19007387 */ /* 0x010fe20000100a00 */
[----:B0-----:R-:W-:-:S03]  /*1db0*/  IADD3 R4, P2, PT, R4, 0x68, RZ ;  /* 0x0000006804047810 */ /* 0x001fc60007f5e0ff */
[----:B-----5:R-:W-:Y:S01]  /*1dc0*/  STL.64 [R25+-0x18], R14 ;  /* 0xffffe80e19007387 */ /* 0x020fe20000100a00 */
[----:B------:R-:W-:-:S03]  /*1dd0*/  IADD3.X R5, PT, PT, RZ, R5, RZ, P2, !PT ;  /* 0x00000005ff057210 */ /* 0x000fc600017fe4ff */
[----:B------:R-:W-:Y:S04]  /*1de0*/  STL.64 [R25+-0x10], R16 ;  /* 0xfffff01019007387 */ /* 0x000fe80000100a00 */
[----:B------:R-:W-:Y:S04]  /*1df0*/  STL.64 [R25+-0x8], R18 ;  /* 0xfffff81219007387 */ /* 0x000fe80000100a00 */
[----:B------:R-:W-:Y:S04]  /*1e00*/  STL.64 [R25], R20 ;  /* 0x0000001419007387 */ /* 0x000fe80000100a00 */
[----:B------:R-:W-:Y:S04]  /*1e10*/  STL.64 [R25+0x18], R22 ;  /* 0x0000181619007387 */ /* 0x000fe80000100a00 */
[----:B------:R-:W-:Y:S04]  /*1e20*/  STL.64 [R25+0x20], R26 ;  /* 0x0000201a19007387 */ /* 0x000fe80000100a00 */
[----:B------:R-:W-:Y:S04]  /*1e30*/  STL.64 [R25+0x28], R28 ;  /* 0x0000281c19007387 */ /* 0x000fe80000100a00 */
[----:B------:R-:W-:Y:S04]  /*1e40*/  STL.64 [R25+0x30], R30 ;  /* 0x0000301e19007387 */ /* 0x000fe80000100a00 */
[----:B--2---:R-:W-:Y:S04]  /*1e50*/  STL.64 [R25+0x8], R8 ;  /* 0x0000080819007387 */ /* 0x004fe80000100a00 */
[----:B---3--:R0:W-:Y:S02]  /*1e60*/  STL.64 [R25+0x10], R10 ;  /* 0x0000100a19007387 */ /* 0x0081e40000100a00 */
[----:B0-----:R-:W-:Y:S01]  /*1e70*/  IADD3 R25, PT, PT, R25, 0x68, RZ ;  /* 0x0000006819197810 */ /* 0x001fe20007ffe0ff */
[----:B------:R-:W-:Y:S06]  /*1e80*/  @P0 BRA `(.L_x_15) ;  /* 0xfffffffc004c0947 */ /* 0x000fec000383ffff */
.L_x_14:
        /* <DEDUP_REMOVED lines=24> */
[----:B------:R0:W-:Y:S04]  /*2010*/  STL.64 [R6+0x28], R18 ;  /* 0x0000281206007387 */ /* 0x0001e80000100a00 */
[----:B------:R0:W-:Y:S02]  /*2020*/  STL [R6+0x30], R7 ;  /* 0x0000300706007387 */ /* 0x0001e40000100800 */
.L_x_13:
[----:B------:R-:W4:Y:S01]  /*2030*/  LDCU UR4, c[0x0][0x390] ;  /* 0x00007200ff0477ac */ /* 0x000f220008000800 */
[----:B------:R-:W-:Y:S01]  /*2040*/  HFMA2 R29, -RZ, RZ, 0, 0 ;  /* 0x00000000ff1d7431 */ /* 0x000fe200000001ff */
[----:B------:R-:W-:Y:S01]  /*2050*/  CS2R R30, SRZ ;  /* 0x00000000001e7805 */ /* 0x000fe2000001ff00 */
[----:B----4-:R-:W-:-:S09]  /*2060*/  UISETP.GE.AND UP0, UPT, UR4, 0x1, UPT ;  /* 0x000000010400788c */ /* 0x010fd2000bf06270 */
[----:B------:R-:W-:Y:S05]  /*2070*/  BRA.U !UP0, `(.L_x_16) ;  /* 0x0000002108f47547 */ /* 0x000fea000b800000 */
[----:B------:R-:W-:Y:S01]  /*2080*/  ISETP.GT.AND P0, PT, R39, -0x1, PT ;  /* 0xffffffff2700780c */ /* 0x000fe20003f04270 */
[----:B------:R-:W-:Y:S01]  /*2090*/  UISETP.NE.AND UP0, UPT, UR4, 0x1, UPT ;  /* 0x000000010400788c */ /* 0x000fe2000bf05270 */
[----:B------:R-:W-:Y:S02]  /*20a0*/  MOV R55, 0xd991eb4f ;  /* 0xd991eb4f00377802 */ /* 0x000fe40000000f00 */
[----:B------:R-:W-:Y:S02]  /*20b0*/  CS2R R30, SRZ ;  /* 0x00000000001e7805 */ /* 0x000fe4000001ff00 */
[C---:B------:R-:W-:Y:S02]  /*20c0*/  IADD3 R62, PT, PT, R0.reuse, 0x583f19, RZ ;  /* 0x00583f19003e7810 */ /* 0x040fe40007ffe0ff */
[----:B------:R-:W-:Y:S02]  /*20d0*/  SEL R55, R55, 0x8bf16996, P0 ;  /* 0x8bf1699637377807 */ /* 0x000fe40000000000 */
[----:B------:R-:W-:-:S02]  /*20e0*/  LOP3.LUT R47, R0, 0x159a55e5, RZ, 0x3c, !PT ;  /* 0x159a55e5002f7812 */ /* 0x000fc400078e3cff */
[C---:B------:R-:W-:Y:S02]  /*20f0*/  IADD3 R46, PT, PT, R0.reuse, 0x75bcd15, RZ ;  /* 0x075bcd15002e7810 */ /* 0x040fe40007ffe0ff */
[----:B------:R-:W-:Y:S02]  /*2100*/  IADD3 R0, PT, PT, R0, R55, RZ ;  /* 0x0000003700007210 */ /* 0x000fe40007ffe0ff */
[----:B------:R-:W-:Y:S02]  /*2110*/  I2FP.F32.S32 R28, UR8 ;  /* 0x00000008001c7c45 */ /* 0x000fe40008201400 */
[----:B------:R-:W-:Y:S01]  /*2120*/  I2FP.F32.U32 R27, UR9 ;  /* 0x00000009001b7c45 */ /* 0x000fe20008201000 */
[----:B------:R-:W-:Y:S01]  /*2130*/  VIADD R45, R0, 0x64f0c9 ;  /* 0x0064f0c9002d7836 */ /* 0x000fe20000000000 */
[----:B------:R-:W-:Y:S02]  /*2140*/  I2FP.F32.S32 R53, R53 ;  /* 0x0000003500357245 */ /* 0x000fe40000201400 */
[----:B------:R-:W-:-:S02]  /*2150*/  I2FP.F32.U32 R52, R52 ;  /* 0x0000003400347245 */ /* 0x000fc40000201000 */
[----:B------:R-:W-:Y:S01]  /*2160*/  MOV R29, RZ ;  /* 0x000000ff001d7202 */ /* 0x000fe20000000f00 */
[----:B------:R-:W-:Y:S06]  /*2170*/  BRA.U !UP0, `(.L_x_17) ;  /* 0x0000001508d47547 */ /* 0x000fec000b800000 */
[C---:B---3--:R-:W-:Y:S01]  /*2180*/  IADD3 R22, P1, PT, R24.reuse, 0x3a0, RZ ;  /* 0x000003a018167810 */ /* 0x048fe20007f3e0ff */
[----:B------:R-:W-:Y:S01]  /*2190*/  HFMA2 R29, -RZ, RZ, 0, 0 ;  /* 0x00000000ff1d7431 */ /* 0x000fe200000001ff */
[C---:B01----:R-:W-:Y:S01]  /*21a0*/  IADD3 R18, P2, PT, R24.reuse, 0x5b0, RZ ;  /* 0x000005b018127810 */ /* 0x043fe20007f5e0ff */
[----:B------:R-:W-:Y:S01]  /*21b0*/  ULOP3.LUT UR4, UR4, 0x7ffffffe, URZ, 0xc0, !UPT ;  /* 0x7ffffffe04047892 */ /* 0x000fe2000f8ec0ff */
[C---:B--2---:R-:W-:Y:S02]  /*21c0*/  IADD3 R16, P3, PT, R24.reuse, 0x830, RZ ;  /* 0x0000083018107810 */ /* 0x044fe40007f7e0ff */
[----:B------:R-:W-:Y:S01]  /*21d0*/  IADD3 R26, P0, PT, R24, 0x1c0, RZ ;  /* 0x000001c0181a7810 */ /* 0x000fe20007f1e0ff */
[----:B------:R-:W-:Y:S01]  /*21e0*/  UIADD3 UR38, UPT, UPT, -UR4, URZ, URZ ;  /* 0x000000ff04267290 */ /* 0x000fe2000fffe1ff */
[----:B------:R-:W-:Y:S02]  /*21f0*/  LOP3.LUT R54, R55, 0x5491333, RZ, 0x3c, !PT ;  /* 0x0549133337367812 */ /* 0x000fe400078e3cff */
[----:B------:R-:W-:-:S02]  /*2200*/  IADD3 R0, PT, PT, R0, 0x7b0fdd, RZ ;  /* 0x007b0fdd00007810 */ /* 0x000fc40007ffe0ff */
[----:B------:R-:W-:Y:S02]  /*2210*/  MOV R37, R47 ;  /* 0x0000002f00257202 */ /* 0x000fe40000000f00 */
[----:B------:R-:W-:Y:S02]  /*2220*/  IADD3 R55, PT, PT, R55, 0x1f123bb5, RZ ;  /* 0x1f123bb537377810 */ /* 0x000fe40007ffe0ff */
[-C--:B------:R-:W-:Y:S02]  /*2230*/  IADD3.X R23, PT, PT, RZ, R2.reuse, RZ, P1, !PT ;  /* 0x00000002ff177210 */ /* 0x080fe40000ffe4ff */
[-C--:B------:R-:W-:Y:S02]  /*2240*/  IADD3.X R19, PT, PT, RZ, R2.reuse, RZ, P2, !PT ;  /* 0x00000002ff137210 */ /* 0x080fe400017fe4ff */
[-C--:B------:R-:W-:Y:S02]  /*2250*/  IADD3.X R17, PT, PT, RZ, R2.reuse, RZ, P3, !PT ;  /* 0x00000002ff117210 */ /* 0x080fe40001ffe4ff */
[----:B------:R-:W-:-:S07]  /*2260*/  IADD3.X R25, PT, PT, RZ, R2, RZ, P0, !PT ;  /* 0x00000002ff197210 */ /* 0x000fce00007fe4ff */
.L_x_50:
[----:B------:R-:W-:Y:S01]  /*2270*/  SHF.R.U32.HI R3, RZ, 0x2, R46 ;  /* 0x00000002ff037819 */ /* 0x000fe2000001162e */
[----:B------:R-:W0:Y:S01]  /*2280*/  MUFU.RCP R7, R28 ;  /* 0x0000001c00077308 */ /* 0x000e220000001000 */
[----:B------:R-:W-:Y:S01]  /*2290*/  SHF.L.U32 R5, R62, 0x4, RZ ;  /* 0x000000043e057819 */ /* 0x000fe200000006ff */
[----:B------:R-:W-:Y:S01]  /*22a0*/  BSSY.RECONVERGENT B6, `(.L_x_18) ;  /* 0x0000018000067945 */ /* 0x000fe20003800200 */
[----:B------:R-:W-:Y:S01]  /*22b0*/  LOP3.LUT R3, R3, R46, RZ, 0x3c, !PT ;  /* 0x0000002e03037212 */ /* 0x000fe200078e3cff */
[----:B------:R-:W-:Y:S01]  /*22c0*/  IMAD.MOV.U32 R45, RZ, RZ, R0 ;  /* 0x000000ffff2d7224 */ /* 0x000fe200078e0000 */
[----:B------:R-:W-:Y:S02]  /*22d0*/  MOV R46, R62 ;  /* 0x0000003e002e7202 */ /* 0x000fe40000000f00 */
[----:B------:R-:W-:-:S04]  /*22e0*/  SHF.L.U32 R4, R3, 0x1, RZ ;  /* 0x0000000103047819 */ /* 0x000fc800000006ff */
[----:B------:R-:W-:-:S04]  /*22f0*/  LOP3.LUT R4, R62, R5, R4, 0x96, !PT ;  /* 0x000000053e047212 */ /* 0x000fc800078e9604 */
[----:B------:R-:W-:Y:S02]  /*2300*/  LOP3.LUT R47, R4, R3, RZ, 0x3c, !PT ;  /* 0x00000003042f7212 */ /* 0x000fe400078e3cff */
[----:B------:R-:W-:Y:S01]  /*2310*/  MOV R4, 0x2f800000 ;  /* 0x2f80000000047802 */ /* 0x000fe20000000f00 */
[----:B0-----:R-:W-:Y:S01]  /*2320*/  FFMA R6, -R28, R7, 1 ;  /* 0x3f8000001c067423 */ /* 0x001fe20000000107 */
[----:B------:R-:W-:-:S03]  /*2330*/  IADD3 R3, PT, PT, R0, -0x10974f, R47 ;  /* 0xffef68b100037810 */ /* 0x000fc60007ffe02f */
[----:B------:R-:W-:Y:S01]  /*2340*/  FFMA R7, R7, R6, R7 ;  /* 0x0000000607077223 */ /* 0x000fe20000000007 */
[----:B------:R-:W-:-:S05]  /*2350*/  I2FP.F32.U32 R3, R3 ;  /* 0x0000000300037245 */ /* 0x000fca0000201000 */
[----:B------:R-:W-:-:S04]  /*2360*/  FFMA R4, R3, R4, 1.1641532182693481445e-10 ;  /* 0x2f00000003047423 */ /* 0x000fc80000000004 */
[----:B------:R-:W-:-:S04]  /*2370*/  FADD R4, R53, R4 ;  /* 0x0000000435047221 */ /* 0x000fc80000000000 */
[----:B------:R-:W0:Y:S01]  /*2380*/  FCHK P0, R4, R28 ;  /* 0x0000001c04007302 */ /* 0x000e220000000000 */
[----:B------:R-:W-:-:S04]  /*2390*/  FFMA R36, R4, R7, RZ ;  /* 0x0000000704247223 */ /* 0x000fc800000000ff */
[----:B------:R-:W-:-:S04]  /*23a0*/  FFMA R3, -R28, R36, R4 ;  /* 0x000000241c037223 */ /* 0x000fc80000000104 */
[----:B------:R-:W-:Y:S01]  /*23b0*/  FFMA R36, R7, R3, R36 ;  /* 0x0000000307247223 */ /* 0x000fe20000000024 */
[----:B0-----:R-:W-:Y:S06]  /*23c0*/  @!P0 BRA `(.L_x_19) ;  /* 0x0000000000148947 */ /* 0x001fec0003800000 */
[----:B------:R-:W-:Y:S01]  /*23d0*/  HFMA2 R21, -RZ, RZ, 0, 0 ;  /* 0x00000000ff157431 */ /* 0x000fe200000001ff */
[----:B------:R-:W-:Y:S02]  /*23e0*/  MOV R5, R28 ;  /* 0x0000001c00057202 */ /* 0x000fe40000000f00 */
[----:B------:R-:W-:-:S07]  /*23f0*/  MOV R20, 0x2410 ;  /* 0x0000241000147802 */ /* 0x000fce0000000f00 */
[----:B------:R-:W-:Y:S05]  /*2400*/  CALL.REL.NOINC `($__internal_2_$__cuda_sm3x_div_rn_noftz_f32_slowpath) ;  /* 0x0000014400287944 */ /* 0x000fea0003c00000 */
[----:B------:R-:W-:-:S07]  /*2410*/  MOV R36, R4 ;  /* 0x0000000400247202 */ /* 0x000fce0000000f00 */
.L_x_19:
[----:B------:R-:W-:Y:S05]  /*2420*/  BSYNC.RECONVERGENT B6 ;  /* 0x0000000000067941 */ /* 0x000fea0003800200 */
.L_x_18:
[----:B------:R-:W-:Y:S01]  /*2430*/  SHF.R.U32.HI R0, RZ, 0x2, R37 ;  /* 0x00000002ff007819 */ /* 0x000fe20000011625 */
[----:B------:R-:W0:Y:S01]  /*2440*/  MUFU.RCP R6, R27 ;  /* 0x0000001b00067308 */ /* 0x000e220000001000 */
[----:B------:R-:W-:Y:S01]  /*2450*/  SHF.L.U32 R3, R47, 0x4, RZ ;  /* 0x000000042f037819 */ /* 0x000fe200000006ff */
[----:B------:R-:W-:Y:S01]  /*2460*/  BSSY.RECONVERGENT B6, `(.L_x_20) ;  /* 0x0000016000067945 */ /* 0x000fe20003800200 */
[----:B------:R-:W-:-:S04]  /*2470*/  LOP3.LUT R0, R0, R37, RZ, 0x3c, !PT ;  /* 0x0000002500007212 */ /* 0x000fc800078e3cff */
[----:B------:R-:W-:-:S04]  /*2480*/  SHF.L.U32 R4, R0, 0x1, RZ ;  /* 0x0000000100047819 */ /* 0x000fc800000006ff */
[----:B------:R-:W-:Y:S01]  /*2490*/  LOP3.LUT R4, R0, R4, R3, 0x96, !PT ;  /* 0x0000000400047212 */ /* 0x000fe200078e9603 */
[----:B------:R-:W-:-:S03]  /*24a0*/  HFMA2 R3, -RZ, RZ, 0.1171875, 0 ;  /* 0x2f800000ff037431 */ /* 0x000fc600000001ff */
[----:B------:R-:W-:Y:S01]  /*24b0*/  LOP3.LUT R44, R4, R47, RZ, 0x3c, !PT ;  /* 0x0000002f042c7212 */ /* 0x000fe200078e3cff */
[----:B0-----:R-:W-:-:S03]  /*24c0*/  FFMA R5, -R27, R6, 1 ;  /* 0x3f8000001b057423 */ /* 0x001fc60000000106 */
[----:B------:R-:W-:Y:S01]  /*24d0*/  IADD3 R0, PT, PT, R45, -0xb0f8a, R44 ;  /* 0xfff4f0762d007810 */ /* 0x000fe20007ffe02c */
[----:B------:R-:W-:-:S03]  /*24e0*/  FFMA R5, R6, R5, R6 ;  /* 0x0000000506057223 */ /* 0x000fc60000000006 */
        /* <DEDUP_REMOVED lines=8> */
[----:B------:R-:W-:Y:S02]  /*2570*/  MOV R5, R27 ;  /* 0x0000001b00057202 */ /* 0x000fe40000000f00 */
[----:B------:R-:W-:Y:S02]  /*2580*/  MOV R20, 0x25b0 ;  /* 0x000025b000147802 */ /* 0x000fe40000000f00 */
[----:B------:R-:W-:-:S07]  /*2590*/  MOV R21, 0x0 ;  /* 0x0000000000157802 */ /* 0x000fce0000000f00 */
[----:B------:R-:W-:Y:S05]  /*25a0*/  CALL.REL.NOINC `($__internal_2_$__cuda_sm3x_div_rn_noftz_f32_slowpath) ;  /* 0x0000014000c07944 */ /* 0x000fea0003c00000 */
[----:B------:R-:W-:-:S07]  /*25b0*/  MOV R37, R4 ;  /* 0x0000000400257202 */ /* 0x000fce0000000f00 */
.L_x_21:
[----:B------:R-:W-:Y:S05]  /*25c0*/  BSYNC.RECONVERGENT B6 ;  /* 0x0000000000067941 */ /* 0x000fea0003800200 */
.L_x_20:
[----:B------:R-:W-:Y:S01]  /*25d0*/  HFMA2 R3, -RZ, RZ, 2, 0 ;  /* 0x40000000ff037431 */ /* 0x000fe200000001ff */
[----:B------:R-:W0:Y:S01]  /*25e0*/  MUFU.RCP R0, R27 ;  /* 0x0000001b00007308 */ /* 0x000e220000001000 */
[----:B------:R-:W-:Y:S03]  /*25f0*/  BSSY.RECONVERGENT B6, `(.L_x_22) ;  /* 0x000000f000067945 */ /* 0x000fe60003800200 */
[----:B------:R-:W-:-:S04]  /*2600*/  FFMA R3, R36, R3, -1 ;  /* 0xbf80000024037423 */ /* 0x000fc80000000003 */
[----:B------:R-:W-:-:S04]  /*2610*/  FMUL R4, R28, R3 ;  /* 0x000000031c047220 */ /* 0x000fc80000400000 */
[----:B------:R-:W1:Y:S01]  /*2620*/  FCHK P0, R4, R27 ;  /* 0x0000001b04007302 */ /* 0x000e620000000000 */
[----:B0-----:R-:W-:-:S04]  /*2630*/  FFMA R5, -R27, R0, 1 ;  /* 0x3f8000001b057423 */ /* 0x001fc80000000100 */
[----:B------:R-:W-:-:S04]  /*2640*/  FFMA R3, R0, R5, R0 ;  /* 0x0000000500037223 */ /* 0x000fc80000000000 */
[----:B------:R-:W-:-:S04]  /*2650*/  FFMA R36, R3, R4, RZ ;  /* 0x0000000403247223 */ /* 0x000fc800000000ff */
[----:B------:R-:W-:-:S04]  /*2660*/  FFMA R5, -R27, R36, R4 ;  /* 0x000000241b057223 */ /* 0x000fc80000000104 */
[----:B------:R-:W-:Y:S01]  /*2670*/  FFMA R36, R3, R5, R36 ;  /* 0x0000000503247223 */ /* 0x000fe20000000024 */
[----:B-1----:R-:W-:Y:S06]  /*2680*/  @!P0 BRA `(.L_x_23) ;  /* 0x0000000000148947 */ /* 0x002fec0003800000 */
[----:B------:R-:W-:Y:S02]  /*2690*/  MOV R5, R27 ;  /* 0x0000001b00057202 */ /* 0x000fe40000000f00 */
[----:B------:R-:W-:Y:S02]  /*26a0*/  MOV R20, 0x26d0 ;  /* 0x000026d000147802 */ /* 0x000fe40000000f00 */
[----:B------:R-:W-:-:S07]  /*26b0*/  MOV R21, 0x0 ;  /* 0x0000000000157802 */ /* 0x000fce0000000f00 */
[----:B------:R-:W-:Y:S05]  /*26c0*/  CALL.REL.NOINC `($__internal_2_$__cuda_sm3x_div_rn_noftz_f32_slowpath) ;  /* 0x0000014000787944 */ /* 0x000fea0003c00000 */
[----:B------:R-:W-:-:S07]  /*26d0*/  IMAD.MOV.U32 R36, RZ, RZ, R4 ;  /* 0x000000ffff247224 */ /* 0x000fce00078e0004 */
.L_x_23:
[----:B------:R-:W-:Y:S05]  /*26e0*/  BSYNC.RECONVERGENT B6 ;  /* 0x0000000000067941 */ /* 0x000fea0003800200 */
.L_x_22:
[----:B------:R-:W-:Y:S01]  /*26f0*/  MOV R0, 0x40000000 ;  /* 0x4000000000007802 */ /* 0x000fe20000000f00 */
[----:B------:R-:W-:Y:S04]  /*2700*/  BSSY.RECONVERGENT B6, `(.L_x_24) ;  /* 0x0000013000067945 */ /* 0x000fe80003800200 */
[----:B------:R-:W-:-:S04]  /*2710*/  FFMA R37, R37, R0, -1 ;  /* 0xbf80000025257423 */ /* 0x000fc80000000000 */
[C---:B------:R-:W-:Y:S01]  /*2720*/  FMUL R3, R37.reuse, R37 ;  /* 0x0000002525037220 */ /* 0x040fe20000400000 */
[----:B------:R-:W-:-:S03]  /*2730*/  FADD R37, -R37, -RZ ;  /* 0x800000ff25257221 */ /* 0x000fc60000000100 */
[----:B------:R-:W-:-:S04]  /*2740*/  FFMA R3, R36, R36, R3 ;  /* 0x0000002424037223 */ /* 0x000fc80000000003 */
[----:B------:R-:W-:-:S04]  /*2750*/  FADD R4, R3, 1 ;  /* 0x3f80000003047421 */ /* 0x000fc80000000000 */
[----:B------:R0:W1:Y:S01]  /*2760*/  MUFU.RSQ R5, R4 ;  /* 0x0000000400057308 */ /* 0x0000620000001400 */
[----:B------:R-:W-:-:S04]  /*2770*/  IADD3 R0, PT, PT, R4, -0xd000000, RZ ;  /* 0xf300000004007810 */ /* 0x000fc80007ffe0ff */
[----:B------:R-:W-:-:S13]  /*2780*/  ISETP.GT.U32.AND P0, PT, R0, 0x727fffff, PT ;  /* 0x727fffff0000780c */ /* 0x000fda0003f04070 */
[----:B01----:R-:W-:Y:S05]  /*2790*/  @!P0 BRA `(.L_x_25) ;  /* 0x0000000000148947 */ /* 0x003fea0003800000 */
[----:B------:R-:W-:Y:S01]  /*27a0*/  HFMA2 R21, -RZ, RZ, 0, 0 ;  /* 0x00000000ff157431 */ /* 0x000fe200000001ff */
[----:B------:R-:W-:-:S07]  /*27b0*/  MOV R20, 0x27d0 ;  /* 0x000027d000147802 */ /* 0x000fce0000000f00 */
[----:B------:R-:W-:Y:S05]  /*27c0*/  CALL.REL.NOINC `($__internal_1_$__cuda_sm20_sqrt_rn_f32_slowpath) ;  /* 0x0000013c00cc7944 */ /* 0x000fea0003c00000 */
[----:B------:R-:W-:Y:S01]  /*27d0*/  MOV R38, R4 ;  /* 0x0000000400267202 */ /* 0x000fe20000000f00 */
[----:B------:R-:W-:Y:S06]  /*27e0*/  BRA `(.L_x_26) ;  /* 0x0000000000107947 */ /* 0x000fec0003800000 */
.L_x_25:
[----:B------:R-:W-:Y:S01]  /*27f0*/  FMUL.FTZ R3, R4, R5 ;  /* 0x0000000504037220 */ /* 0x000fe20000410000 */
[----:B------:R-:W-:-:S03]  /*2800*/  FMUL.FTZ R38, R5, 0.5 ;  /* 0x3f00000005267820 */ /* 0x000fc60000410000 */
[----:B------:R-:W-:-:S04]  /*2810*/  FFMA R4, -R3, R3, R4 ;  /* 0x0000000303047223 */ /* 0x000fc80000000104 */
[----:B------:R-:W-:-:S07]  /*2820*/  FFMA R38, R4, R38, R3 ;  /* 0x0000002604267223 */ /* 0x000fce0000000003 */
.L_x_26:
[----:B------:R-:W-:Y:S05]  /*2830*/  BSYNC.RECONVERGENT B6 ;  /* 0x0000000000067941 */ /* 0x000fea0003800200 */
.L_x_24:
[----:B------:R-:W-:Y:S01]  /*2840*/  FSETP.GT.AND P0, PT, R38, RZ, PT ;  /* 0x000000ff2600720b */ /* 0x000fe20003f04000 */
[----:B------:R-:W-:Y:S01]  /*2850*/  BSSY.RECONVERGENT B7, `(.L_x_27) ;  /* 0x0000035000077945 */ /* 0x000fe20003800200 */
[----:B------:R-:W-:-:S11]  /*2860*/  HFMA2 R9, -RZ, RZ, -1.875, 0 ;  /* 0xbf800000ff097431 */ /* 0x000fd600000001ff */
[----:B------:R-:W-:Y:S05]  /*2870*/  @!P0 BRA `(.L_x_28) ;  /* 0x0000000000c88947 */ /* 0x000fea0003800000 */
[----:B------:R-:W0:Y:S01]  /*2880*/  MUFU.RCP R3, R38 ;  /* 0x0000002600037308 */ /* 0x000e220000001000 */
[----:B------:R-:W-:Y:S07]  /*2890*/  BSSY.RECONVERGENT B6, `(.L_x_29) ;  /* 0x000000d000067945 */ /* 0x000fee0003800200 */
[----:B------:R-:W1:Y:S01]  /*28a0*/  FCHK P0, R36, R38 ;  /* 0x0000002624007302 */ /* 0x000e620000000000 */
[----:B0-----:R-:W-:-:S04]  /*28b0*/  FFMA R0, R3, -R38, 1 ;  /* 0x3f80000003007423 */ /* 0x001fc80000000826 */
[----:B------:R-:W-:-:S04]  /*28c0*/  FFMA R3, R3, R0, R3 ;  /* 0x0000000003037223 */ /* 0x000fc80000000003 */
[----:B------:R-:W-:-:S04]  /*28d0*/  FFMA R5, R36, R3, RZ ;  /* 0x0000000324057223 */ /* 0x000fc800000000ff */
[----:B------:R-:W-:-:S04]  /*28e0*/  FFMA R4, R5, -R38, R36 ;  /* 0x8000002605047223 */ /* 0x000fc80000000024 */
[----:B------:R-:W-:Y:S01]  /*28f0*/  FFMA R4, R3, R4, R5 ;  /* 0x0000000403047223 */ /* 0x000fe20000000005 */
[----:B-1----:R-:W-:Y:S06]  /*2900*/  @!P0 BRA `(.L_x_30) ;  /* 0x0000000000148947 */ /* 0x002fec0003800000 */
[----:B------:R-:W-:Y:S01]  /*2910*/  HFMA2 R21, -RZ, RZ, 0, 0 ;  /* 0x00000000ff157431 */ /* 0x000fe200000001ff */
[----:B------:R-:W-:Y:S02]  /*2920*/  MOV R4, R36 ;  /* 0x0000002400047202 */ /* 0x000fe40000000f00 */
[----:B------:R-:W-:Y:S02]  /*2930*/  MOV R5, R38 ;  /* 0x0000002600057202 */ /* 0x000fe40000000f00 */
[----:B------:R-:W-:-:S07]  /*2940*/  MOV R20, 0x2960 ;  /* 0x0000296000147802 */ /* 0x000fce0000000f00 */
[----:B------:R-:W-:Y:S05]  /*2950*/  CALL.REL.NOINC `($__internal_2_$__cuda_sm3x_div_rn_noftz_f32_slowpath) ;  /* 0x0000013c00d47944 */ /* 0x000fea0003c00000 */
.L_x_30:
[----:B------:R-:W-:Y:S05]  /*2960*/  BSYNC.RECONVERGENT B6 ;  /* 0x0000000000067941 */ /* 0x000fea0003800200 */
.L_x_29:
[----:B------:R-:W0:Y:S01]  /*2970*/  MUFU.RCP R3, R38 ;  /* 0x0000002600037308 */ /* 0x000e220000001000 */
[----:B------:R-:W-:Y:S01]  /*2980*/  BSSY.RECONVERGENT B6, `(.L_x_31) ;  /* 0x000000e000067945 */ /* 0x000fe20003800200 */
[----:B------:R-:W-:-:S06]  /*2990*/  MOV R36, R4 ;  /* 0x0000000400247202 */ /* 0x000fcc0000000f00 */
        /* <DEDUP_REMOVED lines=12> */
.L_x_32:
[----:B------:R-:W-:Y:S05]  /*2a60*/  BSYNC.RECONVERGENT B6 ;  /* 0x0000000000067941 */ /* 0x000fea0003800200 */
.L_x_31:
[----:B------:R-:W0:Y:S01]  /*2a70*/  MUFU.RCP R9, R38 ;  /* 0x0000002600097308 */ /* 0x000e220000001000 */
[----:B------:R-:W-:Y:S01]  /*2a80*/  UMOV UR4, 0x3f800000 ;  /* 0x3f80000000047882 */ /* 0x000fe20000000000 */
[----:B------:R-:W-:Y:S01]  /*2a90*/  BSSY.RECONVERGENT B6, `(.L_x_28) ;  /* 0x0000010000067945 */ /* 0x000fe20003800200 */
[----:B------:R-:W-:Y:S01]  /*2aa0*/  IMAD.U32 R5, RZ, RZ, UR4 ;  /* 0x00000004ff057e24 */ /* 0x000fe2000f8e00ff */
[----:B------:R-:W-:-:S04]  /*2ab0*/  MOV R37, R4 ;  /* 0x0000000400257202 */ /* 0x000fc80000000f00 */
[----:B------:R-:W1:Y:S01]  /*2ac0*/  FCHK P0, -R5, R38 ;  /* 0x0000002605007302 */ /* 0x000e620000000100 */
[----:B0-----:R-:W-:-:S04]  /*2ad0*/  FFMA R0, R9, -R38, 1 ;  /* 0x3f80000009007423 */ /* 0x001fc80000000826 */
[----:B------:R-:W-:-:S04]  /*2ae0*/  FFMA R9, R9, R0, R9 ;  /* 0x0000000009097223 */ /* 0x000fc80000000009 */
[----:B------:R-:W-:-:S04]  /*2af0*/  FFMA R0, R9, -1, RZ ;  /* 0xbf80000009007823 */ /* 0x000fc800000000ff */
[----:B------:R-:W-:-:S04]  /*2b00*/  FFMA R3, R0, -R38, -1 ;  /* 0xbf80000000037423 */ /* 0x000fc80000000826 */
[----:B------:R-:W-:Y:S01]  /*2b10*/  FFMA R9, R9, R3, R0 ;  /* 0x0000000309097223 */ /* 0x000fe20000000000 */
[----:B-1----:R-:W-:Y:S06]  /*2b20*/  @!P0 BRA `(.L_x_33) ;  /* 0x0000000000188947 */ /* 0x002fec0003800000 */
[----:B------:R-:W-:Y:S01]  /*2b30*/  HFMA2 R4, -RZ, RZ, -1.875, 0 ;  /* 0xbf800000ff047431 */ /* 0x000fe200000001ff */
[----:B------:R-:W-:Y:S02]  /*2b40*/  MOV R5, R38 ;  /* 0x0000002600057202 */ /* 0x000fe40000000f00 */
[----:B------:R-:W-:Y:S02]  /*2b50*/  MOV R20, 0x2b80 ;  /* 0x00002b8000147802 */ /* 0x000fe40000000f00 */
[----:B------:R-:W-:-:S07]  /*2b60*/  MOV R21, 0x0 ;  /* 0x0000000000157802 */ /* 0x000fce0000000f00 */
[----:B------:R-:W-:Y:S05]  /*2b70*/  CALL.REL.NOINC `($__internal_2_$__cuda_sm3x_div_rn_noftz_f32_slowpath) ;  /* 0x0000013c004c7944 */ /* 0x000fea0003c00000 */
[----:B------:R-:W-:-:S07]  /*2b80*/  MOV R9, R4 ;  /* 0x0000000400097202 */ /* 0x000fce0000000f00 */
.L_x_33:
[----:B------:R-:W-:Y:S05]  /*2b90*/  BSYNC.RECONVERGENT B6 ;  /* 0x0000000000067941 */ /* 0x000fea0003800200 */
.L_x_28:
[----:B------:R-:W-:Y:S05]  /*2ba0*/  BSYNC.RECONVERGENT B7 ;  /* 0x0000000000077941 */ /* 0x000fea0003800200 */
.L_x_27:
[----:B------:R-:W0:Y:S01]  /*2bb0*/  LDC R0, c[0x0][0x3c0] ;  /* 0x0000f000ff007b82 */ /* 0x000e220000000800 */
[----:B------:R-:W-:Y:S01]  /*2bc0*/  STL.64 [R1], R22 ;  /* 0x0000001601007387 */ /* 0x000fe20000100a00 */
[----:B------:R-:W1:Y:S01]  /*2bd0*/  LDCU UR4, c[0x0][0x3a0] ;  /* 0x00007400ff0477ac */ /* 0x000e620008000800 */
[----:B------:R-:W-:Y:S01]  /*2be0*/  HFMA2 R13, -RZ, RZ, 0, 0 ;  /* 0x00000000ff0d7431 */ /* 0x000fe200000001ff */
[----:B------:R-:W-:Y:S01]  /*2bf0*/  MOV R7, R36 ;  /* 0x0000002400077202 */ /* 0x000fe20000000f00 */
[----:B------:R-:W-:Y:S01]  /*2c00*/  STL.64 [R1+0x10], R18 ;  /* 0x0000101201007387 */ /* 0x000fe20000100a00 */
[----:B------:R-:W2:Y:S01]  /*2c10*/  LDCU UR5, c[0x0][0x3b0] ;  /* 0x00007600ff0577ac */ /* 0x000ea20008000800 */
[----:B------:R-:W-:Y:S01]  /*2c20*/  HFMA2 R6, -RZ, RZ, 0, 0 ;  /* 0x00000000ff067431 */ /* 0x000fe200000001ff */
[----:B------:R-:W3:Y:S01]  /*2c30*/  LDC R12, c[0x0][0x3e0] ;  /* 0x0000f800ff0c7b82 */ /* 0x000ee20000000800 */
[----:B------:R-:W-:Y:S01]  /*2c40*/  STL.64 [R1+0x20], R16 ;  /* 0x0000201001007387 */ /* 0x000fe20000100a00 */
[----:B------:R-:W-:Y:S01]  /*2c50*/  HFMA2 R21, -RZ, RZ, 0, 0 ;  /* 0x00000000ff157431 */ /* 0x000fe200000001ff */
[----:B------:R-:W-:-:S02]  /*2c60*/  MOV R8, R37 ;  /* 0x0000002500087202 */ /* 0x000fc40000000f00 */
[----:B------:R-:W-:Y:S02]  /*2c70*/  CS2R R4, SRZ ;  /* 0x0000000000047805 */ /* 0x000fe4000001ff00 */
[----:B------:R-:W-:Y:S01]  /*2c80*/  MOV R11, R2 ;  /* 0x00000002000b7202 */ /* 0x000fe20000000f00 */
[----:B------:R-:W-:Y:S01]  /*2c90*/  IMAD.MOV.U32 R15, RZ, RZ, R25 ;  /* 0x000000ffff0f7224 */ /* 0x000fe200078e0019 */
[----:B------:R-:W-:Y:S01]  /*2ca0*/  MOV R14, R26 ;  /* 0x0000001a000e7202 */ /* 0x000fe20000000f00 */
[----:B------:R-:W4:Y:S01]  /*2cb0*/  LDC R10, c[0x0][0x3d0] ;  /* 0x0000f400ff0a7b82 */ /* 0x000f220000000800 */
[----:B------:R-:W-:Y:S01]  /*2cc0*/  MOV R20, 0x2d40 ;  /* 0x00002d4000147802 */ /* 0x000fe20000000f00 */
[----:B0-----:R-:W-:Y:S04]  /*2cd0*/  STL [R1+0x8], R0 ;  /* 0x0000080001007387 */ /* 0x001fe80000100800 */
[----:B---3--:R1:W-:Y:S04]  /*2ce0*/  STL.64 [R1+0x28], R12 ;  /* 0x0000280c01007387 */ /* 0x0083e80000100a00 */
[----:B----4-:R0:W-:Y:S01]  /*2cf0*/  STL [R1+0x18], R10 ;  /* 0x0000180a01007387 */ /* 0x0101e20000100800 */
[----:B-1----:R-:W-:-:S02]  /*2d00*/  MOV R12, UR4 ;  /* 0x00000004000c7c02 */ /* 0x002fc40008000f00 */
[----:B--2---:R-:W-:Y:S02]  /*2d10*/  MOV R13, UR5 ;  /* 0x00000005000d7c02 */ /* 0x004fe40008000f00 */
[----:B0-----:R-:W-:-:S07]  /*2d20*/  MOV R10, R24 ;  /* 0x00000018000a7202 */ /* 0x001fce0000000f00 */
[----:B------:R-:W-:Y:S05]  /*2d30*/  CALL.REL.NOINC `($ray_trace_kernel$_Z9trace_ray3RayP6SphereiP8CylinderiP5PlaneiP9RectangleiP4Cubei7Vector3i) ;  /* 0x0000001800307944 */ /* 0x000fea0003c00000 */
[----:B------:R-:W-:Y:S01]  /*2d40*/  SHF.R.U32.HI R0, RZ, 0x2, R55 ;  /* 0x00000002ff007819 */ /* 0x000fe20000011637 */
[----:B------:R-:W-:Y:S01]  /*2d50*/  BSSY.RECONVERGENT B6, `(.L_x_34) ;  /* 0x000001c000067945 */ /* 0x000fe20003800200 */
[----:B------:R-:W-:Y:S01]  /*2d60*/  SHF.L.U32 R3, R44, 0x4, RZ ;  /* 0x000000042c037819 */ /* 0x000fe200000006ff */
[----:B------:R-:W-:Y:S01]  /*2d70*/  FADD R31, R31, R4 ;  /* 0x000000041f1f7221 */ /* 0x000fe20000000000 */
[----:B------:R-:W-:Y:S01]  /*2d80*/  LOP3.LUT R0, R0, R55, RZ, 0x3c, !PT ;  /* 0x0000003700007212 */ /* 0x000fe200078e3cff */
[----:B------:R-:W-:Y:S01]  /*2d90*/  FADD R30, R30, R5 ;  /* 0x000000051e1e7221 */ /* 0x000fe20000000000 */
[----:B------:R-:W-:Y:S02]  /*2da0*/  FADD R29, R29, R6 ;  /* 0x000000061d1d7221 */ /* 0x000fe40000000000 */
[----:B------:R-:W-:-:S04]  /*2db0*/  SHF.L.U32 R7, R0, 0x1, RZ ;  /* 0x0000000100077819 */ /* 0x000fc800000006ff */
[----:B------:R-:W-:Y:S02]  /*2dc0*/  LOP3.LUT R3, R44, R3, R7, 0x96, !PT ;  /* 0x000000032c037212 */ /* 0x000fe400078e9607 */
[----:B------:R-:W0:Y:S02]  /*2dd0*/  MUFU.RCP R7, R28 ;  /* 0x0000001c00077308 */ /* 0x000e240000001000 */
[----:B------:R-:W-:Y:S02]  /*2de0*/  LOP3.LUT R60, R3, R0, RZ, 0x3c, !PT ;  /* 0x00000000033c7212 */ /* 0x000fe400078e3cff */
[----:B------:R-:W-:Y:S02]  /*2df0*/  MOV R3, 0x2f800000 ;  /* 0x2f80000000037802 */ /* 0x000fe40000000f00 */
[----:B------:R-:W-:-:S04]  /*2e00*/  IADD3 R0, PT, PT, R45, -0x587c5, R60 ;  /* 0xfffa783b2d007810 */ /* 0x000fc80007ffe03c */
[----:B------:R-:W-:-:S05]  /*2e10*/  I2FP.F32.U32 R0, R0 ;  /* 0x0000000000007245 */ /* 0x000fca0000201000 */
[----:B------:R-:W-:Y:S01]  /*2e20*/  FFMA R0, R0, R3, 1.1641532182693481445e-10 ;  /* 0x2f00000000007423 */ /* 0x000fe20000000003 */
[----:B0-----:R-:W-:-:S03]  /*2e30*/  FFMA R36, -R28, R7, 1 ;  /* 0x3f8000001c247423 */ /* 0x001fc60000000107 */
[----:B------:R-:W-:Y:S01]  /*2e40*/  FADD R3, R53, R0 ;  /* 0x0000000035037221 */ /* 0x000fe20000000000 */
[----:B------:R-:W-:-:S03]  /*2e50*/  FFMA R36, R7, R36, R7 ;  /* 0x0000002407247223 */ /* 0x000fc60000000007 */
[----:B------:R-:W0:Y:S01]  /*2e60*/  FCHK P0, R3, R28 ;  /* 0x0000001c03007302 */ /* 0x000e220000000000 */
[----:B------:R-:W-:-:S04]  /*2e70*/  FFMA R7, R36, R3, RZ ;  /* 0x0000000324077223 */ /* 0x000fc800000000ff */
[----:B------:R-:W-:-:S04]  /*2e80*/  FFMA R0, -R28, R7, R3 ;  /* 0x000000071c007223 */ /* 0x000fc80000000103 */
[----:B------:R-:W-:Y:S01]  /*2e90*/  FFMA R36, R36, R0, R7 ;  /* 0x0000000024247223 */ /* 0x000fe20000000007 */
[----:B0-----:R-:W-:Y:S06]  /*2ea0*/  @!P0 BRA `(.L_x_35) ;  /* 0x0000000000188947 */ /* 0x001fec0003800000 */
[----:B------:R-:W-:Y:S01]  /*2eb0*/  HFMA2 R21, -RZ, RZ, 0, 0 ;  /* 0x00000000ff157431 */ /* 0x000fe200000001ff */
[----:B------:R-:W-:Y:S02]  /*2ec0*/  MOV R4, R3 ;  /* 0x0000000300047202 */ /* 0x000fe40000000f00 */
[----:B------:R-:W-:Y:S02]  /*2ed0*/  MOV R5, R28 ;  /* 0x0000001c00057202 */ /* 0x000fe40000000f00 */
[----:B------:R-:W-:-:S07]  /*2ee0*/  MOV R20, 0x2f00 ;  /* 0x00002f0000147802 */ /* 0x000fce0000000f00 */
[----:B------:R-:W-:Y:S05]  /*2ef0*/  CALL.REL.NOINC `($__internal_2_$__cuda_sm3x_div_rn_noftz_f32_slowpath) ;  /* 0x00000138006c7944 */ /* 0x000fea0003c00000 */
[----:B------:R-:W-:-:S07]  /*2f00*/  MOV R36, R4 ;  /* 0x0000000400247202 */ /* 0x000fce0000000f00 */
.L_x_35:
[----:B------:R-:W-:Y:S05]  /*2f10*/  BSYNC.RECONVERGENT B6 ;  /* 0x0000000000067941 */ /* 0x000fea0003800200 */
.L_x_34:
[----:B------:R-:W-:Y:S01]  /*2f20*/  SHF.R.U32.HI R3, RZ, 0x2, R54 ;  /* 0x00000002ff037819 */ /* 0x000fe20000011636 */
[----:B------:R-:W0:Y:S01]  /*2f30*/  MUFU.RCP R6, R27 ;  /* 0x0000001b00067308 */ /* 0x000e220000001000 */
[----:B------:R-:W-:Y:S01]  /*2f40*/  SHF.L.U32 R0, R60, 0x4, RZ ;  /* 0x000000043c007819 */ /* 0x000fe200000006ff */
[----:B------:R-:W-:Y:S01]  /*2f50*/  BSSY.RECONVERGENT B6, `(.L_x_36) ;  /* 0x0000016000067945 */ /* 0x000fe20003800200 */
[----:B------:R-:W-:-:S04]  /*2f60*/  LOP3.LUT R3, R3, R54, RZ, 0x3c, !PT ;  /* 0x0000003603037212 */ /* 0x000fc800078e3cff */
[----:B------:R-:W-:-:S04]  /*2f70*/  SHF.L.U32 R4, R3, 0x1, RZ ;  /* 0x0000000103047819 */ /* 0x000fc800000006ff */
[----:B------:R-:W-:-:S04]  /*2f80*/  LOP3.LUT R3, R3, R4, R0, 0x96, !PT ;  /* 0x0000000403037212 */ /* 0x000fc800078e9600 */
[----:B------:R-:W-:Y:S01]  /*2f90*/  LOP3.LUT R62, R3, R60, RZ, 0x3c, !PT ;  /* 0x0000003c033e7212 */ /* 0x000fe200078e3cff */
[----:B------:R-:W-:Y:S02]  /*2fa0*/  HFMA2 R3, -RZ, RZ, 0.1171875, 0 ;  /* 0x2f800000ff037431 */ /* 0x000fe400000001ff */
[----:B0-----:R-:W-:Y:S02]  /*2fb0*/  FFMA R37, -R27, R6, 1 ;  /* 0x3f8000001b257423 */ /* 0x001fe40000000106 */
[----:B------:R-:W-:Y:S02]  /*2fc0*/  IMAD.IADD R0, R45, 0x1, R62 ;  /* 0x000000012d007824 */ /* 0x000fe400078e023e */
        /* <DEDUP_REMOVED lines=14> */
.L_x_37:
[----:B------:R-:W-:Y:S05]  /*30b0*/  BSYNC.RECONVERGENT B6 ;  /* 0x0000000000067941 */ /* 0x000fea0003800200 */
.L_x_36:
        /* <DEDUP_REMOVED lines=16> */
[----:B------:R-:W-:-:S07]  /*31c0*/  MOV R36, R4 ;  /* 0x0000000400247202 */ /* 0x000fce0000000f00 */
.L_x_39:
[----:B------:R-:W-:Y:S05]  /*31d0*/  BSYNC.RECONVERGENT B6 ;  /* 0x0000000000067941 */ /* 0x000fea0003800200 */
.L_x_38:
[----:B------:R-:W-:Y:S01]  /*31e0*/  HFMA2 R0, -RZ, RZ, 2, 0 ;  /* 0x40000000ff007431 */ /* 0x000fe200000001ff */
        /* <DEDUP_REMOVED lines=10> */
[----:B------:R-:W-:Y:S02]  /*3290*/  MOV R20, 0x32c0 ;  /* 0x000032c000147802 */ /* 0x000fe40000000f00 */
[----:B------:R-:W-:-:S07]  /*32a0*/  MOV R21, 0x0 ;  /* 0x0000000000157802 */ /* 0x000fce0000000f00 */
[----:B------:R-:W-:Y:S05]  /*32b0*/  CALL.REL.NOINC `($__internal_1_$__cuda_sm20_sqrt_rn_f32_slowpath) ;  /* 0x0000013400107944 */ /* 0x000fea0003c00000 */
[----:B------:R-:W-:Y:S01]  /*32c0*/  MOV R38, R4 ;  /* 0x0000000400267202 */ /* 0x000fe20000000f00 */
[----:B------:R-:W-:Y:S06]  /*32d0*/  BRA `(.L_x_42) ;  /* 0x0000000000107947 */ /* 0x000fec0003800000 */
.L_x_41:
[----:B------:R-:W-:Y:S01]  /*32e0*/  FMUL.FTZ R3, R4, R5 ;  /* 0x0000000504037220 */ /* 0x000fe20000410000 */
[----:B------:R-:W-:-:S03]  /*32f0*/  FMUL.FTZ R38, R5, 0.5 ;  /* 0x3f00000005267820 */ /* 0x000fc60000410000 */
[----:B------:R-:W-:-:S04]  /*3300*/  FFMA R4, -R3, R3, R4 ;  /* 0x0000000303047223 */ /* 0x000fc80000000104 */
[----:B------:R-:W-:-:S07]  /*3310*/  FFMA R38, R4, R38, R3 ;  /* 0x0000002604267223 */ /* 0x000fce0000000003 */
.L_x_42:
[----:B------:R-:W-:Y:S05]  /*3320*/  BSYNC.RECONVERGENT B6 ;  /* 0x0000000000067941 */ /* 0x000fea0003800200 */
.L_x_40:
[----:B------:R-:W-:Y:S01]  /*3330*/  FSETP.GT.AND P0, PT, R38, RZ, PT ;  /* 0x000000ff2600720b */ /* 0x000fe20003f04000 */
[----:B------:R-:W-:Y:S01]  /*3340*/  BSSY.RECONVERGENT B7, `(.L_x_43) ;  /* 0x0000035000077945 */ /* 0x000fe20003800200 */
[----:B------:R-:W-:-:S11]  /*3350*/  IMAD.MOV.U32 R9, RZ, RZ, -0x40800000 ;  /* 0xbf800000ff097424 */ /* 0x000fd600078e00ff */
        /* <DEDUP_REMOVED lines=15> */
.L_x_46:
[----:B------:R-:W-:Y:S05]  /*3450*/  BSYNC.RECONVERGENT B6 ;  /* 0x0000000000067941 */ /* 0x000fea0003800200 */
.L_x_45:
        /* <DEDUP_REMOVED lines=15> */
.L_x_48:
[----:B------:R-:W-:Y:S05]  /*3550*/  BSYNC.RECONVERGENT B6 ;  /* 0x0000000000067941 */ /* 0x000fea0003800200 */
.L_x_47:
[----:B------:R-:W0:Y:S01]  /*3560*/  MUFU.RCP R9, R38 ;  /* 0x0000002600097308 */ /* 0x000e220000001000 */
[----:B------:R-:W-:Y:S01]  /*3570*/  UMOV UR4, 0x3f800000 ;  /* 0x3f80000000047882 */ /* 0x000fe20000000000 */
[----:B------:R-:W-:Y:S01]  /*3580*/  BSSY.RECONVERGENT B6, `(.L_x_44) ;  /* 0x0000010000067945 */ /* 0x000fe20003800200 */
[----:B------:R-:W-:Y:S02]  /*3590*/  MOV R5, UR4 ;  /* 0x0000000400057c02 */ /* 0x000fe40008000f00 */
[----:B------:R-:W-:-:S03]  /*35a0*/  MOV R37, R4 ;  /* 0x0000000400257202 */ /* 0x000fc60000000f00 */
        /* <DEDUP_REMOVED lines=12> */
[----:B------:R-:W-:-:S07]  /*3670*/  IMAD.MOV.U32 R9, RZ, RZ, R4 ;  /* 0x000000ffff097224 */ /* 0x000fce00078e0004 */
.L_x_49:
[----:B------:R-:W-:Y:S05]  /*3680*/  BSYNC.RECONVERGENT B6 ;  /* 0x0000000000067941 */ /* 0x000fea0003800200 */
.L_x_44:
[----:B------:R-:W-:Y:S05]  /*3690*/  BSYNC.RECONVERGENT B7 ;  /* 0x0000000000077941 */ /* 0x000fea0003800200 */
.L_x_43:
        /* <DEDUP_REMOVED lines=13> */
[----:B------:R-:W-:Y:S02]  /*3770*/  MOV R11, R2 ;  /* 0x00000002000b7202 */ /* 0x000fe40000000f00 */
[----:B------:R-:W-:Y:S01]  /*3780*/  MOV R14, R26 ;  /* 0x0000001a000e7202 */ /* 0x000fe20000000f00 */
[----:B------:R-:W4:Y:S01]  /*3790*/  LDC R10, c[0x0][0x3d0] ;  /* 0x0000f400ff0a7b82 */ /* 0x000f220000000800 */
[----:B------:R-:W-:Y:S02]  /*37a0*/  MOV R15, R25 ;  /* 0x00000019000f7202 */ /* 0x000fe40000000f00 */
        /* <DEDUP_REMOVED lines=8> */
[----:B------:R-:W-:Y:S01]  /*3830*/  UIADD3 UR38, UPT, UPT, UR38, 0x2, URZ ;  /* 0x0000000226267890 */ /* 0x000fe2000fffe0ff */
[----:B------:R-:W-:Y:S01]  /*3840*/  FADD R31, R31, R4 ;  /* 0x000000041f1f7221 */ /* 0x000fe20000000000 */
[----:B------:R-:W-:Y:S01]  /*3850*/  FADD R30, R30, R5 ;  /* 0x000000051e1e7221 */ /* 0x000fe20000000000 */
[----:B------:R-:W-:Y:S01]  /*3860*/  FADD R29, R29, R6 ;  /* 0x000000061d1d7221 */ /* 0x000fe20000000000 */
[----:B------:R-:W-:Y:S01]  /*3870*/  UISETP.NE.AND UP0, UPT, UR38, URZ, UPT ;  /* 0x000000ff2600728c */ /* 0x000fe2000bf05270 */
[----:B------:R-:W-:Y:S01]  /*3880*/  MOV R55, R44 ;  /* 0x0000002c00377202 */ /* 0x000fe20000000f00 */
[----:B------:R-:W-:Y:S01]  /*3890*/  IMAD.MOV.U32 R54, RZ, RZ, R60 ;  /* 0x000000ffff367224 */ /* 0x000fe200078e003c */
[----:B------:R-:W-:Y:S02]  /*38a0*/  IADD3 R0, PT, PT, R45, 0x161f14, RZ ;  /* 0x00161f142d007810 */ /* 0x000fe40007ffe0ff */
[----:B------:R-:W-:-:S04]  /*38b0*/  MOV R37, R47 ;  /* 0x0000002f00257202 */ /* 0x000fc80000000f00 */
[----:B------:R-:W-:Y:S05]  /*38c0*/  BRA.U UP0, `(.L_x_50) ;  /* 0xffffffe900687547 */ /* 0x000fea000b83ffff */
.L_x_17:
[----:B------:R-:W4:Y:S02]  /*38d0*/  LDCU UR4, c[0x0][0x390] ;  /* 0x00007200ff0477ac */ /* 0x000f240008000800 */
[----:B----4-:R-:W-:-:S04]  /*38e0*/  ULOP3.LUT UR4, UR4, 0x1, URZ, 0xc0, !UPT ;  /* 0x0000000104047892 */ /* 0x010fc8000f8ec0ff */
[----:B------:R-:W-:-:S09]  /*38f0*/  UISETP.NE.U32.AND UP0, UPT, UR4, 0x1, UPT ;  /* 0x000000010400788c */ /* 0x000fd2000bf05070 */
[----:B------:R-:W-:Y:S05]  /*3900*/  BRA.U UP0, `(.L_x_16) ;  /* 0x0000000900d07547 */ /* 0x000fea000b800000 */
[----:B------:R-:W-:Y:S01]  /*3910*/  SHF.R.U32.HI R3, RZ, 0x2, R46 ;  /* 0x00000002ff037819 */ /* 0x000fe2000001162e */
[----:B------:R-:W-:Y:S01]  /*3920*/  BSSY.RECONVERGENT B6, `(.L_x_51) ;  /* 0x0000018000067945 */ /* 0x000fe20003800200 */
[----:B------:R-:W-:Y:S02]  /*3930*/  SHF.L.U32 R5, R62, 0x4, RZ ;  /* 0x000000043e057819 */ /* 0x000fe400000006ff */
[----:B------:R-:W-:-:S04]  /*3940*/  LOP3.LUT R3, R3, R46, RZ, 0x3c, !PT ;  /* 0x0000002e03037212 */ /* 0x000fc800078e3cff */
[----:B------:R-:W-:-:S04]  /*3950*/  SHF.L.U32 R0, R3, 0x1, RZ ;  /* 0x0000000103007819 */ /* 0x000fc800000006ff */
[----:B------:R-:W-:Y:S02]  /*3960*/  LOP3.LUT R0, R62, R5, R0, 0x96, !PT ;  /* 0x000000053e007212 */ /* 0x000fe400078e9600 */
[----:B------:R-:W2:Y:S02]  /*3970*/  MUFU.RCP R5, R28 ;  /* 0x0000001c00057308 */ /* 0x000ea40000001000 */
[----:B01-3--:R-:W-:Y:S01]  /*3980*/  LOP3.LUT R18, R0, R3, RZ, 0x3c, !PT ;  /* 0x0000000300127212 */ /* 0x00bfe200078e3cff */
[----:B------:R-:W-:-:S03]  /*3990*/  HFMA2 R3, -RZ, RZ, 0.1171875, 0 ;  /* 0x2f800000ff037431 */ /* 0x000fc600000001ff */
[----:B------:R-:W-:-:S04]  /*39a0*/  IADD3 R0, PT, PT, R45, 0x587c5, R18 ;  /* 0x000587c52d007810 */ /* 0x000fc80007ffe012 */
[----:B------:R-:W-:-:S05]  /*39b0*/  I2FP.F32.U32 R0, R0 ;  /* 0x0000000000007245 */ /* 0x000fca0000201000 */
[----:B------:R-:W-:Y:S01]  /*39c0*/  FFMA R0, R0, R3, 1.1641532182693481445e-10 ;  /* 0x2f00000000007423 */ /* 0x000fe20000000003 */
[----:B--2---:R-:W-:-:S03]  /*39d0*/  FFMA R6, -R28, R5, 1 ;  /* 0x3f8000001c067423 */ /* 0x004fc60000000105 */
[----:B------:R-:W-:Y:S01]  /*39e0*/  FADD R4, R53, R0 ;  /* 0x0000000035047221 */ /* 0x000fe20000000000 */
[----:B------:R-:W-:-:S03]  /*39f0*/  FFMA R3, R5, R6, R5 ;  /* 0x0000000605037223 */ /* 0x000fc60000000005 */
        /* <DEDUP_REMOVED lines=10> */
.L_x_52:
[----:B------:R-:W-:Y:S05]  /*3aa0*/  BSYNC.RECONVERGENT B6 ;  /* 0x0000000000067941 */ /* 0x000fea0003800200 */
.L_x_51:
        /* <DEDUP_REMOVED lines=9> */
[----:B0-----:R-:W-:Y:S01]  /*3b40*/  FFMA R17, -R27, R6, 1 ;  /* 0x3f8000001b117423 */ /* 0x001fe20000000106 */
[----:B------:R-:W-:-:S03]  /*3b50*/  IADD3 R0, PT, PT, R45, 0xb0f8a, R0 ;  /* 0x000b0f8a2d007810 */ /* 0x000fc60007ffe000 */
        /* <DEDUP_REMOVED lines=9> */
[----:B------:R-:W-:Y:S01]  /*3bf0*/  MOV R5, R27 ;  /* 0x0000001b00057202 */ /* 0x000fe20000000f00 */
[----:B------:R-:W-:Y:S01]  /*3c00*/  IMAD.MOV.U32 R21, RZ, RZ, 0x0 ;  /* 0x00000000ff157424 */ /* 0x000fe200078e00ff */
[----:B------:R-:W-:-:S07]  /*3c10*/  MOV R20, 0x3c30 ;  /* 0x00003c3000147802 */ /* 0x000fce0000000f00 */
[----:B------:R-:W-:Y:S05]  /*3c20*/  CALL.REL.NOINC `($__internal_2_$__cuda_sm3x_div_rn_noftz_f32_slowpath) ;  /* 0x0000012c00207944 */ /* 0x000fea0003c00000 */
[----:B------:R-:W-:-:S07]  /*3c30*/  MOV R17, R4 ;  /* 0x0000000400117202 */ /* 0x000fce0000000f00 */
.L_x_54:
[----:B------:R-:W-:Y:S05]  /*3c40*/  BSYNC.RECONVERGENT B6 ;  /* 0x0000000000067941 */ /* 0x000fea0003800200 */
.L_x_53:
        /* <DEDUP_REMOVED lines=17> */
.L_x_56:
[----:B------:R-:W-:Y:S05]  /*3d60*/  BSYNC.RECONVERGENT B6 ;  /* 0x0000000000067941 */ /* 0x000fea0003800200 */
.L_x_55:
        /* <DEDUP_REMOVED lines=16> */
.L_x_58:
[----:B------:R-:W-:Y:S01]  /*3e70*/  FMUL.FTZ R3, R4, R5 ;  /* 0x0000000504037220 */ /* 0x000fe20000410000 */
[----:B------:R-:W-:-:S03]  /*3e80*/  FMUL.FTZ R18, R5, 0.5 ;  /* 0x3f00000005127820 */ /* 0x000fc60000410000 */
[----:B------:R-:W-:-:S04]  /*3e90*/  FFMA R4, -R3, R3, R4 ;  /* 0x0000000303047223 */ /* 0x000fc80000000104 */
[----:B------:R-:W-:-:S07]  /*3ea0*/  FFMA R18, R4, R18, R3 ;  /* 0x0000001204127223 */ /* 0x000fce0000000003 */
.L_x_59:
[----:B------:R-:W-:Y:S05]  /*3eb0*/  BSYNC.RECONVERGENT B6 ;  /* 0x0000000000067941 */ /* 0x000fea0003800200 */
.L_x_57:
        /* <DEDUP_REMOVED lines=13> */
[----:B------:R-:W-:Y:S01]  /*3f90*/  MOV R4, R16 ;  /* 0x0000001000047202 */ /* 0x000fe20000000f00 */
[----:B------:R-:W-:Y:S01]  /*3fa0*/  IMAD.MOV.U32 R21, RZ, RZ, 0x0 ;  /* 0x00000000ff157424 */ /* 0x000fe200078e00ff */
[----:B------:R-:W-:Y:S02]  /*3fb0*/  MOV R5, R18 ;  /* 0x0000001200057202 */ /* 0x000fe40000000f00 */
[----:B------:R-:W-:-:S07]  /*3fc0*/  MOV R20, 0x3fe0 ;  /* 0x00003fe000147802 */ /* 0x000fce0000000f00 */
[----:B------:R-:W-:Y:S05]  /*3fd0*/  CALL.REL.NOINC `($__internal_2_$__cuda_sm3x_div_rn_noftz_f32_slowpath) ;  /* 0x0000012800347944 */ /* 0x000fea0003c00000 */
.L_x_63:
[----:B------:R-:W-:Y:S05]  /*3fe0*/  BSYNC.RECONVERGENT B6 ;  /* 0x0000000000067941 */ /* 0x000fea0003800200 */
.L_x_62:
        /* <DEDUP_REMOVED lines=15> */
.L_x_65:
[----:B------:R-:W-:Y:S05]  /*40e0*/  BSYNC.RECONVERGENT B6 ;  /* 0x0000000000067941 */ /* 0x000fea0003800200 */
.L_x_64:
        /* <DEDUP_REMOVED lines=18> */
.L_x_66:
[----:B------:R-:W-:Y:S05]  /*4210*/  BSYNC.RECONVERGENT B6 ;  /* 0x0000000000067941 */ /* 0x000fea0003800200 */
.L_x_61:
[----:B------:R-:W-:Y:S05]  /*4220*/  BSYNC.RECONVERGENT B7 ;  /* 0x0000000000077941 */ /* 0x000fea0003800200 */
.L_x_60:
[----:B------:R-:W0:Y:S01]  /*4230*/  LDC R0, c[0x0][0x3c0] ;  /* 0x0000f000ff007b82 */ /* 0x000e220000000800 */
[C---:B------:R-:W-:Y:S01]  /*4240*/  IADD3 R4, P0, PT, R24.reuse, 0x3a0, RZ ;  /* 0x000003a018047810 */ /* 0x040fe20007f1e0ff */
[----:B------:R-:W1:Y:S01]  /*4250*/  LDCU UR4, c[0x0][0x3a0] ;  /* 0x00007400ff0477ac */ /* 0x000e620008000800 */
[C---:B------:R-:W-:Y:S01]  /*4260*/  IADD3 R10, P1, PT, R24.reuse, 0x5b0, RZ ;  /* 0x000005b0180a7810 */ /* 0x040fe20007f3e0ff */
[----:B------:R-:W-:Y:S01]  /*4270*/  HFMA2 R21, -RZ, RZ, 0, 0 ;  /* 0x00000000ff157431 */ /* 0x000fe200000001ff */
[-C--:B------:R-:W-:Y:S01]  /*4280*/  IADD3.X R5, PT, PT, RZ, R2.reuse, RZ, P0, !PT ;  /* 0x00000002ff057210 */ /* 0x080fe200007fe4ff */
[----:B------:R-:W2:Y:S01]  /*4290*/  LDCU UR5, c[0x0][0x3b0] ;  /* 0x00007600ff0577ac */ /* 0x000ea20008000800 */
[C---:B------:R-:W-:Y:S01]  /*42a0*/  IADD3 R18, P0, PT, R24.reuse, 0x830, RZ ;  /* 0x0000083018127810 */ /* 0x040fe20007f1e0ff */
[----:B------:R-:W3:Y:S01]  /*42b0*/  LDC R20, c[0x0][0x3e0] ;  /* 0x0000f800ff147b82 */ /* 0x000ee20000000800 */
[----:B------:R-:W-:Y:S01]  /*42c0*/  IADD3.X R11, PT, PT, RZ, R2, RZ, P1, !PT ;  /* 0x00000002ff0b7210 */ /* 0x000fe20000ffe4ff */
[----:B------:R-:W-:Y:S01]  /*42d0*/  HFMA2 R6, -RZ, RZ, 0, 0 ;  /* 0x00000000ff067431 */ /* 0x000fe200000001ff */
[----:B------:R4:W-:Y:S01]  /*42e0*/  STL.64 [R1], R4 ;  /* 0x0000000401007387 */ /* 0x0009e20000100a00 */
[----:B------:R-:W-:Y:S01]  /*42f0*/  IMAD.X R19, RZ, RZ, R2, P0 ;  /* 0x000000ffff137224 */ /* 0x000fe200000e0602 */
[----:B------:R-:W-:-:S02]  /*4300*/  IADD3 R14, P0, PT, R24, 0x1c0, RZ ;  /* 0x000001c0180e7810 */ /* 0x000fc40007f1e0ff */
[----:B------:R5:W-:Y:S01]  /*4310*/  STL.64 [R1+0x10], R10 ;  /* 0x0000100a01007387 */ /* 0x000be20000100a00 */
[----:B------:R-:W1:Y:S01]  /*4320*/  LDC R12, c[0x0][0x3d0] ;  /* 0x0000f400ff0c7b82 */ /* 0x000e620000000800 */
[----:B------:R-:W-:Y:S02]  /*4330*/  MOV R7, R16 ;  /* 0x0000001000077202 */ /* 0x000fe40000000f00 */
[----:B------:R-:W-:Y:S01]  /*4340*/  STL.64 [R1+0x20], R18 ;  /* 0x0000201201007387 */ /* 0x000fe20000100a00 */
[----:B------:R-:W-:Y:S02]  /*4350*/  MOV R8, R17 ;  /* 0x0000001100087202 */ /* 0x000fe40000000f00 */
[----:B------:R-:W-:Y:S02]  /*4360*/  IADD3.X R15, PT, PT, RZ, R2, RZ, P0, !PT ;  /* 0x00000002ff0f7210 */ /* 0x000fe400007fe4ff */
[----:B----4-:R-:W-:Y:S01]  /*4370*/  CS2R R4, SRZ ;  /* 0x0000000000047805 */ /* 0x010fe2000001ff00 */
[----:B0-----:R-:W-:Y:S01]  /*4380*/  STL [R1+0x8], R0 ;  /* 0x0000080001007387 */ /* 0x001fe20000100800 */
[----:B--2---:R-:W-:-:S02]  /*4390*/  MOV R13, UR5 ;  /* 0x00000005000d7c02 */ /* 0x004fc40008000f00 */
[----:B-----5:R-:W-:Y:S02]  /*43a0*/  MOV R10, R24 ;  /* 0x00000018000a7202 */ /* 0x020fe40000000f00 */
[----:B------:R-:W-:Y:S01]  /*43b0*/  MOV R11, R2 ;  /* 0x00000002000b7202 */ /* 0x000fe20000000f00 */
[----:B---3--:R0:W-:Y:S04]  /*43c0*/  STL.64 [R1+0x28], R20 ;  /* 0x0000281401007387 */ /* 0x0081e80000100a00 */
[----:B-1----:R1:W-:Y:S01]  /*43d0*/  STL [R1+0x18], R12 ;  /* 0x0000180c01007387 */ /* 0x0023e20000100800 */
[----:B0-----:R-:W-:Y:S02]  /*43e0*/  MOV R20, 0x4420 ;  /* 0x0000442000147802 */ /* 0x001fe40000000f00 */
[----:B------:R-:W-:-:S02]  /*43f0*/  MOV R21, 0x0 ;  /* 0x0000000000157802 */ /* 0x000fc40000000f00 */
[----:B-1----:R-:W-:-:S07]  /*4400*/  MOV R12, UR4 ;  /* 0x00000004000c7c02 */ /* 0x002fce0008000f00 */
[----:B------:R-:W-:Y:S05]  /*4410*/  CALL.REL.NOINC `($ray_trace_kernel$_Z9trace_ray3RayP6SphereiP8CylinderiP5PlaneiP9RectangleiP4Cubei7Vector3i) ;  /* 0x0000000000787944 */ /* 0x000fea0003c00000 */
[----:B------:R-:W-:Y:S01]  /*4420*/  FADD R31, R31, R4 ;  /* 0x000000041f1f7221 */ /* 0x000fe20000000000 */
[----:B------:R-:W-:Y:S01]  /*4430*/  FADD R30, R30, R5 ;  /* 0x000000051e1e7221 */ /* 0x000fe20000000000 */
[----:B------:R-:W-:-:S07]  /*4440*/  FADD R29, R29, R6 ;  /* 0x000000061d1d7221 */ /* 0x000fce0000000000 */
.L_x_16:
[----:B------:R-:W4:Y:S02]  /*4450*/  LDCU UR4, c[0x0][0x390] ;  /* 0x00007200ff0477ac */ /* 0x000f240008000800 */
[----:B----4-:R-:W-:-:S04]  /*4460*/  I2FP.F32.S32 R4, UR4 ;  /* 0x0000000400047c45 */ /* 0x010fc80008201400 */
[----:B------:R-:W-:-:S04]  /*4470*/  IADD3 R0, PT, PT, R4, 0x1800000, RZ ;  /* 0x0180000004007810 */ /* 0x000fc80007ffe0ff */
[----:B------:R-:W-:-:S04]  /*4480*/  LOP3.LUT R0, R0, 0x7f800000, RZ, 0xc0, !PT ;  /* 0x7f80000000007812 */ /* 0x000fc800078ec0ff */
[----:B------:R-:W-:-:S13]  /*4490*/  ISETP.GT.U32.AND P0, PT, R0, 0x1ffffff, PT ;  /* 0x01ffffff0000780c */ /* 0x000fda0003f04070 */
[----:B------:R-:W-:Y:S05]  /*44a0*/  @P0 BRA `(.L_x_67) ;  /* 0x0000000000100947 */ /* 0x000fea0003800000 */
[----:B---3--:R-:W-:Y:S01]  /*44b0*/  HFMA2 R21, -RZ, RZ, 0, 0 ;  /* 0x00000000ff157431 */ /* 0x008fe200000001ff */
[----:B------:R-:W-:-:S07]  /*44c0*/  MOV R20, 0x44e0 ;  /* 0x000044e000147802 */ /* 0x000fce0000000f00 */
[----:B012---:R-:W-:Y:S05]  /*44d0*/  CALL.REL.NOINC `($__internal_0_$__cuda_sm20_rcp_rn_f32_slowpath) ;  /* 0x0000011c00b07944 */ /* 0x007fea0003c00000 */
[----:B------:R-:W-:Y:S05]  /*44e0*/  BRA `(.L_x_68) ;  /* 0x0000000000107947 */ /* 0x000fea0003800000 */
.L_x_67:
[----:B------:R-:W4:Y:S02]  /*44f0*/  MUFU.RCP R3, R4 ;  /* 0x0000000400037308 */ /* 0x000f240000001000 */
[----:B----4-:R-:W-:-:S04]  /*4500*/  FFMA R0, R4, R3, -1 ;  /* 0xbf80000004007423 */ /* 0x010fc80000000003 */
[----:B------:R-:W-:-:S04]  /*4510*/  FADD.FTZ R0, -R0, -RZ ;  /* 0x800000ff00007221 */ /* 0x000fc80000010100 */
[----:B------:R-:W-:-:S07]  /*4520*/  FFMA R4, R3, R0, R3 ;  /* 0x0000000003047223 */ /* 0x000fce0000000003 */
.L_x_68:
[----:B------:R-:W4:Y:S01]  /*4530*/  LDC.64 R2, c[0x0][0x380] ;  /* 0x0000e000ff027b82 */ /* 0x000f220000000a00 */
[C---:B------:R-:W-:Y:S01]  /*4540*/  FMUL R31, R4.reuse, R31 ;  /* 0x0000001f041f7220 */ /* 0x040fe20000400000 */
[C---:B------:R-:W-:Y:S01]  /*4550*/  FMUL R30, R4.reuse, R30 ;  /* 0x0000001e041e7220 */ /* 0x040fe20000400000 */
[----:B------:R-:W-:Y:S01]  /*4560*/  FMUL R4, R4, R29 ;  /* 0x0000001d04047220 */ /* 0x000fe20000400000 */
[----:B------:R-:W-:Y:S02]  /*4570*/  IMAD R39, R39, 0x3, RZ ;  /* 0x0000000327277824 */ /* 0x000fe400078e02ff */
[----:B------:R-:W-:Y:S02]  /*4580*/  FMNMX R31, R31, 1, PT ;  /* 0x3f8000001f1f7809 */ /* 0x000fe40003800000 */
[----:B------:R-:W-:Y:S02]  /*4590*/  FMNMX R5, R30, 1, PT ;  /* 0x3f8000001e057809 */ /* 0x000fe40003800000 */
[----:B0-23--:R-:W-:Y:S01]  /*45a0*/  FMNMX R7, R4, 1, PT ;  /* 0x3f80000004077809 */ /* 0x00dfe20003800000 */
[----:B----4-:R-:W-:-:S05]  /*45b0*/  IMAD.WIDE R2, R39, 0x4, R2 ;  /* 0x0000000427027825 */ /* 0x010fca00078e0202 */
[----:B------:R-:W-:Y:S04]  /*45c0*/  STG.E desc[UR36][R2.64], R31 ;  /* 0x0000001f02007986 */ /* 0x000fe8000c101924 */
[----:B------:R-:W-:Y:S04]  /*45d0*/  STG.E desc[UR36][R2.64+0x4], R5 ;  /* 0x0000040502007986 */ /* 0x000fe8000c101924 */
[----:B------:R-:W-:Y:S01]  /*45e0*/  STG.E desc[UR36][R2.64+0x8], R7 ;  /* 0x0000080702007986 */ /* 0x000fe2000c101924 */
[----:B------:R-:W-:Y:S05]  /*45f0*/  EXIT ;  /* 0x000000000000794d */ /* 0x000fea0003800000 */
        .type           $ray_trace_kernel$_Z9trace_ray3RayP6SphereiP8CylinderiP5PlaneiP9RectangleiP4Cubei7Vector3i,@function
        .size           $ray_trace_kernel$_Z9trace_ray3RayP6SphereiP8CylinderiP5PlaneiP9RectangleiP4Cubei7Vector3i,($__internal_0_$__cuda_sm20_rcp_rn_f32_slowpath - $ray_trace_kernel$_Z9trace_ray3RayP6SphereiP8CylinderiP5PlaneiP9RectangleiP4Cubei7Vector3i)
$ray_trace_kernel$_Z9trace_ray3RayP6SphereiP8CylinderiP5PlaneiP9RectangleiP4Cubei7Vector3i:
[----:B------:R-:W-:-:S05]  /*4600*/  VIADD R1, R1, 0xfffffec0 ;  /* 0xfffffec001017836 */ /* 0x000fca0000000000 */
[----:B------:R-:W-:Y:S04]  /*4610*/  STL [R1+0x138], R133 ;  /* 0x0001388501007387 */ /* 0x000fe80000100800 */
        /* <DEDUP_REMOVED lines=48> */
[----:B------:R0:W-:Y:S04]  /*4920*/  STL [R1+0x94], R52 ;  /* 0x0000943401007387 */ /* 0x0001e80000100800 */
[----:B------:R1:W-:Y:S04]  /*4930*/  STL [R1+0x90], R47 ;  /* 0x0000902f01007387 */ /* 0x0003e80000100800 */
[----:B------:R2:W-:Y:S01]  /*4940*/  STL [R1+0x8c], R46 ;  /* 0x00008c2e01007387 */ /* 0x0005e20000100800 */
[----:B0-----:R-:W0:Y:S05]  /*4950*/  BMOV.32.CLEAR R52, B11 ;  /* 0x000000000b347355 */ /* 0x001e2a0000100000 */
[----:B------:R3:W-:Y:S01]  /*4960*/  STL [R1+0x88], R45 ;  /* 0x0000882d01007387 */ /* 0x0007e20000100800 */
[----:B-1----:R-:W1:Y:S05]  /*4970*/  BMOV.32.CLEAR R47, B10 ;  /* 0x000000000a2f7355 */ /* 0x002e6a0000100000 */
[----:B------:R4:W-:Y:S01]  /*4980*/  STL [R1+0x84], R44 ;  /* 0x0000842c01007387 */ /* 0x0009e20000100800 */
[----:B--2---:R-:W2:Y:S05]  /*4990*/  BMOV.32.CLEAR R46, B9 ;  /* 0x00000000092e7355 */ /* 0x004eaa0000100000 */
[----:B------:R0:W-:Y:S01]  /*49a0*/  STL [R1+0x80], R39 ;  /* 0x0000802701007387 */ /* 0x0001e20000100800 */
[----:B---3--:R-:W3:Y:S05]  /*49b0*/  BMOV.32.CLEAR R45, B8 ;  /* 0x00000000082d7355 */ /* 0x008eea0000100000 */
[----:B----4-:R-:W4:Y:S05]  /*49c0*/  BMOV.32.CLEAR R44, B7 ;  /* 0x00000000072c7355 */ /* 0x010f2a0000100000 */
[----:B0-----:R-:W0:Y:S05]  /*49d0*/  BMOV.32.CLEAR R39, B6 ;  /* 0x0000000006277355 */ /* 0x001e2a0000100000 */
[----:B------:R1:W-:Y:S04]  /*49e0*/  STL [R1+0x120], R119 ;  /* 0x0001207701007387 */ /* 0x0003e80000100800 */
[----:B------:R2:W-:Y:S04]  /*49f0*/  STL [R1+0x11c], R118 ;  /* 0x00011c7601007387 */ /* 0x0005e80000100800 */
[----:B------:R3:W-:Y:S01]  /*4a00*/  STL [R1+0x100], R103 ;  /* 0x0001006701007387 */ /* 0x0007e20000100800 */
[----:B-1----:R-:W-:-:S03]  /*4a10*/  MOV R119, R11 ;  /* 0x0000000b00777202 */ /* 0x002fc60000000f00 */
[----:B------:R1:W-:Y:S01]  /*4a20*/  STL [R1+0xfc], R102 ;  /* 0x0000fc6601007387 */ /* 0x0003e20000100800 */
[----:B--2---:R-:W-:-:S03]  /*4a30*/  MOV R118, R10 ;  /* 0x0000000a00767202 */ /* 0x004fc60000000f00 */
[----:B------:R2:W-:Y:S01]  /*4a40*/  STL [R1+0xf4], R100 ;  /* 0x0000f46401007387 */ /* 0x0005e20000100800 */
[----:B---3--:R-:W-:-:S03]  /*4a50*/  MOV R103, R8 ;  /* 0x0000000800677202 */ /* 0x008fc60000000f00 */
        /* <DEDUP_REMOVED lines=13> */
[----:B-1----:R-:W-:Y:S02]  /*4b30*/  MOV R28, R15 ;  /* 0x0000000f001c7202 */ /* 0x002fe40000000f00 */
[----:B--2---:R-:W-:Y:S02]  /*4b40*/  MOV R27, R14 ;  /* 0x0000000e001b7202 */ /* 0x004fe40000000f00 */
[----:B---3--:R-:W-:Y:S01]  /*4b50*/  MOV R25, R12 ;  /* 0x0000000c00197202 */ /* 0x008fe20000000f00 */
[----:B------:R-:W2:Y:S04]  /*4b60*/  LDL.64 R132, [R1+0x140] ;  /* 0x0001400001847983 */ /* 0x000ea80000100a00 */
[----:B------:R-:W3:Y:S04]  /*4b70*/  LDL.64 R124, [R1+0x160] ;  /* 0x00016000017c7983 */ /* 0x000ee80000100a00 */
[----:B------:R1:W5:Y:S04]  /*4b80*/  LDL R26, [R1+0x148] ;  /* 0x00014800011a7983 */ /* 0x0003680000100800 */
[----:B------:R1:W5:Y:S04]  /*4b90*/  LDL R24, [R1+0x158] ;  /* 0x0001580001187983 */ /* 0x0003680000100800 */
[----:B------:R1:W5:Y:S04]  /*4ba0*/  LDL.64 R126, [R1+0x150] ;  /* 0x00015000017e7983 */ /* 0x0003680000100a00 */
[----:B------:R1:W5:Y:S01]  /*4bb0*/  LDL R2, [R1+0x168] ;  /* 0x0001680001027983 */ /* 0x0003620000100800 */
[----:B------:R-:W4:Y:S01]  /*4bc0*/  LDCU UR4, c[0x0][0x2f8] ;  /* 0x00005f00ff0477ac */ /* 0x000f220008000800 */
[----:B------:R-:W-:Y:S01]  /*4bd0*/  ISETP.GE.AND P0, PT, R25, 0x1, PT ;  /* 0x000000011900780c */ /* 0x000fe20003f06270 */
[----:B------:R-:W-:Y:S01]  /*4be0*/  BSSY.RECONVERGENT B10, `(.L_x_69) ;  /* 0x00002080000a7945 */ /* 0x000fe20003800200 */
[----:B------:R-:W-:Y:S01]  /*4bf0*/  IMAD.MOV.U32 R16, RZ, RZ, RZ ;  /* 0x000000ffff107224 */ /* 0x000fe200078e00ff */
[----:B------:R-:W-:-:S02]  /*4c00*/  MOV R94, 0x7f800000 ;  /* 0x7f800000005e7802 */ /* 0x000fc40000000f00 */
[----:B------:R-:W-:Y:S02]  /*4c10*/  CS2R R76, SRZ ;  /* 0x00000000004c7805 */ /* 0x000fe4000001ff00 */
[----:B----4-:R-:W-:Y:S02]  /*4c20*/  IADD3 R31, PT, PT, R118, -UR4, RZ ;  /* 0x80000004761f7c10 */ /* 0x010fe4000fffe0ff */
[----:B--2---:R-:W-:Y:S02]  /*4c30*/  IADD3 R36, PT, PT, R132, -UR4, RZ ;  /* 0x8000000484247c10 */ /* 0x004fe4000fffe0ff */
[----:B---3--:R-:W-:Y:S02]  /*4c40*/  IADD3 R30, PT, PT, R124, -UR4, RZ ;  /* 0x800000047c1e7c10 */ /* 0x008fe4000fffe0ff */
[----:B01----:R-:W-:Y:S05]  /*4c50*/  @!P0 BRA `(.L_x_70) ;  /* 0x0000002000008947 */ /* 0x003fea0003800000 */
[----:B------:R-:W-:Y:S01]  /*4c60*/  ISETP.NE.AND P0, PT, R25, 0x1, PT ;  /* 0x000000011900780c */ /* 0x000fe20003f05270 */
[----:B------:R-:W-:Y:S01]  /*4c70*/  FMUL R3, R103, R103 ;  /* 0x0000006767037220 */ /* 0x000fe20000400000 */
[----:B------:R-:W-:Y:S01]  /*4c80*/  BSSY.RECONVERGENT B9, `(.L_x_71) ;  /* 0x000015a000097945 */ /* 0x000fe20003800200 */
[----:B------:R-:W-:Y:S01]  /*4c90*/  HFMA2 R16, -RZ, RZ, 0, 0 ;  /* 0x00000000ff107431 */ /* 0x000fe200000001ff */
[----:B------:R-:W-:Y:S01]  /*4ca0*/  MOV R94, 0x7f800000 ;  /* 0x7f800000005e7802 */ /* 0x000fe20000000f00 */
[----:B------:R-:W-:Y:S01]  /*4cb0*/  FFMA R3, R102, R102, R3 ;  /* 0x0000006666037223 */ /* 0x000fe20000000003 */
[----:B------:R-:W-:Y:S02]  /*4cc0*/  CS2R R76, SRZ ;  /* 0x00000000004c7805 */ /* 0x000fe4000001ff00 */
[----:B------:R-:W-:Y:S01]  /*4cd0*/  CS2R R78, SRZ ;  /* 0x00000000004e7805 */ /* 0x000fe2000001ff00 */
[----:B------:R-:W-:-:S04]  /*4ce0*/  FFMA R3, R100, R100, R3 ;  /* 0x0000006464037223 */ /* 0x000fc80000000003 */
[C---:B------:R-:W-:Y:S01]  /*4cf0*/  FMUL R54, R3.reuse, 4 ;  /* 0x4080000003367820 */ /* 0x040fe20000400000 */
[----:B------:R-:W-:Y:S01]  /*4d00*/  FADD R53, R3, R3 ;  /* 0x0000000303357221 */ /* 0x000fe20000000000 */
[----:B------:R-:W-:Y:S06]  /*4d10*/  @!P0 BRA `(.L_x_72) ;  /* 0x0000001400408947 */ /* 0x000fec0003800000 */
[----:B------:R-:W-:Y:S01]  /*4d20*/  LOP3.LUT R68, R25, 0x7ffffffe, RZ, 0xc0, !PT ;  /* 0x7ffffffe19447812 */ /* 0x000fe200078ec0ff */
[----:B------:R-:W-:Y:S01]  /*4d30*/  BSSY.RECONVERGENT B8, `(.L_x_73) ;  /* 0x000014c000087945 */ /* 0x000fe20003800200 */
[----:B------:R-:W-:Y:S02]  /*4d40*/  IADD3 R61, P0, PT, R118, 0x3c, RZ ;  /* 0x0000003c763d7810 */ /* 0x000fe40007f1e0ff */
[----:B------:R-:W-:Y:S02]  /*4d50*/  CS2R R76, SRZ ;  /* 0x00000000004c7805 */ /* 0x000fe4000001ff00 */
[----:B------:R-:W-:Y:S02]  /*4d60*/  IADD3 R55, PT, PT, R31, 0x3c, RZ ;  /* 0x0000003c1f377810 */ /* 0x000fe40007ffe0ff */
[----:B------:R-:W-:Y:S02]  /*4d70*/  MOV R94, 0x7f800000 ;  /* 0x7f800000005e7802 */ /* 0x000fe40000000f00 */
[----:B------:R-:W-:-:S02]  /*4d80*/  MOV R16, RZ ;  /* 0x000000ff00107202 */ /* 0x000fc40000000f00 */
[----:B------:R-:W-:Y:S02]  /*4d90*/  IADD3 R68, PT, PT, -R68, RZ, RZ ;  /* 0x000000ff44447210 */ /* 0x000fe40007ffe1ff */
[----:B------:R-:W-:-:S07]  /*4da0*/  IADD3.X R60, PT, PT, RZ, R119, RZ, P0, !PT ;  /* 0x00000077ff3c7210 */ /* 0x000fce00007fe4ff */
.L_x_114:
[----:B------:R-:W2:Y:S04]  /*4db0*/  LDL R23, [R55+-0x38] ;  /* 0xffffc80037177983 */ /* 0x000ea80000100800 */
[----:B------:R-:W3:Y:S04]  /*4dc0*/  LDL R38, [R55+-0x3c] ;  /* 0xffffc40037267983 */ /* 0x000ee80000100800 */
[----:B------:R-:W4:Y:S04]  /*4dd0*/  LDL R22, [R55+-0x34] ;  /* 0xffffcc0037167983 */ /* 0x000f280000100800 */
[----:B------:R-:W4:Y:S01]  /*4de0*/  LDL R0, [R55+-0x30] ;  /* 0xffffd00037007983 */ /* 0x000f220000100800 */
[----:B------:R-:W-:Y:S01]  /*4df0*/  IADD3 R68, PT, PT, R68, 0x2, RZ ;  /* 0x0000000244447810 */ /* 0x000fe20007ffe0ff */
[----:B------:R-:W-:Y:S01]  /*4e00*/  BSSY.RECONVERGENT B7, `(.L_x_74) ;  /* 0x0000049000077945 */ /* 0x000fe20003800200 */
[----:B------:R-:W-:Y:S01]  /*4e10*/  PLOP3.LUT P0, PT, PT, PT, PT, 0x8, 0x80 ;  /* 0x000000000080781c */ /* 0x000fe20003f0e170 */
[----:B------:R-:W-:Y:S01]  /*4e20*/  IMAD.MOV.U32 R79, RZ, RZ, R63 ;  /* 0x000000ffff4f7224 */ /* 0x000fe200078e003f */
[----:B------:R-:W-:-:S04]  /*4e30*/  ISETP.NE.AND P2, PT, R68, RZ, PT ;  /* 0x000000ff4400720c */ /* 0x000fc80003f45270 */
[----:B------:R-:W-:Y:S01]  /*4e40*/  P2R R78, PR, RZ, 0x4 ;  /* 0x00000004ff4e7803 */ /* 0x000fe20000000000 */
[----:B--2---:R-:W-:Y:S01]  /*4e50*/  FADD R4, -R23, R70 ;  /* 0x0000004617047221 */ /* 0x004fe20000000100 */
[----:B---3--:R-:W-:-:S03]  /*4e60*/  FADD R3, -R38, R71 ;  /* 0x0000004726037221 */ /* 0x008fc60000000100 */
[C---:B------:R-:W-:Y:S01]  /*4e70*/  FMUL R6, R4.reuse, R4 ;  /* 0x0000000404067220 */ /* 0x040fe20000400000 */
[----:B------:R-:W-:Y:S01]  /*4e80*/  FMUL R7, R4, R103 ;  /* 0x0000006704077220 */ /* 0x000fe20000400000 */
[----:B----4-:R-:W-:Y:S02]  /*4e90*/  FADD R5, -R22, R69 ;  /* 0x0000004516057221 */ /* 0x010fe40000000100 */
[C---:B------:R-:W-:Y:S01]  /*4ea0*/  FFMA R6, R3.reuse, R3, R6 ;  /* 0x0000000303067223 */ /* 0x040fe20000000006 */
[----:B------:R-:W-:-:S03]  /*4eb0*/  FFMA R7, R3, R102, R7 ;  /* 0x0000006603077223 */ /* 0x000fc60000000007 */
[C---:B------:R-:W-:Y:S01]  /*4ec0*/  FFMA R3, R5.reuse, R5, R6 ;  /* 0x0000000505037223 */ /* 0x040fe20000000006 */
[----:B------:R-:W-:-:S03]  /*4ed0*/  FFMA R7, R5, R100, R7 ;  /* 0x0000006405077223 */ /* 0x000fc60000000007 */
[----:B------:R-:W-:Y:S01]  /*4ee0*/  FFMA R3, -R0, R0, R3 ;  /* 0x0000000000037223 */ /* 0x000fe20000000103 */
[----:B------:R-:W-:-:S03]  /*4ef0*/  FADD R19, R7, R7 ;  /* 0x0000000707137221 */ /* 0x000fc60000000000 */
[----:B------:R-:W-:-:S04]  /*4f00*/  FMUL R4, R54, R3 ;  /* 0x0000000336047220 */ /* 0x000fc80000400000 */
[----:B------:R-:W-:-:S05]  /*4f10*/  FFMA R4, R19, R19, -R4 ;  /* 0x0000001313047223 */ /* 0x000fca0000000804 */
[----:B------:R-:W-:-:S13]  /*4f20*/  FSETP.GT.AND P1, PT, R4, RZ, PT ;  /* 0x000000ff0400720b */ /* 0x000fda0003f24000 */
[----:B------:R-:W-:Y:S05]  /*4f30*/  @!P1 BRA `(.L_x_75) ;  /* 0x0000000000d49947 */ /* 0x000fea0003800000 */
[----:B------:R-:W-:Y:S01]  /*4f40*/  IADD3 R0, PT, PT, R4, -0xd000000, RZ ;  /* 0xf300000004007810 */ /* 0x000fe20007ffe0ff */
[----:B------:R0:W1:Y:S01]  /*4f50*/  MUFU.RSQ R5, R4 ;  /* 0x0000000400057308 */ /* 0x0000620000001400 */
[----:B------:R-:W-:Y:S02]  /*4f60*/  BSSY.RECONVERGENT B6, `(.L_x_76) ;  /* 0x000000c000067945 */ /* 0x000fe40003800200 */
[----:B------:R-:W-:-:S13]  /*4f70*/  ISETP.GT.U32.AND P0, PT, R0, 0x727fffff, PT ;  /* 0x727fffff0000780c */ /* 0x000fda0003f04070 */
[----:B0-----:R-:W-:Y:S05]  /*4f80*/  @!P0 BRA `(.L_x_77) ;  /* 0x0000000000148947 */ /* 0x001fea0003800000 */
[----:B------:R-:W-:Y:S01]  /*4f90*/  HFMA2 R21, -RZ, RZ, 0, 0 ;  /* 0x00000000ff157431 */ /* 0x000fe200000001ff */
[----:B------:R-:W-:-:S07]  /*4fa0*/  MOV R20, 0x4fc0 ;  /* 0x00004fc000147802 */ /* 0x000fce0000000f00 */
[----:B-1---5:R-:W-:Y:S05]  /*4fb0*/  CALL.REL.NOINC `($__internal_1_$__cuda_sm20_sqrt_rn_f32_slowpath) ;  /* 0x0000011400d07944 */ /* 0x022fea0003c00000 */
[----:B------:R-:W-:Y:S01]  /*4fc0*/  MOV R62, R4 ;  /* 0x00000004003e7202 */ /* 0x000fe20000000f00 */
[----:B------:R-:W-:Y:S06]  /*4fd0*/  BRA `(.L_x_78) ;  /* 0x0000000000107947 */ /* 0x000fec0003800000 */
.L_x_77:
[----:B-1----:R-:W-:Y:S01]  /*4fe0*/  FMUL.FTZ R3, R4, R5 ;  /* 0x0000000504037220 */ /* 0x002fe20000410000 */
[----:B------:R-:W-:-:S03]  /*4ff0*/  FMUL.FTZ R62, R5, 0.5 ;  /* 0x3f000000053e7820 */ /* 0x000fc60000410000 */
[----:B------:R-:W-:-:S04]  /*5000*/  FFMA R4, -R3, R3, R4 ;  /* 0x0000000303047223 */ /* 0x000fc80000000104 */
[----:B------:R-:W-:-:S07]  /*5010*/  FFMA R62, R4, R62, R3 ;  /* 0x0000003e043e7223 */ /* 0x000fce0000000003 */
.L_x_78:
[----:B------:R-:W-:Y:S05]  /*5020*/  BSYNC.RECONVERGENT B6 ;  /* 0x0000000000067941 */ /* 0x000fea0003800200 */
.L_x_76:
[----:B------:R-:W0:Y:S01]  /*5030*/  MUFU.RCP R0, R53 ;  /* 0x0000003500007308 */ /* 0x000e220000001000 */
[----:B------:R-:W-:Y:S01]  /*5040*/  FADD R4, -R19, -R62 ;  /* 0x8000003e13047221 */ /* 0x000fe20000000100 */
[----:B------:R-:W-:Y:S06]  /*5050*/  BSSY.RECONVERGENT B6, `(.L_x_79) ;  /* 0x000000d000067945 */ /* 0x000fec0003800200 */
[----:B------:R-:W1:Y:S01]  /*5060*/  FCHK P0, R4, R53 ;  /* 0x0000003504007302 */ /* 0x000e620000000000 */
[----:B0-----:R-:W-:-:S04]  /*5070*/  FFMA R3, -R53, R0, 1 ;  /* 0x3f80000035037423 */ /* 0x001fc80000000100 */
[----:B------:R-:W-:-:S04]  /*5080*/  FFMA R3, R0, R3, R0 ;  /* 0x0000000300037223 */ /* 0x000fc80000000000 */
[----:B------:R-:W-:-:S04]  /*5090*/  FFMA R0, R4, R3, RZ ;  /* 0x0000000304007223 */ /* 0x000fc800000000ff */
[----:B------:R-:W-:-:S04]  /*50a0*/  FFMA R79, -R53, R0, R4 ;  /* 0x00000000354f7223 */ /* 0x000fc80000000104 */
[----:B------:R-:W-:Y:S01]  /*50b0*/  FFMA R79, R3, R79, R0 ;  /* 0x0000004f034f7223 */ /* 0x000fe20000000000 */
[----:B-1----:R-:W-:Y:S06]  /*50c0*/  @!P0 BRA `(.L_x_80) ;  /* 0x0000000000148947 */ /* 0x002fec0003800000 */
[----:B------:R-:W-:Y:S01]  /*50d0*/  HFMA2 R21, -RZ, RZ, 0, 0 ;  /* 0x00000000ff157431 */ /* 0x000fe200000001ff */
[----:B------:R-:W-:Y:S02]  /*50e0*/  MOV R5, R53 ;  /* 0x0000003500057202 */ /* 0x000fe40000000f00 */
[----:B------:R-:W-:-:S07]  /*50f0*/  MOV R20, 0x5110 ;  /* 0x0000511000147802 */ /* 0x000fce0000000f00 */
[----:B-----5:R-:W-:Y:S05]  /*5100*/  CALL.REL.NOINC `($__internal_2_$__cuda_sm3x_div_rn_noftz_f32_slowpath) ;  /* 0x0000011400e87944 */ /* 0x020fea0003c00000 */
[----:B------:R-:W-:-:S07]  /*5110*/  MOV R79, R4 ;  /* 0x00000004004f7202 */ /* 0x000fce0000000f00 */
.L_x_80:
[----:B------:R-:W-:Y:S05]  /*5120*/  BSYNC.RECONVERGENT B6 ;  /* 0x0000000000067941 */ /* 0x000fea0003800200 */
.L_x_79:
[----:B------:R-:W-:Y:S02]  /*5130*/  FSETP.GT.AND P1, PT, R79, 0.0010000000474974513054, PT ;  /* 0x3a83126f4f00780b */ /* 0x000fe40003f24000 */
[----:B------:R-:W-:-:S11]  /*5140*/  PLOP3.LUT P0, PT, PT, PT, PT, 0x80, 0x8 ;  /* 0x000000000008781c */ /* 0x000fd60003f0f070 */
[----:B------:R-:W-:Y:S05]  /*5150*/  @P1 BRA `(.L_x_75) ;  /* 0x00000000004c1947 */ /* 0x000fea0003800000 */
[----:B------:R-:W0:Y:S01]  /*5160*/  MUFU.RCP R0, R53 ;  /* 0x0000003500007308 */ /* 0x000e220000001000 */
[----:B------:R-:W-:Y:S01]  /*5170*/  FADD R62, -R19, R62 ;  /* 0x0000003e133e7221 */ /* 0x000fe20000000100 */
        /* <DEDUP_REMOVED lines=10> */
[----:B------:R-:W-:Y:S02]  /*5220*/  MOV R5, R53 ;  /* 0x0000003500057202 */ /* 0x000fe40000000f00 */
[----:B------:R-:W-:-:S07]  /*5230*/  MOV R20, 0x5250 ;  /* 0x0000525000147802 */ /* 0x000fce0000000f00 */
[----:B-----5:R-:W-:Y:S05]  /*5240*/  CALL.REL.NOINC `($__internal_2_$__cuda_sm3x_div_rn_noftz_f32_slowpath) ;  /* 0x0000011400987944 */ /* 0x020fea0003c00000 */
.L_x_82:
[----:B------:R-:W-:Y:S05]  /*5250*/  BSYNC.RECONVERGENT B6 ;  /* 0x0000000000067941 */ /* 0x000fea0003800200 */
.L_x_81:
[----:B------:R-:W-:Y:S02]  /*5260*/  FSETP.GT.AND P0, PT, R4, 0.0010000000474974513054, PT ;  /* 0x3a83126f0400780b */ /* 0x000fe40003f04000 */
[----:B------:R-:W-:-:S11]  /*5270*/  MOV R79, R63 ;  /* 0x0000003f004f7202 */ /* 0x000fd60000000f00 */
[----:B------:R-:W-:-:S07]  /*5280*/  @P0 MOV R79, R4 ;  /* 0x00000004004f0202 */ /* 0x000fce0000000f00 */
.L_x_75:
[----:B------:R-:W-:Y:S05]  /*5290*/  BSYNC.RECONVERGENT B7 ;  /* 0x0000000000077941 */ /* 0x000fea0003800200 */
.L_x_74:
[----:B------:R-:W-:Y:S01]  /*52a0*/  FSETP.GEU.OR P0, PT, R79, R94, !P0 ;  /* 0x0000005e4f00720b */ /* 0x000fe2000470e400 */
[----:B------:R-:W-:-:S12]  /*52b0*/  BSSY.RECONVERGENT B7, `(.L_x_83) ;  /* 0x0000050000077945 */ /* 0x000fd80003800200 */
[----:B------:R-:W-:Y:S05]  /*52c0*/  @P0 BRA `(.L_x_84) ;  /* 0x0000000400380947 */ /* 0x000fea0003800000 */
[C---:B------:R-:W-:Y:S01]  /*52d0*/  FFMA R108, R79.reuse, R103, R70 ;  /* 0x000000674f6c7223 */ /* 0x040fe20000000046 */
[C---:B------:R-:W-:Y:S01]  /*52e0*/  FFMA R111, R79.reuse, R102, R71 ;  /* 0x000000664f6f7223 */ /* 0x040fe20000000047 */
[----:B------:R-:W-:Y:S01]  /*52f0*/  FFMA R109, R79, R100, R69 ;  /* 0x000000644f6d7223 */ /* 0x000fe20000000045 */
[----:B------:R-:W-:Y:S01]  /*5300*/  IADD3 R77, P1, PT, R61, -0x2c, RZ ;  /* 0xffffffd43d4d7810 */ /* 0x000fe20007f3e0ff */
[----:B------:R-:W-:Y:S01]  /*5310*/  FADD R18, -R23, R108 ;  /* 0x0000006c17127221 */ /* 0x000fe20000000100 */
[----:B------:R-:W-:Y:S01]  /*5320*/  FADD R37, -R38, R111 ;  /* 0x0000006f26257221 */ /* 0x000fe20000000100 */
[----:B------:R-:W-:Y:S01]  /*5330*/  FADD R17, -R22, R109 ;  /* 0x0000006d16117221 */ /* 0x000fe20000000100 */
[----:B------:R-:W-:Y:S01]  /*5340*/  BSSY.RECONVERGENT B6, `(.L_x_85) ;  /* 0x0000013000067945 */ /* 0x000fe20003800200 */
[----:B------:R-:W-:Y:S01]  /*5350*/  FMUL R0, R18, R18 ;  /* 0x0000001212007220 */ /* 0x000fe20000400000 */
[----:B------:R-:W-:Y:S01]  /*5360*/  VIADD R16, R55, 0xffffffd4 ;  /* 0xffffffd437107836 */ /* 0x000fe20000000000 */
[----:B------:R-:W-:-:S02]  /*5370*/  IADD3.X R76, PT, PT, R60, -0x1, RZ, P1, !PT ;  /* 0xffffffff3c4c7810 */ /* 0x000fc40000ffe4ff */
[----:B------:R-:W-:-:S04]  /*5380*/  FFMA R0, R37, R37, R0 ;  /* 0x0000002525007223 */ /* 0x000fc80000000000 */
[----:B------:R-:W-:-:S04]  /*5390*/  FFMA R4, R17, R17, R0 ;  /* 0x0000001111047223 */ /* 0x000fc80000000000 */
[----:B------:R0:W1:Y:S01]  /*53a0*/  MUFU.RSQ R5, R4 ;  /* 0x0000000400057308 */ /* 0x0000620000001400 */
[----:B------:R-:W-:-:S04]  /*53b0*/  IADD3 R0, PT, PT, R4, -0xd000000, RZ ;  /* 0xf300000004007810 */ /* 0x000fc80007ffe0ff */
[----:B------:R-:W-:-:S13]  /*53c0*/  ISETP.GT.U32.AND P0, PT, R0, 0x727fffff, PT ;  /* 0x727fffff0000780c */ /* 0x000fda0003f04070 */
[----:B01----:R-:W-:Y:S05]  /*53d0*/  @!P0 BRA `(.L_x_86) ;  /* 0x0000000000148947 */ /* 0x003fea0003800000 */
[----:B------:R-:W-:Y:S01]  /*53e0*/  HFMA2 R21, -RZ, RZ, 0, 0 ;  /* 0x00000000ff157431 */ /* 0x000fe200000001ff */
[----:B------:R-:W-:-:S07]  /*53f0*/  MOV R20, 0x5410 ;  /* 0x0000541000147802 */ /* 0x000fce0000000f00 */
[----:B-----5:R-:W-:Y:S05]  /*5400*/  CALL.REL.NOINC `($__internal_1_$__cuda_sm20_sqrt_rn_f32_slowpath) ;  /* 0x0000011000bc7944 */ /* 0x020fea0003c00000 */
[----:B------:R-:W-:Y:S01]  /*5410*/  MOV R22, R4 ;  /* 0x0000000400167202 */ /* 0x000fe20000000f00 */
[----:B------:R-:W-:Y:S06]  /*5420*/  BRA `(.L_x_87) ;  /* 0x0000000000107947 */ /* 0x000fec0003800000 */
.L_x_86:
[----:B------:R-:W-:Y:S01]  /*5430*/  FMUL.FTZ R3, R4, R5 ;  /* 0x0000000504037220 */ /* 0x000fe20000410000 */
[----:B------:R-:W-:-:S03]  /*5440*/  FMUL.FTZ R22, R5, 0.5 ;  /* 0x3f00000005167820 */ /* 0x000fc60000410000 */
[----:B------:R-:W-:-:S04]  /*5450*/  FFMA R4, -R3, R3, R4 ;  /* 0x0000000303047223 */ /* 0x000fc80000000104 */
[----:B------:R-:W-:-:S07]  /*5460*/  FFMA R22, R4, R22, R3 ;  /* 0x0000001604167223 */ /* 0x000fce0000000003 */
.L_x_87:
[----:B------:R-:W-:Y:S05]  /*5470*/  BSYNC.RECONVERGENT B6 ;  /* 0x0000000000067941 */ /* 0x000fea0003800200 */
.L_x_85:
[----:B------:R-:W-:Y:S02]  /*5480*/  FSETP.GT.AND P0, PT, R22, RZ, PT ;  /* 0x000000ff1600720b */ /* 0x000fe40003f04000 */
[----:B------:R-:W-:-:S11]  /*5490*/  MOV R94, R79 ;  /* 0x0000004f005e7202 */ /* 0x000fd60000000f00 */
        /* <DEDUP_REMOVED lines=14> */
[----:B-----5:R-:W-:Y:S05]  /*5580*/  CALL.REL.NOINC `($__internal_2_$__cuda_sm3x_div_rn_noftz_f32_slowpath) ;  /* 0x0000011000c87944 */ /* 0x020fea0003c00000 */
.L_x_89:
[----:B------:R-:W-:Y:S05]  /*5590*/  BSYNC.RECONVERGENT B6 ;  /* 0x0000000000067941 */ /* 0x000fea0003800200 */
.L_x_88:
        /* <DEDUP_REMOVED lines=15> */
.L_x_91:
[----:B------:R-:W-:Y:S05]  /*5690*/  BSYNC.RECONVERGENT B6 ;  /* 0x0000000000067941 */ /* 0x000fea0003800200 */
.L_x_90:
        /* <DEDUP_REMOVED lines=11> */
[----:B------:R-:W-:Y:S01]  /*5750*/  MOV R4, R17 ;  /* 0x0000001100047202 */ /* 0x000fe20000000f00 */
[----:B------:R-:W-:Y:S01]  /*5760*/  IMAD.MOV.U32 R5, RZ, RZ, R22 ;  /* 0x000000ffff057224 */ /* 0x000fe200078e0016 */
[----:B------:R-:W-:-:S07]  /*5770*/  MOV R20, 0x5790 ;  /* 0x0000579000147802 */ /* 0x000fce0000000f00 */
[----:B-----5:R-:W-:Y:S05]  /*5780*/  CALL.REL.NOINC `($__internal_2_$__cuda_sm3x_div_rn_noftz_f32_slowpath) ;  /* 0x0000011000487944 */ /* 0x020fea0003c00000 */
.L_x_93:
[----:B------:R-:W-:Y:S05]  /*5790*/  BSYNC.RECONVERGENT B6 ;  /* 0x0000000000067941 */ /* 0x000fea0003800200 */
.L_x_92:
[----:B------:R-:W-:-:S07]  /*57a0*/  MOV R17, R4 ;  /* 0x0000000400117202 */ /* 0x000fce0000000f00 */
.L_x_84:
[----:B------:R-:W-:Y:S05]  /*57b0*/  BSYNC.RECONVERGENT B7 ;  /* 0x0000000000077941 */ /* 0x000fea0003800200 */
.L_x_83:
[----:B------:R-:W2:Y:S04]  /*57c0*/  LDL R23, [R55+-0xc] ;  /* 0xfffff40037177983 */ /* 0x000ea80000100800 */
[----:B------:R-:W3:Y:S04]  /*57d0*/  LDL R38, [R55+-0x10] ;  /* 0xfffff00037267983 */ /* 0x000ee80000100800 */
[----:B------:R-:W4:Y:S04]  /*57e0*/  LDL R22, [R55+-0x8] ;  /* 0xfffff80037167983 */ /* 0x000f280000100800 */
[----:B------:R-:W4:Y:S01]  /*57f0*/  LDL R0, [R55+-0x4] ;  /* 0xfffffc0037007983 */ /* 0x000f220000100800 */
[----:B------:R-:W-:Y:S01]  /*5800*/  BSSY.RECONVERGENT B7, `(.L_x_94) ;  /* 0x0000047000077945 */ /* 0x000fe20003800200 */
[----:B------:R-:W-:-:S02]  /*5810*/  PLOP3.LUT P0, PT, PT, PT, PT, 0x8, 0x80 ;  /* 0x000000000080781c */ /* 0x000fc40003f0e170 */
[----:B------:R-:W-:Y:S01]  /*5820*/  MOV R63, R79 ;  /* 0x0000004f003f7202 */ /* 0x000fe20000000f00 */
        /* <DEDUP_REMOVED lines=25> */
.L_x_97:
[----:B-1----:R-:W-:Y:S01]  /*59c0*/  FMUL.FTZ R3, R4, R5 ;  /* 0x0000000504037220 */ /* 0x002fe20000410000 */
[----:B------:R-:W-:-:S03]  /*59d0*/  FMUL.FTZ R62, R5, 0.5 ;  /* 0x3f000000053e7820 */ /* 0x000fc60000410000 */
[----:B------:R-:W-:-:S04]  /*59e0*/  FFMA R4, -R3, R3, R4 ;  /* 0x0000000303047223 */ /* 0x000fc80000000104 */
[----:B------:R-:W-:-:S07]  /*59f0*/  FFMA R62, R4, R62, R3 ;  /* 0x0000003e043e7223 */ /* 0x000fce0000000003 */
.L_x_98:
[----:B------:R-:W-:Y:S05]  /*5a00*/  BSYNC.RECONVERGENT B6 ;  /* 0x0000000000067941 */ /* 0x000fea0003800200 */
.L_x_96:
        /* <DEDUP_REMOVED lines=15> */
.L_x_100:
[----:B------:R-:W-:Y:S05]  /*5b00*/  BSYNC.RECONVERGENT B6 ;  /* 0x0000000000067941 */ /* 0x000fea0003800200 */
.L_x_99:
        /* <DEDUP_REMOVED lines=18> */
.L_x_102:
[----:B------:R-:W-:Y:S05]  /*5c30*/  BSYNC.RECONVERGENT B6 ;  /* 0x0000000000067941 */ /* 0x000fea0003800200 */
.L_x_101:
[----:B------:R-:W-:Y:S01]  /*5c40*/  FSETP.GT.AND P0, PT, R4, 0.0010000000474974513054, PT ;  /* 0x3a83126f0400780b */ /* 0x000fe20003f04000 */
[----:B------:R-:W-:-:S12]  /*5c50*/  IMAD.MOV.U32 R63, RZ, RZ, R79 ;  /* 0x000000ffff3f7224 */ /* 0x000fd800078e004f */
[----:B------:R-:W-:-:S07]  /*5c60*/  @P0 MOV R63, R4 ;  /* 0x00000004003f0202 */ /* 0x000fce0000000f00 */
.L_x_95:
[----:B------:R-:W-:Y:S05]  /*5c70*/  BSYNC.RECONVERGENT B7 ;  /* 0x0000000000077941 */ /* 0x000fea0003800200 */
.L_x_94:
[----:B------:R-:W-:Y:S01]  /*5c80*/  FSETP.GEU.OR P0, PT, R63, R94, !P0 ;  /* 0x0000005e3f00720b */ /* 0x000fe2000470e400 */
[----:B------:R-:W-:-:S12]  /*5c90*/  BSSY.RECONVERGENT B7, `(.L_x_103) ;  /* 0x0000050000077945 */ /* 0x000fd80003800200 */
[----:B------:R-:W-:Y:S05]  /*5ca0*/  @P0 BRA `(.L_x_104) ;  /* 0x0000000400380947 */ /* 0x000fea0003800000 */
[C---:B------:R-:W-:Y:S01]  /*5cb0*/  FFMA R108, R63.reuse, R103, R70 ;  /* 0x000000673f6c7223 */ /* 0x040fe20000000046 */
[C---:B------:R-:W-:Y:S01]  /*5cc0*/  FFMA R111, R63.reuse, R102, R71 ;  /* 0x000000663f6f7223 */ /* 0x040fe20000000047 */
[----:B------:R-:W-:Y:S01]  /*5cd0*/  FFMA R109, R63, R100, R69 ;  /* 0x000000643f6d7223 */ /* 0x000fe20000000045 */
[----:B------:R-:W-:Y:S01]  /*5ce0*/  BSSY.RECONVERGENT B6, `(.L_x_105) ;  /* 0x0000014000067945 */ /* 0x000fe20003800200 */
[----:B------:R-:W-:Y:S01]  /*5cf0*/  FADD R18, -R23, R108 ;  /* 0x0000006c17127221 */ /* 0x000fe20000000100 */
[----:B------:R-:W-:Y:S01]  /*5d00*/  FADD R37, -R38, R111 ;  /* 0x0000006f26257221 */ /* 0x000fe20000000100 */
[----:B------:R-:W-:Y:S02]  /*5d10*/  FADD R17, -R22, R109 ;  /* 0x0000006d16117221 */ /* 0x000fe40000000100 */
[----:B------:R-:W-:-:S04]  /*5d20*/  FMUL R0, R18, R18 ;  /* 0x0000001212007220 */ /* 0x000fc80000400000 */
        /* <DEDUP_REMOVED lines=11> */
.L_x_106:
[----:B------:R-:W-:Y:S01]  /*5de0*/  FMUL.FTZ R3, R4, R5 ;  /* 0x0000000504037220 */ /* 0x000fe20000410000 */
[----:B------:R-:W-:-:S03]  /*5df0*/  FMUL.FTZ R22, R5, 0.5 ;  /* 0x3f00000005167820 */ /* 0x000fc60000410000 */
[----:B------:R-:W-:-:S04]  /*5e00*/  FFMA R4, -R3, R3, R4 ;  /* 0x0000000303047223 */ /* 0x000fc80000000104 */
[----:B------:R-:W-:-:S07]  /*5e10*/  FFMA R22, R4, R22, R3 ;  /* 0x0000001604167223 */ /* 0x000fce0000000003 */
.L_x_107:
[----:B------:R-:W-:Y:S05]  /*5e20*/  BSYNC.RECONVERGENT B6 ;  /* 0x0000000000067941 */ /* 0x000fea0003800200 */
.L_x_105:
[----:B------:R-:W-:Y:S02]  /*5e30*/  FSETP.GT.AND P0, PT, R22, RZ, PT ;  /* 0x000000ff1600720b */ /* 0x000fe40003f04000 */
[----:B------:R-:W-:Y:S02]  /*5e40*/  MOV R94, R63 ;  /* 0x0000003f005e7202 */ /* 0x000fe40000000f00 */
[----:B------:R-:W-:Y:S02]  /*5e50*/  MOV R16, R55 ;  /* 0x0000003700107202 */ /* 0x000fe40000000f00 */
[----:B------:R-:W-:Y:S02]  /*5e60*/  MOV R77, R61 ;  /* 0x0000003d004d7202 */ /* 0x000fe40000000f00 */
[----:B------:R-:W-:-:S05]  /*5e70*/  MOV R76, R60 ;  /* 0x0000003c004c7202 */ /* 0x000fca0000000f00 */
        /* <DEDUP_REMOVED lines=15> */
.L_x_109:
[----:B------:R-:W-:Y:S05]  /*5f70*/  BSYNC.RECONVERGENT B6 ;  /* 0x0000000000067941 */ /* 0x000fea0003800200 */
.L_x_108:
        /* <DEDUP_REMOVED lines=10> */
[----:B------:R-:W-:Y:S02]  /*6020*/  HFMA2 R21, -RZ, RZ, 0, 0 ;  /* 0x00000000ff157431 */ /* 0x000fe400000001ff */
[----:B------:R-:W-:Y:S01]  /*6030*/  IMAD.MOV.U32 R4, RZ, RZ, R18 ;  /* 0x000000ffff047224 */ /* 0x000fe200078e0012 */
[----:B------:R-:W-:Y:S02]  /*6040*/  MOV R5, R22 ;  /* 0x0000001600057202 */ /* 0x000fe40000000f00 */
[----:B------:R-:W-:-:S07]  /*6050*/  MOV R20, 0x6070 ;  /* 0x0000607000147802 */ /* 0x000fce0000000f00 */
[----:B-----5:R-:W-:Y:S05]  /*6060*/  CALL.REL.NOINC `($__internal_2_$__cuda_sm3x_div_rn_noftz_f32_slowpath) ;  /* 0x0000010800107944 */ /* 0x020fea0003c00000 */
.L_x_111:
[----:B------:R-:W-:Y:S05]  /*6070*/  BSYNC.RECONVERGENT B6 ;  /* 0x0000000000067941 */ /* 0x000fea0003800200 */
.L_x_110:
        /* <DEDUP_REMOVED lines=15> */
.L_x_113:
[----:B------:R-:W-:Y:S05]  /*6170*/  BSYNC.RECONVERGENT B6 ;  /* 0x0000000000067941 */ /* 0x000fea0003800200 */
.L_x_112:
[----:B------:R-:W-:-:S07]  /*6180*/  MOV R17, R4 ;  /* 0x0000000400117202 */ /* 0x000fce0000000f00 */
.L_x_104:
[----:B------:R-:W-:Y:S05]  /*6190*/  BSYNC.RECONVERGENT B7 ;  /* 0x0000000000077941 */ /* 0x000fea0003800200 */
.L_x_103:
[----:B------:R-:W-:Y:S02]  /*61a0*/  ISETP.NE.AND P1, PT, R78, RZ, PT ;  /* 0x000000ff4e00720c */ /* 0x000fe40003f25270 */
[----:B------:R-:W-:Y:S02]  /*61b0*/  IADD3 R61, P0, PT, R61, 0x58, RZ ;  /* 0x000000583d3d7810 */ /* 0x000fe40007f1e0ff */
[----:B------:R-:W-:Y:S02]  /*61c0*/  IADD3 R55, PT, PT, R55, 0x58, RZ ;  /* 0x0000005837377810 */ /* 0x000fe40007ffe0ff */
[----:B------:R-:W-:-:S07]  /*61d0*/  IADD3.X R60, PT, PT, RZ, R60, RZ, P0, !PT ;  /* 0x0000003cff3c7210 */ /* 0x000fce00007fe4ff */
[----:B------:R-:W-:Y:S05]  /*61e0*/  @P1 BRA `(.L_x_114) ;  /* 0xffffffe800f01947 */ /* 0x000fea000383ffff */
[----:B------:R-:W-:Y:S05]  /*61f0*/  BSYNC.RECONVERGENT B8 ;  /* 0x0000000000087941 */ /* 0x000fea0003800200 */
.L_x_73:
[----:B------:R-:W-:Y:S01]  /*6200*/  HFMA2 R79, -RZ, RZ, 0, 0 ;  /* 0x00000000ff4f7431 */ /* 0x000fe200000001ff */
[----:B------:R-:W-:-:S07]  /*6210*/  LOP3.LUT R78, R25, 0x7ffffffe, RZ, 0xc0, !PT ;  /* 0x7ffffffe194e7812 */ /* 0x000fce00078ec0ff */
.L_x_72:
[----:B------:R-:W-:Y:S05]  /*6220*/  BSYNC.RECONVERGENT B9 ;  /* 0x0000000000097941 */ /* 0x000fea0003800200 */
.L_x_71:
[----:B------:R-:W-:-:S04]  /*6230*/  LOP3.LUT R0, R25, 0x1, RZ, 0xc0, !PT ;  /* 0x0000000119007812 */ /* 0x000fc800078ec0ff */
[----:B------:R-:W-:-:S13]  /*6240*/  ISETP.NE.U32.AND P0, PT, R0, 0x1, PT ;  /* 0x000000010000780c */ /* 0x000fda0003f05070 */
[----:B------:R-:W-:Y:S05]  /*6250*/  @P0 BRA `(.L_x_70) ;  /* 0x0000000800800947 */ /* 0x000fea0003800000 */
[----:B------:R-:W-:-:S05]  /*6260*/  IMAD R55, R78, 0x2c, R31 ;  /* 0x0000002c4e377824 */ /* 0x000fca00078e021f */
[----:B------:R-:W2:Y:S04]  /*6270*/  LDL R23, [R55+0x4] ;  /* 0x0000040037177983 */ /* 0x000ea80000100800 */
[----:B------:R-:W3:Y:S04]  /*6280*/  LDL R38, [R55] ;  /* 0x0000000037267983 */ /* 0x000ee80000100800 */
[----:B------:R-:W4:Y:S04]  /*6290*/  LDL R22, [R55+0x8] ;  /* 0x0000080037167983 */ /* 0x000f280000100800 */
[----:B------:R-:W4:Y:S01]  /*62a0*/  LDL R0, [R55+0xc] ;  /* 0x00000c0037007983 */ /* 0x000f220000100800 */
        /* <DEDUP_REMOVED lines=23> */
[----:B------:R-:W-:Y:S01]  /*6420*/  MOV R20, 0x6450 ;  /* 0x0000645000147802 */ /* 0x000fe20000000f00 */
[----:B------:R-:W-:-:S07]  /*6430*/  IMAD.MOV.U32 R21, RZ, RZ, 0x0 ;  /* 0x00000000ff157424 */ /* 0x000fce00078e00ff */
[----:B-1---5:R-:W-:Y:S05]  /*6440*/  CALL.REL.NOINC `($__internal_1_$__cuda_sm20_sqrt_rn_f32_slowpath) ;  /* 0x0000010000ac7944 */ /* 0x022fea0003c00000 */
[----:B------:R-:W-:Y:S01]  /*6450*/  MOV R54, R4 ;  /* 0x0000000400367202 */ /* 0x000fe20000000f00 */
[----:B------:R-:W-:Y:S06]  /*6460*/  BRA `(.L_x_119) ;  /* 0x0000000000107947 */ /* 0x000fec0003800000 */
.L_x_118:
[----:B-1----:R-:W-:Y:S01]  /*6470*/  FMUL.FTZ R3, R4, R5 ;  /* 0x0000000504037220 */ /* 0x002fe20000410000 */
[----:B------:R-:W-:-:S03]  /*6480*/  FMUL.FTZ R54, R5, 0.5 ;  /* 0x3f00000005367820 */ /* 0x000fc60000410000 */
[----:B------:R-:W-:-:S04]  /*6490*/  FFMA R4, -R3, R3, R4 ;  /* 0x0000000303047223 */ /* 0x000fc80000000104 */
[----:B------:R-:W-:-:S07]  /*64a0*/  FFMA R54, R4, R54, R3 ;  /* 0x0000003604367223 */ /* 0x000fce0000000003 */
.L_x_119:
[----:B------:R-:W-:Y:S05]  /*64b0*/  BSYNC.RECONVERGENT B6 ;  /* 0x0000000000067941 */ /* 0x000fea0003800200 */
.L_x_117:
        /* <DEDUP_REMOVED lines=15> */
.L_x_121:
[----:B------:R-:W-:Y:S05]  /*65b0*/  BSYNC.RECONVERGENT B6 ;  /* 0x0000000000067941 */ /* 0x000fea0003800200 */
.L_x_120:
        /* <DEDUP_REMOVED lines=18> */
.L_x_123:
[----:B------:R-:W-:Y:S05]  /*66e0*/  BSYNC.RECONVERGENT B6 ;  /* 0x0000000000067941 */ /* 0x000fea0003800200 */
.L_x_122:
[----:B------:R-:W-:Y:S02]  /*66f0*/  FSETP.GT.AND P0, PT, R4, 0.0010000000474974513054, PT ;  /* 0x3a83126f0400780b */ /* 0x000fe40003f04000 */
[----:B------:R-:W-:-:S11]  /*6700*/  MOV R61, R63 ;  /* 0x0000003f003d7202 */ /* 0x000fd60000000f00 */
[----:B------:R-:W-:-:S07]  /*6710*/  @P0 MOV R61, R4 ;  /* 0x00000004003d0202 */ /* 0x000fce0000000f00 */
.L_x_116:
[----:B------:R-:W-:Y:S05]  /*6720*/  BSYNC.RECONVERGENT B7 ;  /* 0x0000000000077941 */ /* 0x000fea0003800200 */
.L_x_115:
[----:B------:R-:W-:-:S13]  /*6730*/  FSETP.GEU.OR P0, PT, R61, R94, !P0 ;  /* 0x0000005e3d00720b */ /* 0x000fda000470e400 */
[----:B------:R-:W-:Y:S05]  /*6740*/  @P0 BRA `(.L_x_70) ;  /* 0x0000000400440947 */ /* 0x000fea0003800000 */
[C---:B------:R-:W-:Y:S01]  /*6750*/  FFMA R108, R61.reuse, R103, R70 ;  /* 0x000000673d6c7223 */ /* 0x040fe20000000046 */
[C---:B------:R-:W-:Y:S01]  /*6760*/  FFMA R111, R61.reuse, R102, R71 ;  /* 0x000000663d6f7223 */ /* 0x040fe20000000047 */
[----:B------:R-:W-:Y:S01]  /*6770*/  FFMA R109, R61, R100, R69 ;  /* 0x000000643d6d7223 */ /* 0x000fe20000000045 */
[----:B------:R-:W-:-:S04]  /*6780*/  IMAD.WIDE.U32 R6, R78, 0x2c, R118 ;  /* 0x0000002c4e067825 */ /* 0x000fc800078e0076 */
[----:B------:R-:W-:Y:S01]  /*6790*/  FADD R18, -R23, R108 ;  /* 0x0000006c17127221 */ /* 0x000fe20000000100 */
[----:B------:R-:W-:Y:S01]  /*67a0*/  FADD R37, -R38, R111 ;  /* 0x0000006f26257221 */ /* 0x000fe20000000100 */
[----:B------:R-:W-:Y:S01]  /*67b0*/  FADD R17, -R22, R109 ;  /* 0x0000006d16117221 */ /* 0x000fe20000000100 */
[----:B------:R-:W-:Y:S02]  /*67c0*/  IMAD R79, R79, 0x2c, RZ ;  /* 0x0000002c4f4f7824 */ /* 0x000fe400078e02ff */
[----:B------:R-:W-:Y:S01]  /*67d0*/  FMUL R0, R18, R18 ;  /* 0x0000001212007220 */ /* 0x000fe20000400000 */
[----:B------:R-:W-:Y:S01]  /*67e0*/  IADD3 R77, P1, PT, R6, 0x10, RZ ;  /* 0x00000010064d7810 */ /* 0x000fe20007f3e0ff */
[----:B------:R-:W-:Y:S01]  /*67f0*/  BSSY.RECONVERGENT B6, `(.L_x_124) ;  /* 0x0000012000067945 */ /* 0x000fe20003800200 */
[----:B------:R-:W-:Y:S01]  /*6800*/  IADD3 R16, PT, PT, R55, 0x10, RZ ;  /* 0x0000001037107810 */ /* 0x000fe20007ffe0ff */
[----:B------:R-:W-:Y:S01]  /*6810*/  FFMA R0, R37, R37, R0 ;  /* 0x0000002525007223 */ /* 0x000fe20000000000 */
[----:B------:R-:W-:-:S03]  /*6820*/  IADD3.X R76, PT, PT, R7, R79, RZ, P1, !PT ;  /* 0x0000004f074c7210 */ /* 0x000fc60000ffe4ff */
[----:B------:R-:W-:-:S04]  /*6830*/  FFMA R4, R17, R17, R0 ;  /* 0x0000001111047223 */ /* 0x000fc80000000000 */
[----:B------:R0:W1:Y:S01]  /*6840*/  MUFU.RSQ R5, R4 ;  /* 0x0000000400057308 */ /* 0x0000620000001400 */
[----:B------:R-:W-:-:S04]  /*6850*/  IADD3 R0, PT, PT, R4, -0xd000000, RZ ;  /* 0xf300000004007810 */ /* 0x000fc80007ffe0ff */
[----:B------:R-:W-:-:S13]  /*6860*/  ISETP.GT.U32.AND P0, PT, R0, 0x727fffff, PT ;  /* 0x727fffff0000780c */ /* 0x000fda0003f04070 */
[----:B01----:R-:W-:Y:S05]  /*6870*/  @!P0 BRA `(.L_x_125) ;  /* 0x0000000000148947 */ /* 0x003fea0003800000 */
[----:B------:R-:W-:Y:S01]  /*6880*/  MOV R20, 0x68b0 ;  /* 0x000068b000147802 */ /* 0x000fe20000000f00 */
[----:B------:R-:W-:-:S07]  /*6890*/  IMAD.MOV.U32 R21, RZ, RZ, 0x0 ;  /* 0x00000000ff157424 */ /* 0x000fce00078e00ff */
[----:B-----5:R-:W-:Y:S05]  /*68a0*/  CALL.REL.NOINC `($__internal_1_$__cuda_sm20_sqrt_rn_f32_slowpath) ;  /* 0x000000fc00947944 */ /* 0x020fea0003c00000 */
[----:B------:R-:W-:Y:S01]  /*68b0*/  MOV R22, R4 ;  /* 0x0000000400167202 */ /* 0x000fe20000000f00 */
[----:B------:R-:W-:Y:S06]  /*68c0*/  BRA `(.L_x_126) ;  /* 0x0000000000107947 */ /* 0x000fec0003800000 */
.L_x_125:
[----:B------:R-:W-:Y:S01]  /*68d0*/  FMUL.FTZ R3, R4, R5 ;  /* 0x0000000504037220 */ /* 0x000fe20000410000 */
[----:B------:R-:W-:-:S03]  /*68e0*/  FMUL.FTZ R22, R5, 0.5 ;  /* 0x3f00000005167820 */ /* 0x000fc60000410000 */
[----:B------:R-:W-:-:S04]  /*68f0*/  FFMA R4, -R3, R3, R4 ;  /* 0x0000000303047223 */ /* 0x000fc80000000104 */
[----:B------:R-:W-:-:S07]  /*6900*/  FFMA R22, R4, R22, R3 ;  /* 0x0000001604167223 */ /* 0x000fce0000000003 */
.L_x_126:
[----:B------:R-:W-:Y:S05]  /*6910*/  BSYNC.RECONVERGENT B6 ;  /* 0x0000000000067941 */ /* 0x000fea0003800200 */
.L_x_124:
        /* <DEDUP_REMOVED lines=17> */
.L_x_128:
[----:B------:R-:W-:Y:S05]  /*6a30*/  BSYNC.RECONVERGENT B6 ;  /* 0x0000000000067941 */ /* 0x000fea0003800200 */
.L_x_127:
        /* <DEDUP_REMOVED lines=15> */
.L_x_130:
[----:B------:R-:W-:Y:S05]  /*6b30*/  BSYNC.RECONVERGENT B6 ;  /* 0x0000000000067941 */ /* 0x000fea0003800200 */
.L_x_129:
        /* <DEDUP_REMOVED lines=14> */
[----:B-----5:R-:W-:Y:S05]  /*6c20*/  CALL.REL.NOINC `($__internal_2_$__cuda_sm3x_div_rn_noftz_f32_slowpath) ;  /* 0x000000fc00207944 */ /* 0x020fea0003c00000 */
.L_x_132:
[----:B------:R-:W-:Y:S05]  /*6c30*/  BSYNC.RECONVERGENT B6 ;  /* 0x0000000000067941 */ /* 0x000fea0003800200 */
.L_x_131:
[----:B------:R-:W-:Y:S02]  /*6c40*/  MOV R17, R4 ;  /* 0x0000000400117202 */ /* 0x000fe40000000f00 */
[----:B------:R-:W-:-:S07]  /*6c50*/  MOV R94, R61 ;  /* 0x0000003d005e7202 */ /* 0x000fce0000000f00 */
.L_x_70:
[----:B------:R-:W-:Y:S05]  /*6c60*/  BSYNC.RECONVERGENT B10 ;  /* 0x00000000000a7941 */ /* 0x000fea0003800200 */
.L_x_69:
[----:B------:R-:W-:Y:S01]  /*6c70*/  ISETP.GE.AND P0, PT, R29, 0x1, PT ;  /* 0x000000011d00780c */ /* 0x000fe20003f06270 */
[----:B------:R-:W-:-:S12]  /*6c80*/  BSSY.RECONVERGENT B8, `(.L_x_133) ;  /* 0x00000d6000087945 */ /* 0x000fd80003800200 */
[----:B------:R-:W-:Y:S05]  /*6c90*/  @!P0 BRA `(.L_x_134) ;  /* 0x0000000c00508947 */ /* 0x000fea0003800000 */
[----:B------:R-:W0:Y:S01]  /*6ca0*/  LDCU UR4, c[0x0][0x2f8] ;  /* 0x00005f00ff0477ac */ /* 0x000e220008000800 */
[----:B------:R-:W-:Y:S02]  /*6cb0*/  IADD3 R61, P0, PT, R27, 0x14, RZ ;  /* 0x000000141b3d7810 */ /* 0x000fe40007f1e0ff */
[----:B------:R-:W-:Y:S02]  /*6cc0*/  IADD3 R78, PT, PT, -R29, RZ, RZ ;  /* 0x000000ff1d4e7210 */ /* 0x000fe40007ffe1ff */
[----:B------:R-:W-:Y:S02]  /*6cd0*/  IADD3.X R55, PT, PT, RZ, R28, RZ, P0, !PT ;  /* 0x0000001cff377210 */ /* 0x000fe400007fe4ff */
[----:B0-----:R-:W-:-:S04]  /*6ce0*/  IADD3 R53, PT, PT, R27, -UR4, RZ ;  /* 0x800000041b357c10 */ /* 0x001fc8000fffe0ff */
[----:B------:R-:W-:-:S07]  /*6cf0*/  IADD3 R53, PT, PT, R53, 0x14, RZ ;  /* 0x0000001435357810 */ /* 0x000fce0007ffe0ff */
.L_x_158:
[----:B------:R-:W2:Y:S04]  /*6d00*/  LDL R54, [R53+-0xc] ;  /* 0xfffff40035367983 */ /* 0x000ea80000100800 */
[----:B------:R-:W3:Y:S04]  /*6d10*/  LDL R60, [R53+-0x14] ;  /* 0xffffec00353c7983 */ /* 0x000ee80000100800 */
[----:B------:R-:W4:Y:S01]  /*6d20*/  LDL R0, [R53+-0x8] ;  /* 0xfffff80035007983 */ /* 0x000f220000100800 */
[----:B------:R-:W-:Y:S01]  /*6d30*/  FMUL R7, R100, R100 ;  /* 0x0000006464077220 */ /* 0x000fe20000400000 */
[----:B------:R-:W-:Y:S01]  /*6d40*/  IADD3 R78, PT, PT, R78, 0x1, RZ ;  /* 0x000000014e4e7810 */ /* 0x000fe20007ffe0ff */
[----:B------:R-:W-:Y:S01]  /*6d50*/  BSSY.RECONVERGENT B7, `(.L_x_135) ;  /* 0x0000071000077945 */ /* 0x000fe20003800200 */
[----:B------:R-:W-:Y:S01]  /*6d60*/  PLOP3.LUT P2, PT, PT, PT, PT, 0x8, 0x80 ;  /* 0x000000000080781c */ /* 0x000fe20003f4e170 */
[----:B------:R-:W-:Y:S01]  /*6d70*/  FFMA R6, R102, R102, R7 ;  /* 0x0000006666067223 */ /* 0x000fe20000000007 */
[----:B------:R-:W-:-:S02]  /*6d80*/  ISETP.NE.AND P1, PT, R78, RZ, PT ;  /* 0x000000ff4e00720c */ /* 0x000fc40003f25270 */
[----:B------:R-:W-:Y:S01]  /*6d90*/  P2R R84, PR, RZ, 0x4 ;  /* 0x00000004ff547803 */ /* 0x000fe20000000000 */
[----:B------:R-:W-:Y:S01]  /*6da0*/  FMUL R6, R6, -4 ;  /* 0xc080000006067820 */ /* 0x000fe20000400000 */
[----:B------:R-:W-:Y:S01]  /*6db0*/  P2R R79, PR, RZ, 0x2 ;  /* 0x00000002ff4f7803 */ /* 0x000fe20000000000 */
[----:B--2---:R-:W-:Y:S01]  /*6dc0*/  FADD R5, -R54, R69 ;  /* 0x0000004536057221 */ /* 0x004fe20000000100 */
[----:B---3--:R-:W-:-:S03]  /*6dd0*/  FADD R3, -R60, R71 ;  /* 0x000000473c037221 */ /* 0x008fc60000000100 */
[C---:B------:R-:W-:Y:S01]  /*6de0*/  FMUL R4, R5.reuse, R5 ;  /* 0x0000000505047220 */ /* 0x040fe20000400000 */
[----:B------:R-:W-:-:S03]  /*6df0*/  FMUL R5, R5, R100 ;  /* 0x0000006405057220 */ /* 0x000fc60000400000 */
[C---:B------:R-:W-:Y:S01]  /*6e00*/  FFMA R7, R3.reuse, R3, R4 ;  /* 0x0000000303077223 */ /* 0x040fe20000000004 */
[----:B------:R-:W-:-:S03]  /*6e10*/  FFMA R5, R3, R102, R5 ;  /* 0x0000006603057223 */ /* 0x000fc60000000005 */
[----:B----4-:R-:W-:Y:S01]  /*6e20*/  FFMA R7, -R0, R0, R7 ;  /* 0x0000000000077223 */ /* 0x010fe20000000107 */
[----:B------:R-:W-:-:S03]  /*6e30*/  FADD R23, R5, R5 ;  /* 0x0000000505177221 */ /* 0x000fc60000000000 */
[----:B------:R-:W-:-:S04]  /*6e40*/  FMUL R4, R7, R6 ;  /* 0x0000000607047220 */ /* 0x000fc80000400000 */
[----:B------:R-:W-:-:S05]  /*6e50*/  FFMA R4, R23, R23, R4 ;  /* 0x0000001717047223 */ /* 0x000fca0000000004 */
[----:B------:R-:W-:-:S13]  /*6e60*/  FSETP.GEU.AND P0, PT, R4, RZ, PT ;  /* 0x000000ff0400720b */ /* 0x000fda0003f0e000 */
[----:B------:R-:W-:Y:S05]  /*6e70*/  @!P0 BRA `(.L_x_136) ;  /* 0x0000000400788947 */ /* 0x000fea0003800000 */
[----:B------:R-:W2:Y:S04]  /*6e80*/  LDL R3, [R53+-0x10] ;  /* 0xfffff00035037983 */ /* 0x000ea80000100800 */
[----:B------:R0:W5:Y:S01]  /*6e90*/  LDL R38, [R53+-0x4] ;  /* 0xfffffc0035267983 */ /* 0x0001620000100800 */
[----:B------:R-:W-:Y:S01]  /*6ea0*/  IADD3 R0, PT, PT, R4, -0xd000000, RZ ;  /* 0xf300000004007810 */ /* 0x000fe20007ffe0ff */
[----:B------:R0:W1:Y:S01]  /*6eb0*/  MUFU.RSQ R5, R4 ;  /* 0x0000000400057308 */ /* 0x0000620000001400 */
[----:B------:R-:W-:Y:S02]  /*6ec0*/  BSSY.RECONVERGENT B6, `(.L_x_137) ;  /* 0x000000d000067945 */ /* 0x000fe40003800200 */
[----:B------:R-:W-:Y:S01]  /*6ed0*/  ISETP.GT.U32.AND P0, PT, R0, 0x727fffff, PT ;  /* 0x727fffff0000780c */ /* 0x000fe20003f04070 */
[----:B--2---:R-:W-:-:S12]  /*6ee0*/  FADD R22, -R3, R70 ;  /* 0x0000004603167221 */ /* 0x004fd80000000100 */
[----:B01----:R-:W-:Y:S05]  /*6ef0*/  @!P0 BRA `(.L_x_138) ;  /* 0x0000000000148947 */ /* 0x003fea0003800000 */
[----:B------:R-:W-:Y:S01]  /*6f00*/  HFMA2 R21, -RZ, RZ, 0, 0 ;  /* 0x00000000ff157431 */ /* 0x000fe200000001ff */
[----:B------:R-:W-:-:S07]  /*6f10*/  MOV R20, 0x6f30 ;  /* 0x00006f3000147802 */ /* 0x000fce0000000f00 */
[----:B-----5:R-:W-:Y:S05]  /*6f20*/  CALL.REL.NOINC `($__internal_1_$__cuda_sm20_sqrt_rn_f32_slowpath) ;  /* 0x000000f400f47944 */ /* 0x020fea0003c00000 */
[----:B------:R-:W-:Y:S01]  /*6f30*/  MOV R68, R4 ;  /* 0x0000000400447202 */ /* 0x000fe20000000f00 */
[----:B------:R-:W-:Y:S06]  /*6f40*/  BRA `(.L_x_139) ;  /* 0x0000000000107947 */ /* 0x000fec0003800000 */
.L_x_138:
[----:B------:R-:W-:Y:S01]  /*6f50*/  FMUL.FTZ R3, R4, R5 ;  /* 0x0000000504037220 */ /* 0x000fe20000410000 */
[----:B------:R-:W-:-:S03]  /*6f60*/  FMUL.FTZ R68, R5, 0.5 ;  /* 0x3f00000005447820 */ /* 0x000fc60000410000 */
[----:B------:R-:W-:-:S04]  /*6f70*/  FFMA R4, -R3, R3, R4 ;  /* 0x0000000303047223 */ /* 0x000fc80000000104 */
[----:B------:R-:W-:-:S07]  /*6f80*/  FFMA R68, R4, R68, R3 ;  /* 0x0000004404447223 */ /* 0x000fce0000000003 */
.L_x_139:
[----:B------:R-:W-:Y:S05]  /*6f90*/  BSYNC.RECONVERGENT B6 ;  /* 0x0000000000067941 */ /* 0x000fea0003800200 */
.L_x_137:
[----:B------:R-:W-:Y:S01]  /*6fa0*/  FMUL R3, R100, R100 ;  /* 0x0000006464037220 */ /* 0x000fe20000400000 */
[----:B------:R-:W-:Y:S01]  /*6fb0*/  FADD R4, -R23, -R68 ;  /* 0x8000004417047221 */ /* 0x000fe20000000100 */
[----:B------:R-:W-:Y:S02]  /*6fc0*/  BSSY.RECONVERGENT B6, `(.L_x_140) ;  /* 0x0000010000067945 */ /* 0x000fe40003800200 */
[----:B------:R-:W-:-:S04]  /*6fd0*/  FFMA R3, R102, R102, R3 ;  /* 0x0000006666037223 */ /* 0x000fc80000000003 */
[----:B------:R-:W-:-:S04]  /*6fe0*/  FADD R19, R3, R3 ;  /* 0x0000000303137221 */ /* 0x000fc80000000000 */
[----:B------:R-:W0:Y:S08]  /*6ff0*/  MUFU.RCP R0, R19 ;  /* 0x0000001300007308 */ /* 0x000e300000001000 */
        /* <DEDUP_REMOVED lines=11> */
[----:B------:R-:W-:-:S07]  /*70b0*/  IMAD.MOV.U32 R62, RZ, RZ, R4 ;  /* 0x000000ffff3e7224 */ /* 0x000fce00078e0004 */
.L_x_141:
[----:B------:R-:W-:Y:S05]  /*70c0*/  BSYNC.RECONVERGENT B6 ;  /* 0x0000000000067941 */ /* 0x000fea0003800200 */
.L_x_140:
        /* <DEDUP_REMOVED lines=15> */
.L_x_143:
[----:B------:R-:W-:Y:S05]  /*71c0*/  BSYNC.RECONVERGENT B6 ;  /* 0x0000000000067941 */ /* 0x000fea0003800200 */
.L_x_142:
[----:B------:R-:W-:Y:S01]  /*71d0*/  FSETP.GT.AND P0, PT, R62, R4, PT ;  /* 0x000000043e00720b */ /* 0x000fe20003f04000 */
[----:B-----5:R-:W-:-:S03]  /*71e0*/  FMUL R0, R38, -0.5 ;  /* 0xbf00000026007820 */ /* 0x020fc60000400000 */
[----:B------:R-:W-:Y:S02]  /*71f0*/  FSEL R19, R4, R62, P0 ;  /* 0x0000003e04137208 */ /* 0x000fe40000000000 */
[----:B------:R-:W-:-:S03]  /*7200*/  FSEL R7, R62, R4, P0 ;  /* 0x000000043e077208 */ /* 0x000fc60000000000 */
[----:B------:R-:W-:-:S05]  /*7210*/  FFMA R3, R19, R103, R22 ;  /* 0x0000006713037223 */ /* 0x000fca0000000016 */
[----:B------:R-:W-:-:S13]  /*7220*/  FSETP.GEU.AND P1, PT, R3, R0, PT ;  /* 0x000000000300720b */ /* 0x000fda0003f2e000 */
[----:B------:R-:W-:Y:S05]  /*7230*/  @P1 BRA `(.L_x_144) ;  /* 0x0000000000701947 */ /* 0x000fea0003800000 */
[----:B------:R-:W-:-:S05]  /*7240*/  FFMA R22, R7, R103, R22 ;  /* 0x0000006707167223 */ /* 0x000fca0000000016 */
[----:B------:R-:W-:-:S13]  /*7250*/  FSETP.GEU.AND P0, PT, R22, R0, PT ;  /* 0x000000001600720b */ /* 0x000fda0003f0e000 */
[----:B------:R-:W-:Y:S05]  /*7260*/  @!P0 BRA `(.L_x_136) ;  /* 0x00000000007c8947 */ /* 0x000fea0003800000 */
[C---:B------:R-:W-:Y:S01]  /*7270*/  FADD R5, -R3.reuse, R22 ;  /* 0x0000001603057221 */ /* 0x040fe20000000100 */
[----:B------:R-:W-:Y:S01]  /*7280*/  FADD R3, -R3, R0 ;  /* 0x0000000003037221 */ /* 0x000fe20000000100 */
[----:B------:R-:W-:Y:S01]  /*7290*/  FADD R0, -R19, R7 ;  /* 0x0000000713007221 */ /* 0x000fe20000000100 */
[----:B------:R-:W-:Y:S01]  /*72a0*/  BSSY.RECONVERGENT B6, `(.L_x_145) ;  /* 0x000000e000067945 */ /* 0x000fe20003800200 */
[----:B------:R-:W0:Y:S02]  /*72b0*/  MUFU.RCP R4, R5 ;  /* 0x0000000500047308 */ /* 0x000e240000001000 */
[----:B------:R-:W-:-:S06]  /*72c0*/  FMUL R0, R0, R3 ;  /* 0x0000000300007220 */ /* 0x000fcc0000400000 */
        /* <DEDUP_REMOVED lines=10> */
[----:B------:R-:W-:Y:S05]  /*7370*/  CALL.REL.NOINC `($__internal_2_$__cuda_sm3x_div_rn_noftz_f32_slowpath) ;  /* 0x000000f4004c7944 */ /* 0x000fea0003c00000 */
.L_x_146:
[----:B------:R-:W-:Y:S05]  /*7380*/  BSYNC.RECONVERGENT B6 ;  /* 0x0000000000067941 */ /* 0x000fea0003800200 */
.L_x_145:
[C---:B------:R-:W-:Y:S01]  /*7390*/  FSETP.GT.AND P0, PT, R19.reuse, -R4, PT ;  /* 0x800000041300720b */ /* 0x040fe20003f04000 */
[----:B------:R-:W-:-:S12]  /*73a0*/  FADD R4, R19, R4 ;  /* 0x0000000413047221 */ /* 0x000fd80000000000 */
[----:B------:R-:W-:Y:S05]  /*73b0*/  @!P0 BRA `(.L_x_136) ;  /* 0x0000000000288947 */ /* 0x000fea0003800000 */
[----:B------:R-:W-:Y:S02]  /*73c0*/  PLOP3.LUT P0, PT, PT, PT, PT, 0x80, 0x8 ;  /* 0x000000000008781c */ /* 0x000fe40003f0f070 */
[----:B------:R-:W-:Y:S02]  /*73d0*/  MOV R63, R4 ;  /* 0x00000004003f7202 */ /* 0x000fe40000000f00 */
[----:B------:R-:W-:Y:S01]  /*73e0*/  P2R R84, PR, RZ, 0x1 ;  /* 0x00000001ff547803 */ /* 0x000fe20000000000 */
[----:B------:R-:W-:Y:S08]  /*73f0*/  BRA `(.L_x_136) ;  /* 0x0000000000187947 */ /* 0x000ff00003800000 */
.L_x_144:
[----:B------:R-:W-:-:S05]  /*7400*/  FMUL R38, R38, 0.5 ;  /* 0x3f00000026267820 */ /* 0x000fca0000400000 */
[----:B------:R-:W-:-:S04]  /*7410*/  FSETP.GTU.AND P0, PT, R3, R38, PT ;  /* 0x000000260300720b */ /* 0x000fc80003f0c000 */
[----:B------:R-:W-:-:S04]  /*7420*/  FSETP.GE.AND P0, PT, R3, R0, !P0 ;  /* 0x000000000300720b */ /* 0x000fc80004706000 */
[----:B------:R-:W-:-:S04]  /*7430*/  FSETP.GT.AND P1, PT, R19, RZ, P0 ;  /* 0x000000ff1300720b */ /* 0x000fc80000724000 */
[----:B------:R-:W-:Y:S02]  /*7440*/  P2R R84, PR, RZ, 0x2 ;  /* 0x00000002ff547803 */ /* 0x000fe40000000000 */
[----:B------:R-:W-:-:S07]  /*7450*/  FSEL R63, R19, R63, P1 ;  /* 0x0000003f133f7208 */ /* 0x000fce0000800000 */
.L_x_136:
[----:B------:R-:W-:Y:S05]  /*7460*/  BSYNC.RECONVERGENT B7 ;  /* 0x0000000000077941 */ /* 0x000fea0003800200 */
.L_x_135:
[----:B------:R-:W-:Y:S01]  /*7470*/  ISETP.NE.AND P0, PT, R84, RZ, PT ;  /* 0x000000ff5400720c */ /* 0x000fe20003f05270 */
[----:B------:R-:W-:Y:S03]  /*7480*/  BSSY.RECONVERGENT B7, `(.L_x_147) ;  /* 0x0000050000077945 */ /* 0x000fe60003800200 */
[----:B------:R-:W-:-:S13]  /*7490*/  FSETP.GEU.OR P0, PT, R63, R94, !P0 ;  /* 0x0000005e3f00720b */ /* 0x000fda000470e400 */
[----:B------:R-:W-:Y:S05]  /*74a0*/  @P0 BRA `(.L_x_148) ;  /* 0x0000000400340947 */ /* 0x000fea0003800000 */
[C---:B------:R-:W-:Y:S01]  /*74b0*/  FFMA R111, R63.reuse, R102, R71 ;  /* 0x000000663f6f7223 */ /* 0x040fe20000000047 */
[C---:B------:R-:W-:Y:S01]  /*74c0*/  FFMA R109, R63.reuse, R100, R69 ;  /* 0x000000643f6d7223 */ /* 0x040fe20000000045 */
[----:B------:R-:W-:Y:S01]  /*74d0*/  BSSY.RECONVERGENT B6, `(.L_x_149) ;  /* 0x0000013000067945 */ /* 0x000fe20003800200 */
[----:B------:R-:W-:Y:S01]  /*74e0*/  FFMA R108, R63, R103, R70 ;  /* 0x000000673f6c7223 */ /* 0x000fe20000000046 */
[----:B------:R-:W-:Y:S01]  /*74f0*/  FADD R37, -R60, R111 ;  /* 0x0000006f3c257221 */ /* 0x000fe20000000100 */
[----:B------:R-:W-:-:S03]  /*7500*/  FADD R17, -R54, R109 ;  /* 0x0000006d36117221 */ /* 0x000fc60000000100 */
[----:B------:R-:W-:-:S04]  /*7510*/  FFMA R4, R37, R37, RZ ;  /* 0x0000002525047223 */ /* 0x000fc800000000ff */
        /* <DEDUP_REMOVED lines=10> */
.L_x_150:
[----:B------:R-:W-:Y:S01]  /*75c0*/  FMUL.FTZ R3, R4, R5 ;  /* 0x0000000504037220 */ /* 0x000fe20000410000 */
[----:B------:R-:W-:-:S03]  /*75d0*/  FMUL.FTZ R22, R5, 0.5 ;  /* 0x3f00000005167820 */ /* 0x000fc60000410000 */
[----:B------:R-:W-:-:S04]  /*75e0*/  FFMA R4, -R3, R3, R4 ;  /* 0x0000000303047223 */ /* 0x000fc80000000104 */
[----:B------:R-:W-:-:S07]  /*75f0*/  FFMA R22, R4, R22, R3 ;  /* 0x0000001604167223 */ /* 0x000fce0000000003 */
.L_x_151:
[----:B------:R-:W-:Y:S05]  /*7600*/  BSYNC.RECONVERGENT B6 ;  /* 0x0000000000067941 */ /* 0x000fea0003800200 */
.L_x_149:
[----:B------:R-:W-:Y:S01]  /*7610*/  FSETP.GT.AND P0, PT, R22, RZ, PT ;  /* 0x000000ff1600720b */ /* 0x000fe20003f04000 */
[----:B------:R-:W-:Y:S01]  /*7620*/  HFMA2 R18, -RZ, RZ, 0, 0 ;  /* 0x00000000ff127431 */ /* 0x000fe200000001ff */
[----:B------:R-:W-:Y:S01]  /*7630*/  MOV R94, R63 ;  /* 0x0000003f005e7202 */ /* 0x000fe20000000f00 */
[----:B------:R-:W-:Y:S01]  /*7640*/  IMAD.MOV.U32 R77, RZ, RZ, R61 ;  /* 0x000000ffff4d7224 */ /* 0x000fe200078e003d */
[----:B------:R-:W-:Y:S02]  /*7650*/  MOV R16, R53 ;  /* 0x0000003500107202 */ /* 0x000fe40000000f00 */
[----:B------:R-:W-:-:S07]  /*7660*/  MOV R76, R55 ;  /* 0x00000037004c7202 */ /* 0x000fce0000000f00 */
        /* <DEDUP_REMOVED lines=15> */
.L_x_153:
[----:B------:R-:W-:Y:S05]  /*7760*/  BSYNC.RECONVERGENT B6 ;  /* 0x0000000000067941 */ /* 0x000fea0003800200 */
.L_x_152:
[----:B------:R-:W0:Y:S01]  /*7770*/  MUFU.RCP R3, R22 ;  /* 0x0000001600037308 */ /* 0x000e220000001000 */
[----:B------:R-:W-:Y:S01]  /*7780*/  BSSY.RECONVERGENT B6, `(.L_x_154) ;  /* 0x000000f000067945 */ /* 0x000fe20003800200 */
[----:B------:R-:W-:-:S06]  /*7790*/  MOV R37, R4 ;  /* 0x0000000400257202 */ /* 0x000fcc0000000f00 */
[----:B------:R-:W1:Y:S01]  /*77a0*/  FCHK P0, RZ, R22 ;  /* 0x00000016ff007302 */ /* 0x000e620000000000 */
[----:B0-----:R-:W-:-:S04]  /*77b0*/  FFMA R0, R3, -R22, 1 ;  /* 0x3f80000003007423 */ /* 0x001fc80000000816 */
[----:B------:R-:W-:-:S04]  /*77c0*/  FFMA R0, R3, R0, R3 ;  /* 0x0000000003007223 */ /* 0x000fc80000000003 */
[----:B------:R-:W-:-:S04]  /*77d0*/  FFMA R3, RZ, R0, RZ ;  /* 0x00000000ff037223 */ /* 0x000fc800000000ff */
[----:B------:R-:W-:-:S04]  /*77e0*/  FFMA R18, R3, -R22, RZ ;  /* 0x8000001603127223 */ /* 0x000fc800000000ff */
[----:B------:R-:W-:Y:S01]  /*77f0*/  FFMA R18, R0, R18, R3 ;  /* 0x0000001200127223 */ /* 0x000fe20000000003 */
[----:B-1----:R-:W-:Y:S06]  /*7800*/  @!P0 BRA `(.L_x_155) ;  /* 0x0000000000188947 */ /* 0x002fec0003800000 */
[----:B------:R-:W-:Y:S01]  /*7810*/  HFMA2 R4, -RZ, RZ, 0, 0 ;  /* 0x00000000ff047431 */ /* 0x000fe200000001ff */
[----:B------:R-:W-:Y:S01]  /*7820*/  MOV R5, R22 ;  /* 0x0000001600057202 */ /* 0x000fe20000000f00 */
[----:B------:R-:W-:Y:S01]  /*7830*/  HFMA2 R21, -RZ, RZ, 0, 0 ;  /* 0x00000000ff157431 */ /* 0x000fe200000001ff */
[----:B------:R-:W-:-:S07]  /*7840*/  MOV R20, 0x7860 ;  /* 0x0000786000147802 */ /* 0x000fce0000000f00 */
[----:B-----5:R-:W-:Y:S05]  /*7850*/  CALL.REL.NOINC `($__internal_2_$__cuda_sm3x_div_rn_noftz_f32_slowpath) ;  /* 0x000000f000147944 */ /* 0x020fea0003c00000 */
[----:B------:R-:W-:-:S07]  /*7860*/  MOV R18, R4 ;  /* 0x0000000400127202 */ /* 0x000fce0000000f00 */
.L_x_155:
[----:B------:R-:W-:Y:S05]  /*7870*/  BSYNC.RECONVERGENT B6 ;  /* 0x0000000000067941 */ /* 0x000fea0003800200 */
.L_x_154:
        /* <DEDUP_REMOVED lines=14> */
.L_x_157:
[----:B------:R-:W-:Y:S05]  /*7960*/  BSYNC.RECONVERGENT B6 ;  /* 0x0000000000067941 */ /* 0x000fea0003800200 */
.L_x_156:
[----:B------:R-:W-:-:S07]  /*7970*/  IMAD.MOV.U32 R17, RZ, RZ, R4 ;  /* 0x000000ffff117224 */ /* 0x000fce00078e0004 */
.L_x_148:
[----:B------:R-:W-:Y:S05]  /*7980*/  BSYNC.RECONVERGENT B7 ;  /* 0x0000000000077941 */ /* 0x000fea0003800200 */
.L_x_147:
[----:B------:R-:W-:Y:S02]  /*7990*/  ISETP.NE.AND P1, PT, R79, RZ, PT ;  /* 0x000000ff4f00720c */ /* 0x000fe40003f25270 */
[----:B------:R-:W-:Y:S02]  /*79a0*/  IADD3 R61, P0, PT, R61, 0x30, RZ ;  /* 0x000000303d3d7810 */ /* 0x000fe40007f1e0ff */
[----:B------:R-:W-:Y:S02]  /*79b0*/  IADD3 R53, PT, PT, R53, 0x30, RZ ;  /* 0x0000003035357810 */ /* 0x000fe40007ffe0ff */
[----:B------:R-:W-:-:S07]  /*79c0*/  IADD3.X R55, PT, PT, RZ, R55, RZ, P0, !PT ;  /* 0x00000037ff377210 */ /* 0x000fce00007fe4ff */
[----:B------:R-:W-:Y:S05]  /*79d0*/  @P1 BRA `(.L_x_158) ;  /* 0xfffffff000c81947 */ /* 0x000fea000383ffff */
.L_x_134:
[----:B------:R-:W-:Y:S05]  /*79e0*/  BSYNC.RECONVERGENT B8 ;  /* 0x0000000000087941 */ /* 0x000fea0003800200 */
.L_x_133:
[----:B-----5:R-:W-:Y:S01]  /*79f0*/  ISETP.GE.AND P0, PT, R26, 0x1, PT ;  /* 0x000000011a00780c */ /* 0x020fe20003f06270 */
[----:B------:R-:W-:-:S12]  /*7a00*/  BSSY.RECONVERGENT B9, `(.L_x_159) ;  /* 0x0000183000097945 */ /* 0x000fd80003800200 */
[----:B------:R-:W-:Y:S05]  /*7a10*/  @!P0 BRA `(.L_x_160) ;  /* 0x0000001800048947 */ /* 0x000fea0003800000 */
[C---:B------:R-:W-:Y:S01]  /*7a20*/  ISETP.GE.U32.AND P0, PT, R26.reuse, 0x4, PT ;  /* 0x000000041a00780c */ /* 0x040fe20003f06070 */
[----:B------:R-:W-:Y:S01]  /*7a30*/  BSSY.RECONVERGENT B8, `(.L_x_161) ;  /* 0x00000d9000087945 */ /* 0x000fe20003800200 */
[----:B------:R-:W-:Y:S02]  /*7a40*/  LOP3.LUT R68, R26, 0x3, RZ, 0xc0, !PT ;  /* 0x000000031a447812 */ /* 0x000fe400078ec0ff */
[----:B------:R-:W-:-:S09]  /*7a50*/  MOV R63, RZ ;  /* 0x000000ff003f7202 */ /* 0x000fd20000000f00 */
[----:B------:R-:W-:Y:S05]  /*7a60*/  @!P0 BRA `(.L_x_162) ;  /* 0x0000000c00548947 */ /* 0x000fea0003800000 */
[----:B------:R-:W-:Y:S02]  /*7a70*/  IADD3 R61, P0, PT, R132, 0xb4, RZ ;  /* 0x000000b4843d7810 */ /* 0x000fe40007f1e0ff */
[----:B------:R-:W-:Y:S02]  /*7a80*/  LOP3.LUT R63, R26, 0x7ffffffc, RZ, 0xc0, !PT ;  /* 0x7ffffffc1a3f7812 */ /* 0x000fe400078ec0ff */
[----:B------:R-:W-:Y:S02]  /*7a90*/  IADD3 R54, PT, PT, R36, 0xb4, RZ ;  /* 0x000000b424367810 */ /* 0x000fe40007ffe0ff */
[----:B------:R-:W-:Y:S02]  /*7aa0*/  IADD3.X R60, PT, PT, RZ, R133, RZ, P0, !PT ;  /* 0x00000085ff3c7210 */ /* 0x000fe400007fe4ff */
[----:B------:R-:W-:-:S07]  /*7ab0*/  IADD3 R62, PT, PT, -R63, RZ, RZ ;  /* 0x000000ff3f3e7210 */ /* 0x000fce0007ffe1ff */
.L_x_179:
[----:B------:R-:W2:Y:S04]  /*7ac0*/  LDL R38, [R54+-0xa4] ;  /* 0xffff5c0036267983 */ /* 0x000ea80000100800 */
[----:B------:R-:W3:Y:S04]  /*7ad0*/  LDL R55, [R54+-0xa8] ;  /* 0xffff580036377983 */ /* 0x000ee80000100800 */
[----:B------:R-:W4:Y:S01]  /*7ae0*/  LDL R53, [R54+-0xa0] ;  /* 0xffff600036357983 */ /* 0x000f220000100800 */
[----:B------:R-:W-:Y:S01]  /*7af0*/  UMOV UR4, 0xa0b5ed8d ;  /* 0xa0b5ed8d00047882 */ /* 0x000fe20000000000 */
[----:B------:R-:W-:Y:S01]  /*7b00*/  UMOV UR5, 0x3eb0c6f7 ;  /* 0x3eb0c6f700057882 */ /* 0x000fe20000000000 */
[----:B------:R-:W-:Y:S01]  /*7b10*/  IADD3 R62, PT, PT, R62, 0x4, RZ ;  /* 0x000000043e3e7810 */ /* 0x000fe20007ffe0ff */
[----:B------:R-:W-:Y:S01]  /*7b20*/  BSSY.RECONVERGENT B7, `(.L_x_163) ;  /* 0x0000023000077945 */ /* 0x000fe20003800200 */
[----:B------:R-:W-:-:S02]  /*7b30*/  PLOP3.LUT P0, PT, PT, PT, PT, 0x8, 0x80 ;  /* 0x000000000080781c */ /* 0x000fc40003f0e170 */
[----:B------:R-:W-:-:S04]  /*7b40*/  ISETP.NE.AND P2, PT, R62, RZ, PT ;  /* 0x000000ff3e00720c */ /* 0x000fc80003f45270 */
[----:B------:R-:W-:Y:S01]  /*7b50*/  P2R R78, PR, RZ, 0x4 ;  /* 0x00000004ff4e7803 */ /* 0x000fe20000000000 */
[----:B--2---:R-:W-:-:S04]  /*7b60*/  FMUL R0, R38, R103 ;  /* 0x0000006726007220 */ /* 0x004fc80000400000 */
[----:B---3--:R-:W-:-:S04]  /*7b70*/  FFMA R0, R55, R102, R0 ;  /* 0x0000006637007223 */ /* 0x008fc80000000000 */
[----:B----4-:R-:W-:-:S04]  /*7b80*/  FFMA R5, R53, R100, R0 ;  /* 0x0000006435057223 */ /* 0x010fc80000000000 */
[----:B------:R-:W0:Y:S02]  /*7b90*/  F2F.F64.F32 R6, |R5| ;  /* 0x4000000500067310 */ /* 0x000e240000201800 */
[----:B0-----:R-:W-:-:S14]  /*7ba0*/  DSETP.GT.AND P1, PT, R6, UR4, PT ;  /* 0x0000000406007e2a */ /* 0x001fdc000bf24000 */
[----:B------:R-:W-:Y:S05]  /*7bb0*/  @!P1 BRA `(.L_x_164) ;  /* 0x0000000000649947 */ /* 0x000fea0003800000 */
[----:B------:R-:W2:Y:S04]  /*7bc0*/  LDL R4, [R54+-0xb4] ;  /* 0xffff4c0036047983 */ /* 0x000ea80000100800 */
[----:B------:R-:W3:Y:S04]  /*7bd0*/  LDL R3, [R54+-0xb0] ;  /* 0xffff500036037983 */ /* 0x000ee80000100800 */
[----:B------:R-:W4:Y:S01]  /*7be0*/  LDL R0, [R54+-0xac] ;  /* 0xffff540036007983 */ /* 0x000f220000100800 */
[----:B------:R-:W0:Y:S01]  /*7bf0*/  MUFU.RCP R6, R5 ;  /* 0x0000000500067308 */ /* 0x000e220000001000 */
[----:B------:R-:W-:Y:S01]  /*7c00*/  BSSY.RECONVERGENT B6, `(.L_x_165) ;  /* 0x0000012000067945 */ /* 0x000fe20003800200 */
[----:B--2---:R-:W-:Y:S01]  /*7c10*/  FADD R4, R4, -R71 ;  /* 0x8000004704047221 */ /* 0x004fe20000000000 */
[----:B---3--:R-:W-:-:S03]  /*7c20*/  FADD R3, R3, -R70 ;  /* 0x8000004603037221 */ /* 0x008fc60000000000 */
[----:B------:R-:W-:Y:S01]  /*7c30*/  FMUL R7, R55, R4 ;  /* 0x0000000437077220 */ /* 0x000fe20000400000 */
[----:B----4-:R-:W-:-:S03]  /*7c40*/  FADD R0, R0, -R69 ;  /* 0x8000004500007221 */ /* 0x010fc60000000000 */
[----:B------:R-:W-:Y:S01]  /*7c50*/  FFMA R4, R38, R3, R7 ;  /* 0x0000000326047223 */ /* 0x000fe20000000007 */
[----:B0-----:R-:W-:-:S03]  /*7c60*/  FFMA R3, -R5, R6, 1 ;  /* 0x3f80000005037423 */ /* 0x001fc60000000106 */
[----:B------:R-:W-:Y:S01]  /*7c70*/  FFMA R0, R53, R0, R4 ;  /* 0x0000000035007223 */ /* 0x000fe20000000004 */
        /* <DEDUP_REMOVED lines=10> */
.L_x_166:
[----:B------:R-:W-:Y:S05]  /*7d20*/  BSYNC.RECONVERGENT B6 ;  /* 0x0000000000067941 */ /* 0x000fea0003800200 */
.L_x_165:
[----:B------:R-:W-:Y:S02]  /*7d30*/  FSETP.GE.AND P0, PT, R4, RZ, PT ;  /* 0x000000ff0400720b */ /* 0x000fe40003f06000 */
[----:B------:R-:W-:-:S11]  /*7d40*/  MOV R8, R4 ;  /* 0x0000000400087202 */ /* 0x000fd60000000f00 */
.L_x_164:
[----:B------:R-:W-:Y:S05]  /*7d50*/  BSYNC.RECONVERGENT B7 ;  /* 0x0000000000077941 */ /* 0x000fea0003800200 */
.L_x_163:
[----:B------:R-:W2:Y:S04]  /*7d60*/  LDL R22, [R54+-0x70] ;  /* 0xffff900036167983 */ /* 0x000ea80000100800 */
[----:B------:R-:W3:Y:S04]  /*7d70*/  LDL R23, [R54+-0x74] ;  /* 0xffff8c0036177983 */ /* 0x000ee80000100800 */
[----:B------:R-:W4:Y:S01]  /*7d80*/  LDL R19, [R54+-0x6c] ;  /* 0xffff940036137983 */ /* 0x000f220000100800 */
[----:B------:R-:W-:Y:S01]  /*7d90*/  UMOV UR4, 0xa0b5ed8d ;  /* 0xa0b5ed8d00047882 */ /* 0x000fe20000000000 */
[----:B------:R-:W-:Y:S01]  /*7da0*/  UMOV UR5, 0x3eb0c6f7 ;  /* 0x3eb0c6f700057882 */ /* 0x000fe20000000000 */
[----:B------:R-:W-:Y:S01]  /*7db0*/  FSETP.GEU.OR P0, PT, R8, R94, !P0 ;  /* 0x0000005e0800720b */ /* 0x000fe2000470e400 */
[----:B------:R-:W-:Y:S01]  /*7dc0*/  BSSY.RECONVERGENT B7, `(.L_x_167) ;  /* 0x000002b000077945 */ /* 0x000fe20003800200 */
[----:B------:R-:W-:-:S11]  /*7dd0*/  PLOP3.LUT P1, PT, PT, PT, PT, 0x8, 0x80 ;  /* 0x000000000080781c */ /* 0x000fd60003f2e170 */
[----:B------:R-:W-:Y:S01]  /*7de0*/  @!P0 IADD3 R77, P3, PT, R61, -0x9c, RZ ;  /* 0xffffff643d4d8810 */ /* 0x000fe20007f7e0ff */
[----:B------:R-:W-:Y:S01]  /*7df0*/  @!P0 IMAD.MOV.U32 R37, RZ, RZ, R55 ;  /* 0x000000ffff258224 */ /* 0x000fe200078e0037 */
[----:B------:R-:W-:Y:S01]  /*7e00*/  @!P0 MOV R17, R53 ;  /* 0x0000003500118202 */ /* 0x000fe20000000f00 */
[C---:B------:R-:W-:Y:S01]  /*7e10*/  @!P0 FFMA R111, R8.reuse, R102, R71 ;  /* 0x00000066086f8223 */ /* 0x040fe20000000047 */
[----:B------:R-:W-:Y:S01]  /*7e20*/  @!P0 MOV R18, R38 ;  /* 0x0000002600128202 */ /* 0x000fe20000000f00 */
[-C--:B------:R-:W-:Y:S01]  /*7e30*/  @!P0 FFMA R108, R8, R103.reuse, R70 ;  /* 0x00000067086c8223 */ /* 0x080fe20000000046 */
[----:B------:R-:W-:Y:S01]  /*7e40*/  @!P0 IADD3 R16, PT, PT, R54, -0x9c, RZ ;  /* 0xffffff6436108810 */ /* 0x000fe20007ffe0ff */
[----:B------:R-:W-:Y:S01]  /*7e50*/  @!P0 FFMA R109, R8, R100, R69 ;  /* 0x00000064086d8223 */ /* 0x000fe20000000045 */
[----:B------:R-:W-:Y:S02]  /*7e60*/  @!P0 MOV R94, R8 ;  /* 0x00000008005e8202 */ /* 0x000fe40000000f00 */
[----:B------:R-:W-:Y:S01]  /*7e70*/  @!P0 IADD3.X R76, PT, PT, R60, -0x1, RZ, P3, !PT ;  /* 0xffffffff3c4c8810 */ /* 0x000fe20001ffe4ff */
        /* <DEDUP_REMOVED lines=28> */
.L_x_170:
[----:B------:R-:W-:Y:S05]  /*8040*/  BSYNC.RECONVERGENT B6 ;  /* 0x0000000000067941 */ /* 0x000fea0003800200 */
.L_x_169:
[----:B------:R-:W-:Y:S02]  /*8050*/  FSETP.GE.AND P1, PT, R4, RZ, PT ;  /* 0x000000ff0400720b */ /* 0x000fe40003f26000 */
[----:B------:R-:W-:-:S11]  /*8060*/  MOV R8, R4 ;  /* 0x0000000400087202 */ /* 0x000fd60000000f00 */
.L_x_168:
[----:B------:R-:W-:Y:S05]  /*8070*/  BSYNC.RECONVERGENT B7 ;  /* 0x0000000000077941 */ /* 0x000fea0003800200 */
.L_x_167:
        /* <DEDUP_REMOVED lines=9> */
[C---:B------:R-:W-:Y:S01]  /*8110*/  @!P1 FFMA R111, R8.reuse, R102, R71 ;  /* 0x00000066086f9223 */ /* 0x040fe20000000047 */
[----:B------:R-:W-:Y:S01]  /*8120*/  @!P1 MOV R17, R19 ;  /* 0x0000001300119202 */ /* 0x000fe20000000f00 */
[C---:B------:R-:W-:Y:S01]  /*8130*/  @!P1 FFMA R108, R8.reuse, R103, R70 ;  /* 0x00000067086c9223 */ /* 0x040fe20000000046 */
[----:B------:R-:W-:Y:S01]  /*8140*/  @!P1 MOV R18, R22 ;  /* 0x0000001600129202 */ /* 0x000fe20000000f00 */
[----:B------:R-:W-:Y:S01]  /*8150*/  @!P1 FFMA R109, R8, R100, R69 ;  /* 0x00000064086d9223 */ /* 0x000fe20000000045 */
[----:B------:R-:W-:Y:S02]  /*8160*/  @!P1 MOV R37, R23 ;  /* 0x0000001700259202 */ /* 0x000fe40000000f00 */
[----:B------:R-:W-:Y:S02]  /*8170*/  @!P1 IADD3 R16, PT, PT, R54, -0x68, RZ ;  /* 0xffffff9836109810 */ /* 0x000fe40007ffe0ff */
[----:B------:R-:W-:-:S02]  /*8180*/  @!P1 MOV R94, R8 ;  /* 0x00000008005e9202 */ /* 0x000fc40000000f00 */
        /* <DEDUP_REMOVED lines=29> */
.L_x_174:
[----:B------:R-:W-:Y:S05]  /*8360*/  BSYNC.RECONVERGENT B6 ;  /* 0x0000000000067941 */ /* 0x000fea0003800200 */
.L_x_173:
[----:B------:R-:W-:Y:S01]  /*8370*/  FSETP.GE.AND P0, PT, R4, RZ, PT ;  /* 0x000000ff0400720b */ /* 0x000fe20003f06000 */
[----:B------:R-:W-:-:S12]  /*8380*/  IMAD.MOV.U32 R8, RZ, RZ, R4 ;  /* 0x000000ffff087224 */ /* 0x000fd800078e0004 */
.L_x_172:
[----:B------:R-:W-:Y:S05]  /*8390*/  BSYNC.RECONVERGENT B7 ;  /* 0x0000000000077941 */ /* 0x000fea0003800200 */
.L_x_171:
        /* <DEDUP_REMOVED lines=46> */
.L_x_178:
[----:B------:R-:W-:Y:S05]  /*8680*/  BSYNC.RECONVERGENT B6 ;  /* 0x0000000000067941 */ /* 0x000fea0003800200 */
.L_x_177:
[----:B------:R-:W-:Y:S02]  /*8690*/  FSETP.GE.AND P1, PT, R4, RZ, PT ;  /* 0x000000ff0400720b */ /* 0x000fe40003f26000 */
[----:B------:R-:W-:-:S11]  /*86a0*/  MOV R8, R4 ;  /* 0x0000000400087202 */ /* 0x000fd60000000f00 */
.L_x_176:
[----:B------:R-:W-:Y:S05]  /*86b0*/  BSYNC.RECONVERGENT B7 ;  /* 0x0000000000077941 */ /* 0x000fea0003800200 */
.L_x_175:
[----:B------:R-:W-:Y:S02]  /*86c0*/  FSETP.GEU.OR P1, PT, R8, R94, !P1 ;  /* 0x0000005e0800720b */ /* 0x000fe40004f2e400 */
[----:B------:R-:W-:-:S11]  /*86d0*/  ISETP.NE.AND P2, PT, R78, RZ, PT ;  /* 0x000000ff4e00720c */ /* 0x000fd60003f45270 */
[----:B------:R-:W-:Y:S01]  /*86e0*/  @!P1 MOV R77, R61 ;  /* 0x0000003d004d9202 */ /* 0x000fe20000000f00 */
[C---:B------:R-:W-:Y:S01]  /*86f0*/  @!P1 FFMA R111, R8.reuse, R102, R71 ;  /* 0x00000066086f9223 */ /* 0x040fe20000000047 */
[----:B------:R-:W-:Y:S01]  /*8700*/  IADD3 R61, P0, PT, R61, 0xd0, RZ ;  /* 0x000000d03d3d7810 */ /* 0x000fe20007f1e0ff */
[C---:B------:R-:W-:Y:S01]  /*8710*/  @!P1 FFMA R108, R8.reuse, R103, R70 ;  /* 0x00000067086c9223 */ /* 0x040fe20000000046 */
[----:B------:R-:W-:Y:S01]  /*8720*/  @!P1 MOV R16, R54 ;  /* 0x0000003600109202 */ /* 0x000fe20000000f00 */
[----:B------:R-:W-:Y:S01]  /*8730*/  @!P1 FFMA R109, R8, R100, R69 ;  /* 0x00000064086d9223 */ /* 0x000fe20000000045 */
[----:B------:R-:W-:Y:S01]  /*8740*/  @!P1 MOV R76, R60 ;  /* 0x0000003c004c9202 */ /* 0x000fe20000000f00 */
[----:B------:R-:W-:Y:S01]  /*8750*/  @!P1 IMAD.MOV.U32 R94, RZ, RZ, R8 ;  /* 0x000000ffff5e9224 */ /* 0x000fe200078e0008 */
[----:B------:R-:W-:Y:S02]  /*8760*/  @!P1 MOV R17, R19 ;  /* 0x0000001300119202 */ /* 0x000fe40000000f00 */
[----:B------:R-:W-:-:S02]  /*8770*/  @!P1 MOV R18, R22 ;  /* 0x0000001600129202 */ /* 0x000fc40000000f00 */
[----:B------:R-:W-:Y:S02]  /*8780*/  @!P1 MOV R37, R23 ;  /* 0x0000001700259202 */ /* 0x000fe40000000f00 */
[----:B------:R-:W-:Y:S02]  /*8790*/  IADD3 R54, PT, PT, R54, 0xd0, RZ ;  /* 0x000000d036367810 */ /* 0x000fe40007ffe0ff */
[----:B------:R-:W-:Y:S01]  /*87a0*/  IADD3.X R60, PT, PT, RZ, R60, RZ, P0, !PT ;  /* 0x0000003cff3c7210 */ /* 0x000fe200007fe4ff */
[----:B------:R-:W-:Y:S06]  /*87b0*/  @P2 BRA `(.L_x_179) ;  /* 0xfffffff000c02947 */ /* 0x000fec000383ffff */
.L_x_162:
[----:B------:R-:W-:Y:S05]  /*87c0*/  BSYNC.RECONVERGENT B8 ;  /* 0x0000000000087941 */ /* 0x000fea0003800200 */
.L_x_161:
[----:B------:R-:W-:-:S13]  /*87d0*/  ISETP.NE.AND P0, PT, R68, RZ, PT ;  /* 0x000000ff4400720c */ /* 0x000fda0003f05270 */
[----:B------:R-:W-:Y:S05]  /*87e0*/  @!P0 BRA `(.L_x_160) ;  /* 0x0000000800908947 */ /* 0x000fea0003800000 */
[----:B------:R-:W-:Y:S01]  /*87f0*/  ISETP.NE.AND P0, PT, R68, 0x1, PT ;  /* 0x000000014400780c */ /* 0x000fe20003f05270 */
[----:B------:R-:W-:-:S12]  /*8800*/  BSSY.RECONVERGENT B8, `(.L_x_180) ;  /* 0x000006b000087945 */ /* 0x000fd80003800200 */
[----:B------:R-:W-:Y:S05]  /*8810*/  @!P0 BRA `(.L_x_181) ;  /* 0x0000000400a48947 */ /* 0x000fea0003800000 */
[----:B------:R-:W-:-:S05]  /*8820*/  IMAD R54, R63, 0x34, R36 ;  /* 0x000000343f367824 */ /* 0x000fca00078e0224 */
[----:B------:R-:W2:Y:S04]  /*8830*/  LDL R38, [R54+0x10] ;  /* 0x0000100036267983 */ /* 0x000ea80000100800 */
[----:B------:R-:W3:Y:S04]  /*8840*/  LDL R55, [R54+0xc] ;  /* 0x00000c0036377983 */ /* 0x000ee80000100800 */
[----:B------:R-:W4:Y:S01]  /*8850*/  LDL R53, [R54+0x14] ;  /* 0x0000140036357983 */ /* 0x000f220000100800 */
[----:B------:R-:W-:Y:S01]  /*8860*/  UMOV UR4, 0xa0b5ed8d ;  /* 0xa0b5ed8d00047882 */ /* 0x000fe20000000000 */
[----:B------:R-:W-:Y:S01]  /*8870*/  UMOV UR5, 0x3eb0c6f7 ;  /* 0x3eb0c6f700057882 */ /* 0x000fe20000000000 */
[----:B------:R-:W-:Y:S01]  /*8880*/  BSSY.RECONVERGENT B7, `(.L_x_182) ;  /* 0x0000021000077945 */ /* 0x000fe20003800200 */
[----:B------:R-:W-:Y:S01]  /*8890*/  PLOP3.LUT P0, PT, PT, PT, PT, 0x8, 0x80 ;  /* 0x000000000080781c */ /* 0x000fe20003f0e170 */
[----:B--2---:R-:W-:-:S04]  /*88a0*/  FMUL R0, R38, R103 ;  /* 0x0000006726007220 */ /* 0x004fc80000400000 */
[----:B---3--:R-:W-:-:S04]  /*88b0*/  FFMA R0, R55, R102, R0 ;  /* 0x0000006637007223 */ /* 0x008fc80000000000 */
[----:B----4-:R-:W-:-:S04]  /*88c0*/  FFMA R5, R53, R100, R0 ;  /* 0x0000006435057223 */ /* 0x010fc80000000000 */
[----:B------:R-:W0:Y:S02]  /*88d0*/  F2F.F64.F32 R6, |R5| ;  /* 0x4000000500067310 */ /* 0x000e240000201800 */
[----:B0-----:R-:W-:-:S14]  /*88e0*/  DSETP.GT.AND P1, PT, R6, UR4, PT ;  /* 0x0000000406007e2a */ /* 0x001fdc000bf24000 */
[----:B------:R-:W-:Y:S05]  /*88f0*/  @!P1 BRA `(.L_x_183) ;  /* 0x0000000000649947 */ /* 0x000fea0003800000 */
[----:B------:R-:W2:Y:S04]  /*8900*/  LDL R4, [R54] ;  /* 0x0000000036047983 */ /* 0x000ea80000100800 */
[----:B------:R-:W3:Y:S04]  /*8910*/  LDL R3, [R54+0x4] ;  /* 0x0000040036037983 */ /* 0x000ee80000100800 */
[----:B------:R-:W4:Y:S01]  /*8920*/  LDL R0, [R54+0x8] ;  /* 0x0000080036007983 */ /* 0x000f220000100800 */
        /* <DEDUP_REMOVED lines=19> */
.L_x_185:
[----:B------:R-:W-:Y:S05]  /*8a60*/  BSYNC.RECONVERGENT B6 ;  /* 0x0000000000067941 */ /* 0x000fea0003800200 */
.L_x_184:
[----:B------:R-:W-:Y:S02]  /*8a70*/  FSETP.GE.AND P0, PT, R4, RZ, PT ;  /* 0x000000ff0400720b */ /* 0x000fe40003f06000 */
[----:B------:R-:W-:-:S11]  /*8a80*/  MOV R8, R4 ;  /* 0x0000000400087202 */ /* 0x000fd60000000f00 */
.L_x_183:
[----:B------:R-:W-:Y:S05]  /*8a90*/  BSYNC.RECONVERGENT B7 ;  /* 0x0000000000077941 */ /* 0x000fea0003800200 */
.L_x_182:
[----:B------:R-:W2:Y:S04]  /*8aa0*/  LDL R22, [R54+0x44] ;  /* 0x0000440036167983 */ /* 0x000ea80000100800 */
[----:B------:R-:W3:Y:S04]  /*8ab0*/  LDL R23, [R54+0x40] ;  /* 0x0000400036177983 */ /* 0x000ee80000100800 */
[----:B------:R-:W4:Y:S01]  /*8ac0*/  LDL R19, [R54+0x48] ;  /* 0x0000480036137983 */ /* 0x000f220000100800 */
[----:B------:R-:W-:Y:S01]  /*8ad0*/  UMOV UR4, 0xa0b5ed8d ;  /* 0xa0b5ed8d00047882 */ /* 0x000fe20000000000 */
[----:B------:R-:W-:Y:S01]  /*8ae0*/  UMOV UR5, 0x3eb0c6f7 ;  /* 0x3eb0c6f700057882 */ /* 0x000fe20000000000 */
[----:B------:R-:W-:Y:S01]  /*8af0*/  IMAD.WIDE.U32 R60, R63, 0x34, R132 ;  /* 0x000000343f3c7825 */ /* 0x000fe200078e0084 */
[----:B------:R-:W-:Y:S01]  /*8b00*/  FSETP.GEU.OR P0, PT, R8, R94, !P0 ;  /* 0x0000005e0800720b */ /* 0x000fe2000470e400 */
[----:B------:R-:W-:-:S12]  /*8b10*/  BSSY.RECONVERGENT B7, `(.L_x_186) ;  /* 0x000002d000077945 */ /* 0x000fd80003800200 */
[----:B------:R-:W-:Y:S01]  /*8b20*/  @!P0 MOV R17, R53 ;  /* 0x0000003500118202 */ /* 0x000fe20000000f00 */
[C---:B------:R-:W-:Y:S01]  /*8b30*/  @!P0 FFMA R111, R8.reuse, R102, R71 ;  /* 0x00000066086f8223 */ /* 0x040fe20000000047 */
[----:B------:R-:W-:Y:S01]  /*8b40*/  @!P0 MOV R18, R38 ;  /* 0x0000002600128202 */ /* 0x000fe20000000f00 */
[C---:B------:R-:W-:Y:S01]  /*8b50*/  @!P0 FFMA R108, R8.reuse, R103, R70 ;  /* 0x00000067086c8223 */ /* 0x040fe20000000046 */
[----:B------:R-:W-:Y:S01]  /*8b60*/  @!P0 MOV R37, R55 ;  /* 0x0000003700258202 */ /* 0x000fe20000000f00 */
[----:B------:R-:W-:Y:S01]  /*8b70*/  @!P0 FFMA R109, R8, R100, R69 ;  /* 0x00000064086d8223 */ /* 0x000fe20000000045 */
[----:B------:R-:W-:Y:S02]  /*8b80*/  @!P0 IADD3 R16, PT, PT, R54, 0x18, RZ ;  /* 0x0000001836108810 */ /* 0x000fe40007ffe0ff */
[----:B------:R-:W-:Y:S01]  /*8b90*/  @!P0 MOV R94, R8 ;  /* 0x00000008005e8202 */ /* 0x000fe20000000f00 */
[----:B--2---:R-:W-:-:S04]  /*8ba0*/  FMUL R0, R22, R103 ;  /* 0x0000006716007220 */ /* 0x004fc80000400000 */
[----:B---3--:R-:W-:-:S04]  /*8bb0*/  FFMA R0, R23, R102, R0 ;  /* 0x0000006617007223 */ /* 0x008fc80000000000 */
[----:B----4-:R-:W-:Y:S01]  /*8bc0*/  FFMA R5, R19, R100, R0 ;  /* 0x0000006413057223 */ /* 0x010fe20000000000 */
[----:B------:R-:W-:-:S03]  /*8bd0*/  IADD3 R0, P1, PT, R60, 0x18, RZ ;  /* 0x000000183c007810 */ /* 0x000fc60007f3e0ff */
[----:B------:R-:W0:Y:S01]  /*8be0*/  F2F.F64.F32 R6, |R5| ;  /* 0x4000000500067310 */ /* 0x000e220000201800 */
[----:B------:R-:W-:Y:S02]  /*8bf0*/  IADD3.X R3, PT, PT, RZ, R61, RZ, P1, !PT ;  /* 0x0000003dff037210 */ /* 0x000fe40000ffe4ff */
[----:B------:R-:W-:Y:S02]  /*8c00*/  @!P0 MOV R77, R0 ;  /* 0x00000000004d8202 */ /* 0x000fe40000000f00 */
[----:B------:R-:W-:Y:S01]  /*8c10*/  PLOP3.LUT P1, PT, PT, PT, PT, 0x8, 0x80 ;  /* 0x000000000080781c */ /* 0x000fe20003f2e170 */
[----:B------:R-:W-:Y:S01]  /*8c20*/  @!P0 IMAD.MOV.U32 R76, RZ, RZ, R3 ;  /* 0x000000ffff4c8224 */ /* 0x000fe200078e0003 */
[----:B0-----:R-:W-:-:S14]  /*8c30*/  DSETP.GT.AND P2, PT, R6, UR4, PT ;  /* 0x0000000406007e2a */ /* 0x001fdc000bf44000 */
[----:B------:R-:W-:Y:S05]  /*8c40*/  @!P2 BRA `(.L_x_187) ;  /* 0x000000000064a947 */ /* 0x000fea0003800000 */
[----:B------:R-:W2:Y:S04]  /*8c50*/  LDL R4, [R54+0x34] ;  /* 0x0000340036047983 */ /* 0x000ea80000100800 */
        /* <DEDUP_REMOVED lines=21> */
.L_x_189:
[----:B------:R-:W-:Y:S05]  /*8db0*/  BSYNC.RECONVERGENT B6 ;  /* 0x0000000000067941 */ /* 0x000fea0003800200 */
.L_x_188:
[----:B------:R-:W-:Y:S02]  /*8dc0*/  FSETP.GE.AND P1, PT, R4, RZ, PT ;  /* 0x000000ff0400720b */ /* 0x000fe40003f26000 */
[----:B------:R-:W-:-:S11]  /*8dd0*/  MOV R8, R4 ;  /* 0x0000000400087202 */ /* 0x000fd60000000f00 */
.L_x_187:
[----:B------:R-:W-:Y:S05]  /*8de0*/  BSYNC.RECONVERGENT B7 ;  /* 0x0000000000077941 */ /* 0x000fea0003800200 */
.L_x_186:
[----:B------:R-:W-:Y:S02]  /*8df0*/  FSETP.GEU.OR P1, PT, R8, R94, !P1 ;  /* 0x0000005e0800720b */ /* 0x000fe40004f2e400 */
[----:B------:R-:W-:-:S11]  /*8e00*/  IADD3 R63, PT, PT, R63, 0x2, RZ ;  /* 0x000000023f3f7810 */ /* 0x000fd60007ffe0ff */
[----:B------:R-:W-:Y:S01]  /*8e10*/  @!P1 IADD3 R77, P0, PT, R60, 0x4c, RZ ;  /* 0x0000004c3c4d9810 */ /* 0x000fe20007f1e0ff */
[----:B------:R-:W-:Y:S01]  /*8e20*/  @!P1 FFMA R111, R8, R102, R71 ;  /* 0x00000066086f9223 */ /* 0x000fe20000000047 */
[----:B------:R-:W-:Y:S01]  /*8e30*/  @!P1 IADD3 R16, PT, PT, R54, 0x4c, RZ ;  /* 0x0000004c36109810 */ /* 0x000fe20007ffe0ff */
[C---:B------:R-:W-:Y:S01]  /*8e40*/  @!P1 FFMA R108, R8.reuse, R103, R70 ;  /* 0x00000067086c9223 */ /* 0x040fe20000000046 */
[----:B------:R-:W-:Y:S01]  /*8e50*/  @!P1 MOV R17, R19 ;  /* 0x0000001300119202 */ /* 0x000fe20000000f00 */
[----:B------:R-:W-:Y:S01]  /*8e60*/  @!P1 FFMA R109, R8, R100, R69 ;  /* 0x00000064086d9223 */ /* 0x000fe20000000045 */
[----:B------:R-:W-:Y:S02]  /*8e70*/  @!P1 MOV R18, R22 ;  /* 0x0000001600129202 */ /* 0x000fe40000000f00 */
[----:B------:R-:W-:Y:S02]  /*8e80*/  @!P1 MOV R37, R23 ;  /* 0x0000001700259202 */ /* 0x000fe40000000f00 */
[----:B------:R-:W-:-:S02]  /*8e90*/  @!P1 IADD3.X R76, PT, PT, RZ, R61, RZ, P0, !PT ;  /* 0x0000003dff4c9210 */ /* 0x000fc400007fe4ff */
[----:B------:R-:W-:-:S07]  /*8ea0*/  @!P1 MOV R94, R8 ;  /* 0x00000008005e9202 */ /* 0x000fce0000000f00 */
.L_x_181:
[----:B------:R-:W-:Y:S05]  /*8eb0*/  BSYNC.RECONVERGENT B8 ;  /* 0x0000000000087941 */ /* 0x000fea0003800200 */
.L_x_180:
[----:B------:R-:W-:-:S04]  /*8ec0*/  LOP3.LUT R0, R26, 0x1, RZ, 0xc0, !PT ;  /* 0x000000011a007812 */ /* 0x000fc800078ec0ff */
[----:B------:R-:W-:-:S13]  /*8ed0*/  ISETP.NE.U32.AND P0, PT, R0, 0x1, PT ;  /* 0x000000010000780c */ /* 0x000fda0003f05070 */
[----:B------:R-:W-:Y:S05]  /*8ee0*/  @P0 BRA `(.L_x_160) ;  /* 0x0000000000d00947 */ /* 0x000fea0003800000 */
        /* <DEDUP_REMOVED lines=32> */
[----:B------:R-:W-:Y:S02]  /*90f0*/  HFMA2 R21, -RZ, RZ, 0, 0 ;  /* 0x00000000ff157431 */ /* 0x000fe400000001ff */
[----:B------:R-:W-:Y:S01]  /*9100*/  IMAD.MOV.U32 R4, RZ, RZ, R0 ;  /* 0x000000ffff047224 */ /* 0x000fe200078e0000 */
[----:B------:R-:W-:-:S07]  /*9110*/  MOV R20, 0x9130 ;  /* 0x0000913000147802 */ /* 0x000fce0000000f00 */
[----:B------:R-:W-:Y:S05]  /*9120*/  CALL.REL.NOINC `($__internal_2_$__cuda_sm3x_div_rn_noftz_f32_slowpath) ;  /* 0x000000d400e07944 */ /* 0x000fea0003c00000 */
.L_x_193:
[----:B------:R-:W-:Y:S05]  /*9130*/  BSYNC.RECONVERGENT B6 ;  /* 0x0000000000067941 */ /* 0x000fea0003800200 */
.L_x_192:
[----:B------:R-:W-:Y:S02]  /*9140*/  FSETP.GE.AND P0, PT, R4, RZ, PT ;  /* 0x000000ff0400720b */ /* 0x000fe40003f06000 */
[----:B------:R-:W-:-:S11]  /*9150*/  MOV R8, R4 ;  /* 0x0000000400087202 */ /* 0x000fd60000000f00 */
.L_x_191:
[----:B------:R-:W-:Y:S05]  /*9160*/  BSYNC.RECONVERGENT B7 ;  /* 0x0000000000077941 */ /* 0x000fea0003800200 */
.L_x_190:
[----:B------:R-:W-:-:S13]  /*9170*/  FSETP.GEU.OR P0, PT, R8, R94, !P0 ;  /* 0x0000005e0800720b */ /* 0x000fda000470e400 */
[----:B------:R-:W-:Y:S01]  /*9180*/  @!P0 IMAD.WIDE.U32 R4, R63, 0x34, R132 ;  /* 0x000000343f048825 */ /* 0x000fe200078e0084 */
[----:B------:R-:W-:-:S03]  /*9190*/  @!P0 IADD3 R16, PT, PT, R38, 0x18, RZ ;  /* 0x0000001826108810 */ /* 0x000fc60007ffe0ff */
[C---:B------:R-:W-:Y:S01]  /*91a0*/  @!P0 FFMA R111, R8.reuse, R102, R71 ;  /* 0x00000066086f8223 */ /* 0x040fe20000000047 */
[----:B------:R-:W-:Y:S01]  /*91b0*/  @!P0 MOV R17, R19 ;  /* 0x0000001300118202 */ /* 0x000fe20000000f00 */
[----:B------:R-:W-:Y:S01]  /*91c0*/  @!P0 FFMA R108, R8, R103, R70 ;  /* 0x00000067086c8223 */ /* 0x000fe20000000046 */
[----:B------:R-:W-:Y:S01]  /*91d0*/  @!P0 IADD3 R77, P1, PT, R4, 0x18, RZ ;  /* 0x00000018044d8810 */ /* 0x000fe20007f3e0ff */
[----:B------:R-:W-:Y:S01]  /*91e0*/  @!P0 FFMA R109, R8, R100, R69 ;  /* 0x00000064086d8223 */ /* 0x000fe20000000045 */
[----:B------:R-:W-:Y:S02]  /*91f0*/  @!P0 MOV R18, R22 ;  /* 0x0000001600128202 */ /* 0x000fe40000000f00 */
[----:B------:R-:W-:Y:S02]  /*9200*/  @!P0 MOV R37, R23 ;  /* 0x0000001700258202 */ /* 0x000fe40000000f00 */
[----:B------:R-:W-:Y:S02]  /*9210*/  @!P0 MOV R94, R8 ;  /* 0x00000008005e8202 */ /* 0x000fe40000000f00 */
[----:B------:R-:W-:-:S07]  /*9220*/  @!P0 IADD3.X R76, PT, PT, RZ, R5, RZ, P1, !PT ;  /* 0x00000005ff4c8210 */ /* 0x000fce0000ffe4ff */
.L_x_160:
[----:B------:R-:W-:Y:S05]  /*9230*/  BSYNC.RECONVERGENT B9 ;  /* 0x0000000000097941 */ /* 0x000fea0003800200 */
.L_x_159:
        /* <DEDUP_REMOVED lines=9> */
.L_x_217:
[----:B------:R-:W2:Y:S04]  /*92d0*/  LDL R55, [R78+-0x4] ;  /* 0xfffffc004e377983 */ /* 0x000ea80000100800 */
[----:B------:R-:W2:Y:S04]  /*92e0*/  LDL R63, [R78+-0x18] ;  /* 0xffffe8004e3f7983 */ /* 0x000ea80000100800 */
[----:B------:R-:W3:Y:S04]  /*92f0*/  LDL R62, [R78+-0x10] ;  /* 0xfffff0004e3e7983 */ /* 0x000ee80000100800 */
[----:B------:R-:W3:Y:S04]  /*9300*/  LDL R60, [R78+-0x8] ;  /* 0xfffff8004e3c7983 */ /* 0x000ee80000100800 */
[----:B------:R-:W4:Y:S04]  /*9310*/  LDL R61, [R78+-0xc] ;  /* 0xfffff4004e3d7983 */ /* 0x000f280000100800 */
[----:B------:R-:W5:Y:S01]  /*9320*/  LDL R68, [R78+-0x14] ;  /* 0xffffec004e447983 */ /* 0x000f620000100800 */
[----:B------:R-:W-:Y:S01]  /*9330*/  VIADD R92, R92, 0x1 ;  /* 0x000000015c5c7836 */ /* 0x000fe20000000000 */
[----:B------:R-:W-:Y:S04]  /*9340*/  BSSY.RECONVERGENT B6, `(.L_x_196) ;  /* 0x0000019000067945 */ /* 0x000fe80003800200 */
[----:B------:R-:W-:-:S04]  /*9350*/  ISETP.NE.AND P1, PT, R92, RZ, PT ;  /* 0x000000ff5c00720c */ /* 0x000fc80003f25270 */
[----:B------:R-:W-:Y:S01]  /*9360*/  P2R R101, PR, RZ, 0x2 ;  /* 0x00000002ff657803 */ /* 0x000fe20000000000 */
[----:B--2---:R-:W-:Y:S01]  /*9370*/  FMUL R53, R63, R55 ;  /* 0x000000373f357220 */ /* 0x004fe20000400000 */
[----:B---3--:R-:W-:-:S03]  /*9380*/  FMUL R3, R62, R60 ;  /* 0x0000003c3e037220 */ /* 0x008fc60000400000 */
[----:B----4-:R-:W-:Y:S01]  /*9390*/  FFMA R53, R62, R61, -R53 ;  /* 0x0000003d3e357223 */ /* 0x010fe20000000835 */
[C---:B-----5:R-:W-:Y:S01]  /*93a0*/  FFMA R54, R68.reuse, R55, -R3 ;  /* 0x0000003744367223 */ /* 0x060fe20000000803 */
[----:B------:R-:W-:Y:S02]  /*93b0*/  FMUL R38, R68, R61 ;  /* 0x0000003d44267220 */ /* 0x000fe40000400000 */
[----:B------:R-:W-:Y:S02]  /*93c0*/  FMUL R3, R53, R53 ;  /* 0x0000003535037220 */ /* 0x000fe40000400000 */
[----:B------:R-:W-:Y:S02]  /*93d0*/  FFMA R38, R63, R60, -R38 ;  /* 0x0000003c3f267223 */ /* 0x000fe40000000826 */
        /* <DEDUP_REMOVED lines=11> */
.L_x_197:
[----:B------:R-:W-:Y:S01]  /*9490*/  FMUL.FTZ R93, R4, R3 ;  /* 0x00000003045d7220 */ /* 0x000fe20000410000 */
[----:B------:R-:W-:-:S03]  /*94a0*/  FMUL.FTZ R0, R3, 0.5 ;  /* 0x3f00000003007820 */ /* 0x000fc60000410000 */
[----:B------:R-:W-:-:S04]  /*94b0*/  FFMA R4, -R93, R93, R4 ;  /* 0x0000005d5d047223 */ /* 0x000fc80000000104 */
[----:B------:R-:W-:-:S07]  /*94c0*/  FFMA R93, R4, R0, R93 ;  /* 0x00000000045d7223 */ /* 0x000fce000000005d */
.L_x_198:
[----:B------:R-:W-:Y:S05]  /*94d0*/  BSYNC.RECONVERGENT B6 ;  /* 0x0000000000067941 */ /* 0x000fea0003800200 */
.L_x_196:
[----:B------:R-:W-:Y:S01]  /*94e0*/  FSETP.GT.AND P0, PT, R93, RZ, PT ;  /* 0x000000ff5d00720b */ /* 0x000fe20003f04000 */
[----:B------:R-:W-:Y:S01]  /*94f0*/  BSSY.RECONVERGENT B7, `(.L_x_199) ;  /* 0x0000035000077945 */ /* 0x000fe20003800200 */
[----:B------:R-:W-:Y:S02]  /*9500*/  MOV R87, R54 ;  /* 0x0000003600577202 */ /* 0x000fe40000000f00 */
[----:B------:R-:W-:Y:S02]  /*9510*/  MOV R86, R53 ;  /* 0x0000003500567202 */ /* 0x000fe40000000f00 */
[----:B------:R-:W-:Y:S02]  /*9520*/  MOV R4, R38 ;  /* 0x0000002600047202 */ /* 0x000fe40000000f00 */
[----:B------:R-:W-:-:S05]  /*9530*/  P2R R95, PR, RZ, 0x1 ;  /* 0x00000001ff5f7803 */ /* 0x000fca0000000000 */
        /* <DEDUP_REMOVED lines=15> */
[----:B------:R-:W-:-:S07]  /*9630*/  MOV R87, R4 ;  /* 0x0000000400577202 */ /* 0x000fce0000000f00 */
.L_x_202:
[----:B------:R-:W-:Y:S05]  /*9640*/  BSYNC.RECONVERGENT B6 ;  /* 0x0000000000067941 */ /* 0x000fea0003800200 */
.L_x_201:
        /* <DEDUP_REMOVED lines=14> */
[----:B------:R-:W-:-:S07]  /*9730*/  MOV R86, R4 ;  /* 0x0000000400567202 */ /* 0x000fce0000000f00 */
.L_x_204:
[----:B------:R-:W-:Y:S05]  /*9740*/  BSYNC.RECONVERGENT B6 ;  /* 0x0000000000067941 */ /* 0x000fea0003800200 */
.L_x_203:
        /* <DEDUP_REMOVED lines=14> */
.L_x_205:
[----:B------:R-:W-:Y:S05]  /*9830*/  BSYNC.RECONVERGENT B6 ;  /* 0x0000000000067941 */ /* 0x000fea0003800200 */
.L_x_200:
[----:B------:R-:W-:Y:S05]  /*9840*/  BSYNC.RECONVERGENT B7 ;  /* 0x0000000000077941 */ /* 0x000fea0003800200 */
.L_x_199:
[----:B------:R-:W-:Y:S01]  /*9850*/  FMUL R0, R86, R103 ;  /* 0x0000006756007220 */ /* 0x000fe20000400000 */
[----:B------:R-:W-:Y:S01]  /*9860*/  UMOV UR4, 0xa0b5ed8d ;  /* 0xa0b5ed8d00047882 */ /* 0x000fe20000000000 */
[----:B------:R-:W-:Y:S01]  /*9870*/  UMOV UR5, 0x3eb0c6f7 ;  /* 0x3eb0c6f700057882 */ /* 0x000fe20000000000 */
[----:B------:R-:W-:Y:S01]  /*9880*/  PLOP3.LUT P1, PT, PT, PT, PT, 0x8, 0x80 ;  /* 0x000000000080781c */ /* 0x000fe20003f2e170 */
[----:B------:R-:W-:Y:S01]  /*9890*/  FFMA R5, R87, R102, R0 ;  /* 0x0000006657057223 */ /* 0x000fe20000000000 */
[----:B------:R-:W-:Y:S02]  /*98a0*/  BSSY.RECONVERGENT B7, `(.L_x_206) ;  /* 0x0000038000077945 */ /* 0x000fe40003800200 */
[----:B------:R-:W-:Y:S01]  /*98b0*/  P2R R110, PR, RZ, 0x2 ;  /* 0x00000002ff6e7803 */ /* 0x000fe20000000000 */
[----:B------:R-:W-:-:S04]  /*98c0*/  FFMA R5, R4, R100, R5 ;  /* 0x0000006404057223 */ /* 0x000fc80000000005 */
[----:B------:R-:W0:Y:S02]  /*98d0*/  F2F.F64.F32 R6, |R5| ;  /* 0x4000000500067310 */ /* 0x000e240000201800 */
[----:B0-----:R-:W-:-:S14]  /*98e0*/  DSETP.GEU.AND P0, PT, R6, UR4, PT ;  /* 0x0000000406007e2a */ /* 0x001fdc000bf0e000 */
[----:B------:R-:W-:Y:S05]  /*98f0*/  @!P0 BRA `(.L_x_207) ;  /* 0x0000000000c88947 */ /* 0x000fea0003800000 */
[----:B------:R-:W2:Y:S04]  /*9900*/  LDL R19, [R78+-0x24] ;  /* 0xffffdc004e137983 */ /* 0x000ea80000100800 */
[----:B------:R-:W3:Y:S04]  /*9910*/  LDL R22, [R78+-0x20] ;  /* 0xffffe0004e167983 */ /* 0x000ee80000100800 */
[----:B------:R-:W4:Y:S01]  /*9920*/  LDL R23, [R78+-0x1c] ;  /* 0xffffe4004e177983 */ /* 0x000f220000100800 */
[----:B------:R-:W0:Y:S01]  /*9930*/  MUFU.RCP R6, R5 ;  /* 0x0000000500067308 */ /* 0x000e220000001000 */
[----:B------:R-:W-:Y:S01]  /*9940*/  BSSY.RECONVERGENT B6, `(.L_x_208) ;  /* 0x0000012000067945 */ /* 0x000fe20003800200 */
[----:B--2---:R-:W-:-:S04]  /*9950*/  FADD R0, R19, -R71 ;  /* 0x8000004713007221 */ /* 0x004fc80000000000 */
[----:B------:R-:W-:Y:S01]  /*9960*/  FMUL R0, R0, R87 ;  /* 0x0000005700007220 */ /* 0x000fe20000400000 */
[----:B---3--:R-:W-:Y:S01]  /*9970*/  FADD R3, R22, -R70 ;  /* 0x8000004616037221 */ /* 0x008fe20000000000 */
        /* <DEDUP_REMOVED lines=11> */
[----:B------:R-:W-:-:S07]  /*9a30*/  MOV R20, 0x9a50 ;  /* 0x00009a5000147802 */ /* 0x000fce0000000f00 */
[----:B------:R-:W-:Y:S05]  /*9a40*/  CALL.REL.NOINC `($__internal_2_$__cuda_sm3x_div_rn_noftz_f32_slowpath) ;  /* 0x000000cc00987944 */ /* 0x000fea0003c00000 */
[----:B------:R-:W-:-:S07]  /*9a50*/  MOV R85, R4 ;  /* 0x0000000400557202 */ /* 0x000fce0000000f00 */
.L_x_209:
[----:B------:R-:W-:Y:S05]  /*9a60*/  BSYNC.RECONVERGENT B6 ;  /* 0x0000000000067941 */ /* 0x000fea0003800200 */
.L_x_208:
[----:B------:R-:W-:-:S13]  /*9a70*/  FSETP.GEU.AND P0, PT, R85, RZ, PT ;  /* 0x000000ff5500720b */ /* 0x000fda0003f0e000 */
[----:B------:R-:W-:Y:S05]  /*9a80*/  @!P0 BRA `(.L_x_207) ;  /* 0x0000000000648947 */ /* 0x000fea0003800000 */
[C---:B------:R-:W-:Y:S01]  /*9a90*/  FFMA R3, R85.reuse, R103, R70 ;  /* 0x0000006755037223 */ /* 0x040fe20000000046 */
[C---:B------:R-:W-:Y:S01]  /*9aa0*/  FFMA R0, R85.reuse, R102, R71 ;  /* 0x0000006655007223 */ /* 0x040fe20000000047 */
[----:B------:R-:W-:Y:S02]  /*9ab0*/  FFMA R4, R85, R100, R69 ;  /* 0x0000006455047223 */ /* 0x000fe40000000045 */
[----:B------:R-:W-:Y:S01]  /*9ac0*/  FADD R5, -R22, R3 ;  /* 0x0000000316057221 */ /* 0x000fe20000000100 */
[----:B------:R-:W-:Y:S01]  /*9ad0*/  FADD R19, -R19, R0 ;  /* 0x0000000013137221 */ /* 0x000fe20000000100 */
[C---:B------:R-:W-:Y:S01]  /*9ae0*/  FMUL R0, R68.reuse, R68 ;  /* 0x0000004444007220 */ /* 0x040fe20000400000 */
[----:B------:R-:W-:Y:S01]  /*9af0*/  FADD R4, -R23, R4 ;  /* 0x0000000417047221 */ /* 0x000fe20000000100 */
[----:B------:R-:W-:Y:S02]  /*9b00*/  FMUL R68, R68, R5 ;  /* 0x0000000544447220 */ /* 0x000fe40000400000 */
[----:B------:R-:W-:-:S02]  /*9b10*/  FFMA R3, R63, R63, R0 ;  /* 0x0000003f3f037223 */ /* 0x000fc40000000000 */
[----:B------:R-:W-:Y:S02]  /*9b20*/  FFMA R63, R63, R19, R68 ;  /* 0x000000133f3f7223 */ /* 0x000fe40000000044 */
[C---:B------:R-:W-:Y:S02]  /*9b30*/  FFMA R0, R62.reuse, R62, R3 ;  /* 0x0000003e3e007223 */ /* 0x040fe40000000003 */
[----:B------:R-:W-:-:S05]  /*9b40*/  FFMA R63, R62, R4, R63 ;  /* 0x000000043e3f7223 */ /* 0x000fca000000003f */
[----:B------:R-:W-:-:S04]  /*9b50*/  FSETP.GT.AND P0, PT, R63, R0, PT ;  /* 0x000000003f00720b */ /* 0x000fc80003f04000 */
[----:B------:R-:W-:-:S13]  /*9b60*/  FSETP.LT.OR P0, PT, R63, RZ, P0 ;  /* 0x000000ff3f00720b */ /* 0x000fda0000701400 */
[----:B------:R-:W-:Y:S05]  /*9b70*/  @P0 BRA `(.L_x_207) ;  /* 0x0000000000280947 */ /* 0x000fea0003800000 */
[----:B------:R-:W-:Y:S01]  /*9b80*/  FMUL R0, R60, R5 ;  /* 0x000000053c007220 */ /* 0x000fe20000400000 */
[----:B------:R-:W-:-:S03]  /*9b90*/  ISETP.NE.AND P1, PT, R110, RZ, PT ;  /* 0x000000ff6e00720c */ /* 0x000fc60003f25270 */
[----:B------:R-:W-:-:S04]  /*9ba0*/  FFMA R0, R61, R19, R0 ;  /* 0x000000133d007223 */ /* 0x000fc80000000000 */
[----:B------:R-:W-:-:S05]  /*9bb0*/  FFMA R3, R55, R4, R0 ;  /* 0x0000000437037223 */ /* 0x000fca0000000000 */
[----:B------:R-:W-:-:S13]  /*9bc0*/  FSETP.GEU.AND P0, PT, R3, RZ, PT ;  /* 0x000000ff0300720b */ /* 0x000fda0003f0e000 */
[----:B------:R-:W-:-:S04]  /*9bd0*/  @P0 FMUL R60, R60, R60 ;  /* 0x0000003c3c3c0220 */ /* 0x000fc80000400000 */
[----:B------:R-:W-:-:S04]  /*9be0*/  @P0 FFMA R60, R61, R61, R60 ;  /* 0x0000003d3d3c0223 */ /* 0x000fc8000000003c */
[----:B------:R-:W-:-:S05]  /*9bf0*/  @P0 FFMA R60, R55, R55, R60 ;  /* 0x00000037373c0223 */ /* 0x000fca000000003c */
[----:B------:R-:W-:-:S04]  /*9c00*/  @P0 FSETP.LEU.AND P1, PT, R3, R60, PT ;  /* 0x0000003c0300020b */ /* 0x000fc80003f2b000 */
[----:B------:R-:W-:-:S09]  /*9c10*/  P2R R110, PR, RZ, 0x2 ;  /* 0x00000002ff6e7803 */ /* 0x000fd20000000000 */
.L_x_207:
[----:B------:R-:W-:Y:S05]  /*9c20*/  BSYNC.RECONVERGENT B7 ;  /* 0x0000000000077941 */ /* 0x000fea0003800200 */
.L_x_206:
[----:B------:R-:W-:Y:S01]  /*9c30*/  ISETP.NE.AND P0, PT, R110, RZ, PT ;  /* 0x000000ff6e00720c */ /* 0x000fe20003f05270 */
[----:B------:R-:W-:Y:S03]  /*9c40*/  BSSY.RECONVERGENT B7, `(.L_x_210) ;  /* 0x000003f000077945 */ /* 0x000fe60003800200 */
[----:B------:R-:W-:-:S13]  /*9c50*/  FSETP.GEU.OR P0, PT, R85, R94, !P0 ;  /* 0x0000005e5500720b */ /* 0x000fda000470e400 */
[----:B------:R-:W-:Y:S05]  /*9c60*/  @P0 BRA `(.L_x_211) ;  /* 0x0000000000f00947 */ /* 0x000fea0003800000 */
[----:B------:R-:W-:Y:S01]  /*9c70*/  ISETP.NE.AND P1, PT, R95, RZ, PT ;  /* 0x000000ff5f00720c */ /* 0x000fe20003f25270 */
[C---:B------:R-:W-:Y:S01]  /*9c80*/  FFMA R111, R85.reuse, R102, R71 ;  /* 0x00000066556f7223 */ /* 0x040fe20000000047 */
[C---:B------:R-:W-:Y:S01]  /*9c90*/  FFMA R108, R85.reuse, R103, R70 ;  /* 0x00000067556c7223 */ /* 0x040fe20000000046 */
[----:B------:R-:W-:Y:S01]  /*9ca0*/  FFMA R109, R85, R100, R69 ;  /* 0x00000064556d7223 */ /* 0x000fe20000000045 */
[----:B------:R-:W-:Y:S01]  /*9cb0*/  MOV R17, R38 ;  /* 0x0000002600117202 */ /* 0x000fe20000000f00 */
[----:B------:R-:W-:Y:S01]  /*9cc0*/  IMAD.MOV.U32 R76, RZ, RZ, R79 ;  /* 0x000000ffff4c7224 */ /* 0x000fe200078e004f */
[----:B------:R-:W-:Y:S02]  /*9cd0*/  MOV R18, R53 ;  /* 0x0000003500127202 */ /* 0x000fe40000000f00 */
[----:B------:R-:W-:Y:S02]  /*9ce0*/  MOV R37, R54 ;  /* 0x0000003600257202 */ /* 0x000fe40000000f00 */
[----:B------:R-:W-:-:S02]  /*9cf0*/  MOV R94, R85 ;  /* 0x00000055005e7202 */ /* 0x000fc40000000f00 */
[----:B------:R-:W-:Y:S02]  /*9d00*/  MOV R16, R78 ;  /* 0x0000004e00107202 */ /* 0x000fe40000000f00 */
[----:B------:R-:W-:Y:S01]  /*9d10*/  MOV R77, R84 ;  /* 0x00000054004d7202 */ /* 0x000fe20000000f00 */
[----:B------:R-:W-:Y:S06]  /*9d20*/  @!P1 BRA `(.L_x_211) ;  /* 0x0000000000c09947 */ /* 0x000fec0003800000 */
        /* <DEDUP_REMOVED lines=15> */
.L_x_213:
[----:B------:R-:W-:Y:S05]  /*9e20*/  BSYNC.RECONVERGENT B6 ;  /* 0x0000000000067941 */ /* 0x000fea0003800200 */
.L_x_212:
        /* <DEDUP_REMOVED lines=15> */
.L_x_215:
[----:B------:R-:W-:Y:S05]  /*9f20*/  BSYNC.RECONVERGENT B6 ;  /* 0x0000000000067941 */ /* 0x000fea0003800200 */
.L_x_214:
        /* <DEDUP_REMOVED lines=15> */
.L_x_216:
[----:B------:R-:W-:Y:S05]  /*a020*/  BSYNC.RECONVERGENT B6 ;  /* 0x0000000000067941 */ /* 0x000fea0003800200 */
.L_x_211:
[----:B------:R-:W-:Y:S05]  /*a030*/  BSYNC.RECONVERGENT B7 ;  /* 0x0000000000077941 */ /* 0x000fea0003800200 */
.L_x_210:
[----:B------:R-:W-:Y:S01]  /*a040*/  ISETP.NE.AND P1, PT, R101, RZ, PT ;  /* 0x000000ff6500720c */ /* 0x000fe20003f25270 */
[----:B------:R-:W-:Y:S01]  /*a050*/  VIADD R78, R78, 0x40 ;  /* 0x000000404e4e7836 */ /* 0x000fe20000000000 */
[----:B------:R-:W-:-:S04]  /*a060*/  IADD3 R84, P0, PT, R84, 0x40, RZ ;  /* 0x0000004054547810 */ /* 0x000fc80007f1e0ff */
[----:B------:R-:W-:-:S07]  /*a070*/  IADD3.X R79, PT, PT, RZ, R79, RZ, P0, !PT ;  /* 0x0000004fff4f7210 */ /* 0x000fce00007fe4ff */
[----:B------:R-:W-:Y:S05]  /*a080*/  @P1 BRA `(.L_x_217) ;  /* 0xfffffff000901947 */ /* 0x000fea000383ffff */
.L_x_195:
[----:B------:R-:W-:Y:S05]  /*a090*/  BSYNC.RECONVERGENT B8 ;  /* 0x0000000000087941 */ /* 0x000fea0003800200 */
.L_x_194:
[----:B------:R-:W-:Y:S01]  /*a0a0*/  ISETP.GE.AND P0, PT, R2, 0x1, PT ;  /* 0x000000010200780c */ /* 0x000fe20003f06270 */
[----:B------:R-:W-:-:S12]  /*a0b0*/  BSSY.RECONVERGENT B10, `(.L_x_218) ;  /* 0x00001a40000a7945 */ /* 0x000fd80003800200 */
[----:B------:R-:W-:Y:S05]  /*a0c0*/  @!P0 BRA `(.L_x_219) ;  /* 0x0000001800888947 */ /* 0x000fea0003800000 */
[----:B------:R-:W-:Y:S01]  /*a0d0*/  IADD3 R0, PT, PT, R102, 0x1800000, RZ ;  /* 0x0180000066007810 */ /* 0x000fe20007ffe0ff */
[----:B------:R-:W-:Y:S03]  /*a0e0*/  BSSY.RECONVERGENT B6, `(.L_x_220) ;  /* 0x000000e000067945 */ /* 0x000fe60003800200 */
[----:B------:R-:W-:-:S04]  /*a0f0*/  LOP3.LUT R0, R0, 0x7f800000, RZ, 0xc0, !PT ;  /* 0x7f80000000007812 */ /* 0x000fc800078ec0ff */
[----:B------:R-:W-:-:S13]  /*a100*/  ISETP.GT.U32.AND P0, PT, R0, 0x1ffffff, PT ;  /* 0x01ffffff0000780c */ /* 0x000fda0003f04070 */
[----:B------:R-:W-:Y:S05]  /*a110*/  @P0 BRA `(.L_x_221) ;  /* 0x0000000000180947 */ /* 0x000fea0003800000 */
[----:B------:R-:W-:Y:S01]  /*a120*/  HFMA2 R21, -RZ, RZ, 0, 0 ;  /* 0x00000000ff157431 */ /* 0x000fe200000001ff */
[----:B------:R-:W-:Y:S02]  /*a130*/  MOV R4, R102 ;  /* 0x0000006600047202 */ /* 0x000fe40000000f00 */
[----:B------:R-:W-:-:S07]  /*a140*/  MOV R20, 0xa160 ;  /* 0x0000a16000147802 */ /* 0x000fce0000000f00 */
[----:B------:R-:W-:Y:S05]  /*a150*/  CALL.REL.NOINC `($__internal_0_$__cuda_sm20_rcp_rn_f32_slowpath) ;  /* 0x000000c000907944 */ /* 0x000fea0003c00000 */
[----:B------:R-:W-:Y:S01]  /*a160*/  MOV R61, R4 ;  /* 0x00000004003d7202 */ /* 0x000fe20000000f00 */
[----:B------:R-:W-:Y:S06]  /*a170*/  BRA `(.L_x_222) ;  /* 0x0000000000107947 */ /* 0x000fec0003800000 */
.L_x_221:
[----:B------:R-:W0:Y:S02]  /*a180*/  MUFU.RCP R61, R102 ;  /* 0x00000066003d7308 */ /* 0x000e240000001000 */
[----:B0-----:R-:W-:-:S04]  /*a190*/  FFMA R0, R61, R102, -1 ;  /* 0xbf8000003d007423 */ /* 0x001fc80000000066 */
[----:B------:R-:W-:-:S04]  /*a1a0*/  FADD.FTZ R0, -R0, -RZ ;  /* 0x800000ff00007221 */ /* 0x000fc80000010100 */
[----:B------:R-:W-:-:S07]  /*a1b0*/  FFMA R61, R61, R0, R61 ;  /* 0x000000003d3d7223 */ /* 0x000fce000000003d */
.L_x_222:
[----:B------:R-:W-:Y:S05]  /*a1c0*/  BSYNC.RECONVERGENT B6 ;  /* 0x0000000000067941 */ /* 0x000fea0003800200 */
.L_x_220:
        /* <DEDUP_REMOVED lines=11> */
.L_x_224:
[----:B------:R-:W0:Y:S02]  /*a280*/  MUFU.RCP R60, R103 ;  /* 0x00000067003c7308 */ /* 0x000e240000001000 */
[----:B0-----:R-:W-:-:S04]  /*a290*/  FFMA R0, R60, R103, -1 ;  /* 0xbf8000003c007423 */ /* 0x001fc80000000067 */
[----:B------:R-:W-:-:S04]  /*a2a0*/  FADD.FTZ R3, -R0, -RZ ;  /* 0x800000ff00037221 */ /* 0x000fc80000010100 */
[----:B------:R-:W-:-:S07]  /*a2b0*/  FFMA R60, R60, R3, R60 ;  /* 0x000000033c3c7223 */ /* 0x000fce000000003c */
.L_x_225:
[----:B------:R-:W-:Y:S05]  /*a2c0*/  BSYNC.RECONVERGENT B6 ;  /* 0x0000000000067941 */ /* 0x000fea0003800200 */
.L_x_223:
        /* <DEDUP_REMOVED lines=9> */
[----:B------:R-:W-:Y:S01]  /*a360*/  IMAD.MOV.U32 R55, RZ, RZ, R4 ;  /* 0x000000ffff377224 */ /* 0x000fe200078e0004 */
[----:B------:R-:W-:Y:S06]  /*a370*/  BRA `(.L_x_228) ;  /* 0x0000000000107947 */ /* 0x000fec0003800000 */
.L_x_227:
[----:B------:R-:W0:Y:S02]  /*a380*/  MUFU.RCP R55, R100 ;  /* 0x0000006400377308 */ /* 0x000e240000001000 */
[----:B0-----:R-:W-:-:S04]  /*a390*/  FFMA R0, R55, R100, -1 ;  /* 0xbf80000037007423 */ /* 0x001fc80000000064 */
[----:B------:R-:W-:-:S04]  /*a3a0*/  FADD.FTZ R0, -R0, -RZ ;  /* 0x800000ff00007221 */ /* 0x000fc80000010100 */
[----:B------:R-:W-:-:S07]  /*a3b0*/  FFMA R55, R55, R0, R55 ;  /* 0x0000000037377223 */ /* 0x000fce0000000037 */
.L_x_228:
[----:B------:R-:W-:Y:S05]  /*a3c0*/  BSYNC.RECONVERGENT B6 ;  /* 0x0000000000067941 */ /* 0x000fea0003800200 */
.L_x_226:
[----:B------:R-:W-:Y:S01]  /*a3d0*/  ISETP.NE.AND P0, PT, R2, 0x1, PT ;  /* 0x000000010200780c */ /* 0x000fe20003f05270 */
[----:B------:R-:W-:Y:S01]  /*a3e0*/  BSSY.RECONVERGENT B9, `(.L_x_229) ;  /* 0x00000fa000097945 */ /* 0x000fe20003800200 */
[----:B------:R-:W-:-:S11]  /*a3f0*/  CS2R R6, SRZ ;  /* 0x0000000000067805 */ /* 0x000fd6000001ff00 */
[----:B------:R-:W-:Y:S05]  /*a400*/  @!P0 BRA `(.L_x_230) ;  /* 0x0000000c00dc8947 */ /* 0x000fea0003800000 */
[----:B------:R-:W-:Y:S01]  /*a410*/  IADD3 R38, P0, PT, R124, 0x4c, RZ ;  /* 0x0000004c7c267810 */ /* 0x000fe20007f1e0ff */
[----:B------:R-:W-:Y:S01]  /*a420*/  BSSY.RECONVERGENT B8, `(.L_x_231) ;  /* 0x00000f3000087945 */ /* 0x000fe20003800200 */
[----:B------:R-:W-:Y:S02]  /*a430*/  LOP3.LUT R53, R2, 0x7ffffffe, RZ, 0xc0, !PT ;  /* 0x7ffffffe02357812 */ /* 0x000fe400078ec0ff */
[----:B------:R-:W-:Y:S02]  /*a440*/  IADD3 R22, PT, PT, R30, 0x4c, RZ ;  /* 0x0000004c1e167810 */ /* 0x000fe40007ffe0ff */
[----:B------:R-:W-:Y:S02]  /*a450*/  IADD3 R53, PT, PT, -R53, RZ, RZ ;  /* 0x000000ff35357210 */ /* 0x000fe40007ffe1ff */
[----:B------:R-:W-:-:S07]  /*a460*/  IADD3.X R23, PT, PT, RZ, R125, RZ, P0, !PT ;  /* 0x0000007dff177210 */ /* 0x000fce00007fe4ff */
.L_x_254:
[----:B------:R-:W2:Y:S04]  /*a470*/  LDL R13, [R22+-0x40] ;  /* 0xffffc000160d7983 */ /* 0x000ea80000100800 */
[----:B------:R-:W3:Y:S04]  /*a480*/  LDL R15, [R22+-0x3c] ;  /* 0xffffc400160f7983 */ /* 0x000ee80000100800 */
[----:B------:R-:W4:Y:S04]  /*a490*/  LDL R12, [R22+-0x4c] ;  /* 0xffffb400160c7983 */ /* 0x000f280000100800 */
[----:B------:R-:W5:Y:S04]  /*a4a0*/  LDL R11, [R22+-0x48] ;  /* 0xffffb800160b7983 */ /* 0x000f680000100800 */
[----:B------:R-:W5:Y:S04]  /*a4b0*/  LDL R14, [R22+-0x44] ;  /* 0xffffbc00160e7983 */ /* 0x000f680000100800 */
[----:B------:R-:W5:Y:S01]  /*a4c0*/  LDL R32, [R22+-0x38] ;  /* 0xffffc80016207983 */ /* 0x000f620000100800 */
[----:B------:R-:W-:Y:S01]  /*a4d0*/  IADD3 R53, PT, PT, R53, 0x2, RZ ;  /* 0x0000000235357810 */ /* 0x000fe20007ffe0ff */
[----:B------:R-:W-:Y:S03]  /*a4e0*/  BSSY.RECONVERGENT B7, `(.L_x_232) ;  /* 0x000006e000077945 */ /* 0x000fe60003800200 */
[----:B------:R-:W-:-:S04]  /*a4f0*/  ISETP.NE.AND P1, PT, R53, RZ, PT ;  /* 0x000000ff3500720c */ /* 0x000fc80003f25270 */
[----:B------:R-:W-:Y:S01]  /*a500*/  P2R R62, PR, RZ, 0x2 ;  /* 0x00000002ff3e7803 */ /* 0x000fe20000000000 */
[----:B--2---:R-:W-:Y:S01]  /*a510*/  FADD R6, R13, -R71 ;  /* 0x800000470d067221 */ /* 0x004fe20000000000 */
[----:B---3--:R-:W-:-:S03]  /*a520*/  FADD R5, R15, -R70 ;  /* 0x800000460f057221 */ /* 0x008fc60000000000 */
[-C--:B------:R-:W-:Y:S01]  /*a530*/  FMUL R7, R6, R61.reuse ;  /* 0x0000003d06077220 */ /* 0x080fe20000400000 */
[----:B----4-:R-:W-:Y:S01]  /*a540*/  FADD R0, R12, -R71 ;  /* 0x800000470c007221 */ /* 0x010fe20000000000 */
[-C--:B------:R-:W-:Y:S01]  /*a550*/  FMUL R6, R5, R60.reuse ;  /* 0x0000003c05067220 */ /* 0x080fe20000400000 */
[----:B-----5:R-:W-:Y:S01]  /*a560*/  FADD R3, R11, -R70 ;  /* 0x800000460b037221 */ /* 0x020fe20000000000 */
[--C-:B------:R-:W-:Y:S01]  /*a570*/  FADD R4, R14, -R69.reuse ;  /* 0x800000450e047221 */ /* 0x100fe20000000000 */
[----:B------:R-:W-:Y:S01]  /*a580*/  FADD R8, R32, -R69 ;  /* 0x8000004520087221 */ /* 0x000fe20000000000 */
[----:B------:R-:W-:Y:S01]  /*a590*/  FMUL R0, R0, R61 ;  /* 0x0000003d00007220 */ /* 0x000fe20000400000 */
[----:B------:R-:W-:Y:S01]  /*a5a0*/  FMUL R3, R3, R60 ;  /* 0x0000003c03037220 */ /* 0x000fe20000400000 */
[-C--:B------:R-:W-:Y:S01]  /*a5b0*/  FMUL R4, R4, R55.reuse ;  /* 0x0000003704047220 */ /* 0x080fe20000400000 */
[----:B------:R-:W-:Y:S02]  /*a5c0*/  FMUL R5, R8, R55 ;  /* 0x0000003708057220 */ /* 0x000fe40000400000 */
[----:B------:R-:W-:-:S02]  /*a5d0*/  FMNMX R8, R0, R7, PT ;  /* 0x0000000700087209 */ /* 0x000fc40003800000 */
[CC--:B------:R-:W-:Y:S02]  /*a5e0*/  FMNMX R9, R3.reuse, R6.reuse, PT ;  /* 0x0000000603097209 */ /* 0x0c0fe40003800000 */
[----:B------:R-:W-:Y:S02]  /*a5f0*/  FMNMX R10, R4, R5, PT ;  /* 0x00000005040a7209 */ /* 0x000fe40003800000 */
[----:B------:R-:W-:Y:S02]  /*a600*/  FMNMX R0, R0, R7, !PT ;  /* 0x0000000700007209 */ /* 0x000fe40007800000 */
[----:B------:R-:W-:Y:S02]  /*a610*/  FMNMX R3, R3, R6, !PT ;  /* 0x0000000603037209 */ /* 0x000fe40007800000 */
[----:B------:R-:W-:Y:S02]  /*a620*/  FMNMX R4, R4, R5, !PT ;  /* 0x0000000504047209 */ /* 0x000fe40007800000 */
[----:B------:R-:W-:-:S02]  /*a630*/  FMNMX3 R8, R8, R9, R10, !PT ;  /* 0x0000000908087276 */ /* 0x000fc4000780000a */
[----:B------:R-:W-:Y:S02]  /*a640*/  FMNMX3 R0, R0, R3, R4, PT ;  /* 0x0000000300007276 */ /* 0x000fe40003800004 */
[----:B------:R-:W-:-:S04]  /*a650*/  FMNMX R3, RZ, R8, !PT ;  /* 0x00000008ff037209 */ /* 0x000fc80007800000 */
[----:B------:R-:W-:-:S04]  /*a660*/  FSETP.GT.AND P0, PT, R3, R0, PT ;  /* 0x000000000300720b */ /* 0x000fc80003f04000 */
[----:B------:R-:W-:-:S04]  /*a670*/  FSEL R19, R8, R19, !P0 ;  /* 0x0000001308137208 */ /* 0x000fc80004000000 */
[----:B------:R-:W-:-:S04]  /*a680*/  FSETP.GEU.AND P0, PT, R19, R94, PT ;  /* 0x0000005e1300720b */ /* 0x000fc80003f0e000 */
[----:B------:R-:W-:-:S13]  /*a690*/  FSETP.GT.OR P0, PT, R3, R0, P0 ;  /* 0x000000000300720b */ /* 0x000fda0000704400 */
[----:B------:R-:W-:Y:S05]  /*a6a0*/  @P0 BRA `(.L_x_233) ;  /* 0x0000000400440947 */ /* 0x000fea0003800000 */
[----:B------:R-:W-:Y:S01]  /*a6b0*/  FADD R3, R11, R15 ;  /* 0x0000000f0b037221 */ /* 0x000fe20000000000 */
[C---:B------:R-:W-:Y:S01]  /*a6c0*/  FFMA R108, R19.reuse, R103, R70 ;  /* 0x00000067136c7223 */ /* 0x040fe20000000046 */
[----:B------:R-:W-:Y:S01]  /*a6d0*/  FADD R0, R12, R13 ;  /* 0x0000000d0c007221 */ /* 0x000fe20000000000 */
[----:B------:R-:W-:Y:S01]  /*a6e0*/  FFMA R111, R19, R102, R71 ;  /* 0x00000066136f7223 */ /* 0x000fe20000000047 */
[----:B------:R-:W-:Y:S01]  /*a6f0*/  FADD R4, R14, R32 ;  /* 0x000000200e047221 */ /* 0x000fe20000000000 */
[----:B------:R-:W-:Y:S01]  /*a700*/  FFMA R18, R3, -0.5, R108 ;  /* 0xbf00000003127823 */ /* 0x000fe2000000006c */
[----:B------:R-:W-:Y:S01]  /*a710*/  FFMA R109, R19, R100, R69 ;  /* 0x00000064136d7223 */ /* 0x000fe20000000045 */
[----:B------:R-:W-:Y:S01]  /*a720*/  FFMA R37, R0, -0.5, R111 ;  /* 0xbf00000000257823 */ /* 0x000fe2000000006f */
[----:B------:R-:W-:Y:S01]  /*a730*/  IADD3 R77, P1, PT, R38, -0x34, RZ ;  /* 0xffffffcc264d7810 */ /* 0x000fe20007f3e0ff */
[----:B------:R-:W-:Y:S01]  /*a740*/  FMUL R0, R18, R18 ;  /* 0x0000001212007220 */ /* 0x000fe20000400000 */
[----:B------:R-:W-:Y:S01]  /*a750*/  FFMA R17, R4, -0.5, R109 ;  /* 0xbf00000004117823 */ /* 0x000fe2000000006d */
[----:B------:R-:W-:Y:S01]  /*a760*/  BSSY.RECONVERGENT B6, `(.L_x_234) ;  /* 0x0000012000067945 */ /* 0x000fe20003800200 */
[----:B------:R-:W-:Y:S01]  /*a770*/  IADD3 R16, PT, PT, R22, -0x34, RZ ;  /* 0xffffffcc16107810 */ /* 0x000fe20007ffe0ff */
[----:B------:R-:W-:Y:S01]  /*a780*/  FFMA R0, R37, R37, R0 ;  /* 0x0000002525007223 */ /* 0x000fe20000000000 */
[----:B------:R-:W-:-:S03]  /*a790*/  IADD3.X R76, PT, PT, R23, -0x1, RZ, P1, !PT ;  /* 0xffffffff174c7810 */ /* 0x000fc60000ffe4ff */
[----:B------:R-:W-:-:S04]  /*a7a0*/  FFMA R4, R17, R17, R0 ;  /* 0x0000001111047223 */ /* 0x000fc80000000000 */
        /* <DEDUP_REMOVED lines=9> */
.L_x_235:
[----:B------:R-:W-:Y:S01]  /*a840*/  FMUL.FTZ R3, R4, R5 ;  /* 0x0000000504037220 */ /* 0x000fe20000410000 */
[----:B------:R-:W-:-:S03]  /*a850*/  FMUL.FTZ R54, R5, 0.5 ;  /* 0x3f00000005367820 */ /* 0x000fc60000410000 */
[----:B------:R-:W-:-:S04]  /*a860*/  FFMA R4, -R3, R3, R4 ;  /* 0x0000000303047223 */ /* 0x000fc80000000104 */
[----:B------:R-:W-:-:S07]  /*a870*/  FFMA R54, R4, R54, R3 ;  /* 0x0000003604367223 */ /* 0x000fce0000000003 */
.L_x_236:
[----:B------:R-:W-:Y:S05]  /*a880*/  BSYNC.RECONVERGENT B6 ;  /* 0x0000000000067941 */ /* 0x000fea0003800200 */
.L_x_234:
        /* <DEDUP_REMOVED lines=17> */
.L_x_238:
[----:B------:R-:W-:Y:S05]  /*a9a0*/  BSYNC.RECONVERGENT B6 ;  /* 0x0000000000067941 */ /* 0x000fea0003800200 */
.L_x_237:
[----:B------:R-:W0:Y:S01]  /*a9b0*/  MUFU.RCP R3, R54 ;  /* 0x0000003600037308 */ /* 0x000e220000001000 */
[----:B------:R-:W-:Y:S01]  /*a9c0*/  BSSY.RECONVERGENT B6, `(.L_x_239) ;  /* 0x000000e000067945 */ /* 0x000fe20003800200 */
[----:B------:R-:W-:-:S06]  /*a9d0*/  IMAD.MOV.U32 R37, RZ, RZ, R4 ;  /* 0x000000ffff257224 */ /* 0x000fcc00078e0004 */
        /* <DEDUP_REMOVED lines=12> */
.L_x_240:
[----:B------:R-:W-:Y:S05]  /*aaa0*/  BSYNC.RECONVERGENT B6 ;  /* 0x0000000000067941 */ /* 0x000fea0003800200 */
.L_x_239:
        /* <DEDUP_REMOVED lines=15> */
.L_x_242:
[----:B------:R-:W-:Y:S05]  /*aba0*/  BSYNC.RECONVERGENT B6 ;  /* 0x0000000000067941 */ /* 0x000fea0003800200 */
.L_x_241:
[----:B------:R-:W-:-:S07]  /*abb0*/  MOV R17, R4 ;  /* 0x0000000400117202 */ /* 0x000fce0000000f00 */
.L_x_233:
[----:B------:R-:W-:Y:S05]  /*abc0*/  BSYNC.RECONVERGENT B7 ;  /* 0x0000000000077941 */ /* 0x000fea0003800200 */
.L_x_232:
[----:B------:R-:W2:Y:S04]  /*abd0*/  LDL R13, [R22+-0xc] ;  /* 0xfffff400160d7983 */ /* 0x000ea80000100800 */
[----:B------:R-:W3:Y:S04]  /*abe0*/  LDL R15, [R22+-0x8] ;  /* 0xfffff800160f7983 */ /* 0x000ee80000100800 */
[----:B------:R-:W4:Y:S04]  /*abf0*/  LDL R12, [R22+-0x18] ;  /* 0xffffe800160c7983 */ /* 0x000f280000100800 */
[----:B------:R-:W5:Y:S04]  /*ac00*/  LDL R11, [R22+-0x14] ;  /* 0xffffec00160b7983 */ /* 0x000f680000100800 */
[----:B------:R-:W5:Y:S04]  /*ac10*/  LDL R14, [R22+-0x10] ;  /* 0xfffff000160e7983 */ /* 0x000f680000100800 */
[----:B------:R-:W5:Y:S01]  /*ac20*/  LDL R32, [R22+-0x4] ;  /* 0xfffffc0016207983 */ /* 0x000f620000100800 */
[----:B------:R-:W-:Y:S01]  /*ac30*/  BSSY.RECONVERGENT B7, `(.L_x_243) ;  /* 0x000006c000077945 */ /* 0x000fe20003800200 */
        /* <DEDUP_REMOVED lines=34> */
[----:B------:R-:W-:Y:S01]  /*ae60*/  BSSY.RECONVERGENT B6, `(.L_x_245) ;  /* 0x0000012000067945 */ /* 0x000fe20003800200 */
[----:B------:R-:W-:Y:S01]  /*ae70*/  FMUL R0, R18, R18 ;  /* 0x0000001212007220 */ /* 0x000fe20000400000 */
[----:B------:R-:W-:-:S03]  /*ae80*/  FFMA R17, R4, -0.5, R109 ;  /* 0xbf00000004117823 */ /* 0x000fc6000000006d */
        /* <DEDUP_REMOVED lines=11> */
.L_x_246:
[----:B------:R-:W-:Y:S01]  /*af40*/  FMUL.FTZ R3, R4, R5 ;  /* 0x0000000504037220 */ /* 0x000fe20000410000 */
[----:B------:R-:W-:-:S03]  /*af50*/  FMUL.FTZ R54, R5, 0.5 ;  /* 0x3f00000005367820 */ /* 0x000fc60000410000 */
[----:B------:R-:W-:-:S04]  /*af60*/  FFMA R4, -R3, R3, R4 ;  /* 0x0000000303047223 */ /* 0x000fc80000000104 */
[----:B------:R-:W-:-:S07]  /*af70*/  FFMA R54, R4, R54, R3 ;  /* 0x0000003604367223 */ /* 0x000fce0000000003 */
.L_x_247:
[----:B------:R-:W-:Y:S05]  /*af80*/  BSYNC.RECONVERGENT B6 ;  /* 0x0000000000067941 */ /* 0x000fea0003800200 */
.L_x_245:
[----:B------:R-:W-:Y:S01]  /*af90*/  FSETP.GT.AND P0, PT, R54, RZ, PT ;  /* 0x000000ff3600720b */ /* 0x000fe20003f04000 */
[----:B------:R-:W-:Y:S01]  /*afa0*/  IMAD.MOV.U32 R16, RZ, RZ, R22 ;  /* 0x000000ffff107224 */ /* 0x000fe200078e0016 */
[----:B------:R-:W-:Y:S02]  /*afb0*/  MOV R94, R19 ;  /* 0x00000013005e7202 */ /* 0x000fe40000000f00 */
        /* <DEDUP_REMOVED lines=17> */
.L_x_249:
[----:B------:R-:W-:Y:S05]  /*b0d0*/  BSYNC.RECONVERGENT B6 ;  /* 0x0000000000067941 */ /* 0x000fea0003800200 */
.L_x_248:
        /* <DEDUP_REMOVED lines=15> */
.L_x_251:
[----:B------:R-:W-:Y:S05]  /*b1d0*/  BSYNC.RECONVERGENT B6 ;  /* 0x0000000000067941 */ /* 0x000fea0003800200 */
.L_x_250:
        /* <DEDUP_REMOVED lines=15> */
.L_x_253:
[----:B------:R-:W-:Y:S05]  /*b2d0*/  BSYNC.RECONVERGENT B6 ;  /* 0x0000000000067941 */ /* 0x000fea0003800200 */
.L_x_252:
[----:B------:R-:W-:-:S07]  /*b2e0*/  MOV R17, R4 ;  /* 0x0000000400117202 */ /* 0x000fce0000000f00 */
.L_x_244:
[----:B------:R-:W-:Y:S05]  /*b2f0*/  BSYNC.RECONVERGENT B7 ;  /* 0x0000000000077941 */ /* 0x000fea0003800200 */
.L_x_243:
[----:B------:R-:W-:Y:S02]  /*b300*/  ISETP.NE.AND P1, PT, R62, RZ, PT ;  /* 0x000000ff3e00720c */ /* 0x000fe40003f25270 */
[----:B------:R-:W-:Y:S02]  /*b310*/  IADD3 R38, P0, PT, R38, 0x68, RZ ;  /* 0x0000006826267810 */ /* 0x000fe40007f1e0ff */
[----:B------:R-:W-:Y:S02]  /*b320*/  IADD3 R22, PT, PT, R22, 0x68, RZ ;  /* 0x0000006816167810 */ /* 0x000fe40007ffe0ff */
[----:B------:R-:W-:-:S07]  /*b330*/  IADD3.X R23, PT, PT, RZ, R23, RZ, P0, !PT ;  /* 0x00000017ff177210 */ /* 0x000fce00007fe4ff */
[----:B------:R-:W-:Y:S05]  /*b340*/  @P1 BRA `(.L_x_254) ;  /* 0xfffffff000481947 */ /* 0x000fea000383ffff */
[----:B------:R-:W-:Y:S05]  /*b350*/  BSYNC.RECONVERGENT B8 ;  /* 0x0000000000087941 */ /* 0x000fea0003800200 */
.L_x_231:
[----:B------:R-:W-:Y:S01]  /*b360*/  HFMA2 R7, -RZ, RZ, 0, 0 ;  /* 0x00000000ff077431 */ /* 0x000fe200000001ff */
[----:B------:R-:W-:-:S07]  /*b370*/  LOP3.LUT R6, R2, 0x7ffffffe, RZ, 0xc0, !PT ;  /* 0x7ffffffe02067812 */ /* 0x000fce00078ec0ff */
.L_x_230:
[----:B------:R-:W-:Y:S05]  /*b380*/  BSYNC.RECONVERGENT B9 ;  /* 0x0000000000097941 */ /* 0x000fea0003800200 */
.L_x_229:
[----:B------:R-:W-:-:S04]  /*b390*/  LOP3.LUT R0, R2, 0x1, RZ, 0xc0, !PT ;  /* 0x0000000102007812 */ /* 0x000fc800078ec0ff */
[----:B------:R-:W-:-:S13]  /*b3a0*/  ISETP.NE.U32.AND P0, PT, R0, 0x1, PT ;  /* 0x000000010000780c */ /* 0x000fda0003f05070 */
[----:B------:R-:W-:Y:S05]  /*b3b0*/  @P0 BRA `(.L_x_219) ;  /* 0x0000000400cc0947 */ /* 0x000fea0003800000 */
[----:B------:R-:W-:-:S05]  /*b3c0*/  IMAD R10, R6, 0x34, R30 ;  /* 0x00000034060a7824 */ /* 0x000fca00078e021e */
[----:B------:R-:W2:Y:S04]  /*b3d0*/  LDL R12, [R10] ;  /* 0x000000000a0c7983 */ /* 0x000ea80000100800 */
[----:B------:R-:W3:Y:S04]  /*b3e0*/  LDL R13, [R10+0xc] ;  /* 0x00000c000a0d7983 */ /* 0x000ee80000100800 */
[----:B------:R-:W4:Y:S04]  /*b3f0*/  LDL R11, [R10+0x4] ;  /* 0x000004000a0b7983 */ /* 0x000f280000100800 */
[----:B------:R-:W5:Y:S04]  /*b400*/  LDL R14, [R10+0x8] ;  /* 0x000008000a0e7983 */ /* 0x000f680000100800 */
[----:B------:R-:W5:Y:S04]  /*b410*/  LDL R15, [R10+0x10] ;  /* 0x000010000a0f7983 */ /* 0x000f680000100800 */
[----:B------:R-:W5:Y:S01]  /*b420*/  LDL R22, [R10+0x14] ;  /* 0x000014000a167983 */ /* 0x000f620000100800 */
[--C-:B--2---:R-:W-:Y:S01]  /*b430*/  FADD R0, R12, -R71.reuse ;  /* 0x800000470c007221 */ /* 0x104fe20000000000 */
[----:B---3--:R-:W-:-:S03]  /*b440*/  FADD R8, R13, -R71 ;  /* 0x800000470d087221 */ /* 0x008fc60000000000 */
[-C--:B------:R-:W-:Y:S01]  /*b450*/  FMUL R4, R0, R61.reuse ;  /* 0x0000003d00047220 */ /* 0x080fe20000400000 */
[----:B------:R-:W-:Y:S01]  /*b460*/  FMUL R61, R8, R61 ;  /* 0x0000003d083d7220 */ /* 0x000fe20000400000 */
[----:B----4-:R-:W-:Y:S01]  /*b470*/  FADD R3, R11, -R70 ;  /* 0x800000460b037221 */ /* 0x010fe20000000000 */
[----:B-----5:R-:W-:-:S03]  /*b480*/  FADD R0, R14, -R69 ;  /* 0x800000450e007221 */ /* 0x020fc60000000000 */
[-C--:B------:R-:W-:Y:S01]  /*b490*/  FMUL R3, R3, R60.reuse ;  /* 0x0000003c03037220 */ /* 0x080fe20000400000 */
[----:B------:R-:W-:Y:S01]  /*b4a0*/  FADD R5, R15, -R70 ;  /* 0x800000460f057221 */ /* 0x000fe20000000000 */
[-C--:B------:R-:W-:Y:S01]  /*b4b0*/  FMUL R0, R0, R55.reuse ;  /* 0x0000003700007220 */ /* 0x080fe20000400000 */
[----:B------:R-:W-:Y:S02]  /*b4c0*/  FADD R8, R22, -R69 ;  /* 0x8000004516087221 */ /* 0x000fe40000000000 */
[----:B------:R-:W-:Y:S02]  /*b4d0*/  FMUL R60, R5, R60 ;  /* 0x0000003c053c7220 */ /* 0x000fe40000400000 */
[----:B------:R-:W-:Y:S01]  /*b4e0*/  FMUL R55, R8, R55 ;  /* 0x0000003708377220 */ /* 0x000fe20000400000 */
[----:B------:R-:W-:Y:S02]  /*b4f0*/  FMNMX R5, R4, R61, PT ;  /* 0x0000003d04057209 */ /* 0x000fe40003800000 */
[----:B------:R-:W-:-:S02]  /*b500*/  FMNMX R8, R3, R60, PT ;  /* 0x0000003c03087209 */ /* 0x000fc40003800000 */
[----:B------:R-:W-:Y:S02]  /*b510*/  FMNMX R9, R0, R55, PT ;  /* 0x0000003700097209 */ /* 0x000fe40003800000 */
[----:B------:R-:W-:Y:S02]  /*b520*/  FMNMX R4, R4, R61, !PT ;  /* 0x0000003d04047209 */ /* 0x000fe40007800000 */
[----:B------:R-:W-:Y:S02]  /*b530*/  FMNMX R3, R3, R60, !PT ;  /* 0x0000003c03037209 */ /* 0x000fe40007800000 */
[----:B------:R-:W-:Y:S02]  /*b540*/  FMNMX R0, R0, R55, !PT ;  /* 0x0000003700007209 */ /* 0x000fe40007800000 */
[----:B------:R-:W-:Y:S02]  /*b550*/  FMNMX3 R8, R5, R8, R9, !PT ;  /* 0x0000000805087276 */ /* 0x000fe40007800009 */
[----:B------:R-:W-:-:S02]  /*b560*/  FMNMX3 R0, R4, R3, R0, PT ;  /* 0x0000000304007276 */ /* 0x000fc40003800000 */
        /* <DEDUP_REMOVED lines=9> */
[C---:B------:R-:W-:Y:S01]  /*b600*/  FFMA R111, R5.reuse, R102, R71 ;  /* 0x00000066056f7223 */ /* 0x040fe20000000047 */
[----:B------:R-:W-:Y:S01]  /*b610*/  FFMA R109, R5, R100, R69 ;  /* 0x00000064056d7223 */ /* 0x000fe20000000045 */
[----:B------:R-:W-:Y:S01]  /*b620*/  FFMA R18, R3, -0.5, R108 ;  /* 0xbf00000003127823 */ /* 0x000fe2000000006c */
[----:B------:R-:W-:Y:S01]  /*b630*/  FADD R4, R14, R22 ;  /* 0x000000160e047221 */ /* 0x000fe20000000000 */
[----:B------:R-:W-:Y:S01]  /*b640*/  FFMA R37, R0, -0.5, R111 ;  /* 0xbf00000000257823 */ /* 0x000fe2000000006f */
[----:B------:R-:W-:-:S04]  /*b650*/  IMAD.WIDE.U32 R8, R6, 0x34, R124 ;  /* 0x0000003406087825 */ /* 0x000fc800078e007c */
[----:B------:R-:W-:Y:S01]  /*b660*/  FMUL R0, R18, R18 ;  /* 0x0000001212007220 */ /* 0x000fe20000400000 */
[----:B------:R-:W-:Y:S01]  /*b670*/  FFMA R17, R4, -0.5, R109 ;  /* 0xbf00000004117823 */ /* 0x000fe2000000006d */
[----:B------:R-:W-:Y:S01]  /*b680*/  BSSY.RECONVERGENT B6, `(.L_x_255) ;  /* 0x0000014000067945 */ /* 0x000fe20003800200 */
[----:B------:R-:W-:Y:S02]  /*b690*/  IMAD R7, R7, 0x34, RZ ;  /* 0x0000003407077824 */ /* 0x000fe400078e02ff */
[----:B------:R-:W-:Y:S01]  /*b6a0*/  FFMA R0, R37, R37, R0 ;  /* 0x0000002525007223 */ /* 0x000fe20000000000 */
[----:B------:R-:W-:Y:S02]  /*b6b0*/  IADD3 R77, P1, PT, R8, 0x18, RZ ;  /* 0x00000018084d7810 */ /* 0x000fe40007f3e0ff */
[----:B------:R-:W-:Y:S01]  /*b6c0*/  IADD3 R16, PT, PT, R10, 0x18, RZ ;  /* 0x000000180a107810 */ /* 0x000fe20007ffe0ff */
[----:B------:R-:W-:Y:S01]  /*b6d0*/  FFMA R4, R17, R17, R0 ;  /* 0x0000001111047223 */ /* 0x000fe20000000000 */
[----:B------:R-:W-:-:S03]  /*b6e0*/  IADD3.X R76, PT, PT, R9, R7, RZ, P1, !PT ;  /* 0x00000007094c7210 */ /* 0x000fc60000ffe4ff */
        /* <DEDUP_REMOVED lines=9> */
.L_x_256:
[----:B------:R-:W-:Y:S01]  /*b780*/  FMUL.FTZ R3, R4, R5 ;  /* 0x0000000504037220 */ /* 0x000fe20000410000 */
[----:B------:R-:W-:-:S03]  /*b790*/  FMUL.FTZ R22, R5, 0.5 ;  /* 0x3f00000005167820 */ /* 0x000fc60000410000 */
[----:B------:R-:W-:-:S04]  /*b7a0*/  FFMA R4, -R3, R3, R4 ;  /* 0x0000000303047223 */ /* 0x000fc80000000104 */
[----:B------:R-:W-:-:S07]  /*b7b0*/  FFMA R22, R4, R22, R3 ;  /* 0x0000001604167223 */ /* 0x000fce0000000003 */
.L_x_257:
[----:B------:R-:W-:Y:S05]  /*b7c0*/  BSYNC.RECONVERGENT B6 ;  /* 0x0000000000067941 */ /* 0x000fea0003800200 */
.L_x_255:
[----:B------:R-:W-:-:S13]  /*b7d0*/  FSETP.GT.AND P0, PT, R22, RZ, PT ;  /* 0x000000ff1600720b */ /* 0x000fda0003f04000 */
        /* <DEDUP_REMOVED lines=15> */
.L_x_259:
[----:B------:R-:W-:Y:S05]  /*b8d0*/  BSYNC.RECONVERGENT B6 ;  /* 0x0000000000067941 */ /* 0x000fea0003800200 */
.L_x_258:
        /* <DEDUP_REMOVED lines=15> */
.L_x_261:
[----:B------:R-:W-:Y:S05]  /*b9d0*/  BSYNC.RECONVERGENT B6 ;  /* 0x0000000000067941 */ /* 0x000fea0003800200 */
.L_x_260:
        /* <DEDUP_REMOVED lines=15> */
.L_x_263:
[----:B------:R-:W-:Y:S05]  /*bad0*/  BSYNC.RECONVERGENT B6 ;  /* 0x0000000000067941 */ /* 0x000fea0003800200 */
.L_x_262:
[----:B------:R-:W-:-:S07]  /*bae0*/  MOV R17, R4 ;  /* 0x0000000400117202 */ /* 0x000fce0000000f00 */
.L_x_219:
[----:B------:R-:W-:Y:S05]  /*baf0*/  BSYNC.RECONVERGENT B10 ;  /* 0x00000000000a7941 */ /* 0x000fea0003800200 */
.L_x_218:
[----:B------:R-:W-:Y:S01]  /*bb00*/  ISETP.NE.U32.AND P0, PT, R77, RZ, PT ;  /* 0x000000ff4d00720c */ /* 0x000fe20003f05070 */
[----:B------:R-:W-:Y:S03]  /*bb10*/  BSSY.RECONVERGENT B11, `(.L_x_264) ;  /* 0x0000a3a0000b7945 */ /* 0x000fe60003800200 */
[----:B------:R-:W-:-:S13]  /*bb20*/  ISETP.NE.AND.EX P0, PT, R76, RZ, PT, P0 ;  /* 0x000000ff4c00720c */ /* 0x000fda0003f05300 */
[----:B------:R-:W-:-:S04]  /*bb30*/  @!P0 FADD R0, R103, 1 ;  /* 0x3f80000067008421 */ /* 0x000fc80000000000 */
[----:B------:R-:W-:-:S04]  /*bb40*/  @!P0 FMUL R0, R0, 0.5 ;  /* 0x3f00000000008820 */ /* 0x000fc80000400000 */
[----:B------:R-:W-:-:S04]  /*bb50*/  @!P0 FADD R19, -R0, 1 ;  /* 0x3f80000000138421 */ /* 0x000fc80000000100 */
[C-C-:B------:R-:W-:Y:S01]  /*bb60*/  @!P0 FFMA R23, R0.reuse, 0.5, R19.reuse ;  /* 0x3f00000000178823 */ /* 0x140fe20000000013 */
[C-C-:B------:R-:W-:Y:S01]  /*bb70*/  @!P0 FFMA R22, R0.reuse, 0.69999998807907104492, R19.reuse ;  /* 0x3f33333300168823 */ /* 0x140fe20000000013 */
[----:B------:R-:W-:Y:S01]  /*bb80*/  @!P0 FADD R19, R0, R19 ;  /* 0x0000001300138221 */ /* 0x000fe20000000000 */
[----:B------:R-:W-:Y:S06]  /*bb90*/  @!P0 BRA `(.L_x_265) ;  /* 0x000000a000c48947 */ /* 0x000fec0003800000 */
[----:B------:R-:W-:Y:S01]  /*bba0*/  FADD R38, -R111, 5 ;  /* 0x40a000006f267421 */ /* 0x000fe20000000100 */
[----:B------:R-:W-:Y:S01]  /*bbb0*/  FADD R53, -R108, 5 ;  /* 0x40a000006c357421 */ /* 0x000fe20000000100 */
[----:B------:R-:W-:Y:S01]  /*bbc0*/  FADD R22, -R109, 5 ;  /* 0x40a000006d167421 */ /* 0x000fe20000000100 */
[----:B------:R-:W-:Y:S01]  /*bbd0*/  BSSY.RECONVERGENT B6, `(.L_x_266) ;  /* 0x0000011000067945 */ /* 0x000fe20003800200 */
        /* <DEDUP_REMOVED lines=12> */
.L_x_267:
[----:B------:R-:W-:Y:S01]  /*bca0*/  FMUL.FTZ R19, R4, R3 ;  /* 0x0000000304137220 */ /* 0x000fe20000410000 */
[----:B------:R-:W-:-:S03]  /*bcb0*/  FMUL.FTZ R0, R3, 0.5 ;  /* 0x3f00000003007820 */ /* 0x000fc60000410000 */
[----:B------:R-:W-:-:S04]  /*bcc0*/  FFMA R4, -R19, R19, R4 ;  /* 0x0000001313047223 */ /* 0x000fc80000000104 */
[----:B------:R-:W-:-:S07]  /*bcd0*/  FFMA R19, R4, R0, R19 ;  /* 0x0000000004137223 */ /* 0x000fce0000000013 */
.L_x_268:
[----:B------:R-:W-:Y:S05]  /*bce0*/  BSYNC.RECONVERGENT B6 ;  /* 0x0000000000067941 */ /* 0x000fea0003800200 */
.L_x_266:
[----:B------:R-:W-:Y:S01]  /*bcf0*/  FSETP.GT.AND P0, PT, R19, RZ, PT ;  /* 0x000000ff1300720b */ /* 0x000fe20003f04000 */
[----:B------:R-:W-:-:S12]  /*bd00*/  BSSY.RECONVERGENT B7, `(.L_x_269) ;  /* 0x0000032000077945 */ /* 0x000fd80003800200 */
        /* <DEDUP_REMOVED lines=14> */
[----:B------:R-:W-:Y:S05]  /*bdf0*/  CALL.REL.NOINC `($__internal_2_$__cuda_sm3x_div_rn_noftz_f32_slowpath) ;  /* 0x000000a800ac7944 */ /* 0x000fea0003c00000 */
.L_x_272:
[----:B------:R-:W-:Y:S05]  /*be00*/  BSYNC.RECONVERGENT B6 ;  /* 0x0000000000067941 */ /* 0x000fea0003800200 */
.L_x_271:
        /* <DEDUP_REMOVED lines=15> */
.L_x_274:
[----:B------:R-:W-:Y:S05]  /*bf00*/  BSYNC.RECONVERGENT B6 ;  /* 0x0000000000067941 */ /* 0x000fea0003800200 */
.L_x_273:
        /* <DEDUP_REMOVED lines=15> */
.L_x_276:
[----:B------:R-:W-:Y:S05]  /*c000*/  BSYNC.RECONVERGENT B6 ;  /* 0x0000000000067941 */ /* 0x000fea0003800200 */
.L_x_275:
[----:B------:R-:W-:-:S07]  /*c010*/  MOV R22, R4 ;  /* 0x0000000400167202 */ /* 0x000fce0000000f00 */
.L_x_270:
[----:B------:R-:W-:Y:S05]  /*c020*/  BSYNC.RECONVERGENT B7 ;  /* 0x0000000000077941 */ /* 0x000fea0003800200 */
.L_x_269:
[C---:B------:R-:W-:Y:S01]  /*c030*/  FMUL R3, R103.reuse, R103 ;  /* 0x0000006767037220 */ /* 0x040fe20000400000 */
[----:B------:R-:W-:Y:S01]  /*c040*/  BSSY.RECONVERGENT B6, `(.L_x_277) ;  /* 0x0000016000067945 */ /* 0x000fe20003800200 */
[C---:B------:R-:W-:Y:S01]  /*c050*/  FADD R60, -R102.reuse, -RZ ;  /* 0x800000ff663c7221 */ /* 0x040fe20000000100 */
[----:B------:R-:W-:Y:S01]  /*c060*/  FADD R54, -R103, -RZ ;  /* 0x800000ff67367221 */ /* 0x000fe20000000100 */
[----:B------:R-:W-:Y:S01]  /*c070*/  FFMA R3, R102, R102, R3 ;  /* 0x0000006666037223 */ /* 0x000fe20000000003 */
[----:B------:R-:W-:-:S03]  /*c080*/  FADD R55, -R100, -RZ ;  /* 0x800000ff64377221 */ /* 0x000fc60000000100 */
[----:B------:R-:W-:Y:S01]  /*c090*/  FFMA R4, R100, R100, R3 ;  /* 0x0000006464047223 */ /* 0x000fe20000000003 */
[----:B------:R-:W-:-:S03]  /*c0a0*/  FMUL R3, R53, R18 ;  /* 0x0000001235037220 */ /* 0x000fc60000400000 */
[----:B------:R0:W1:Y:S01]  /*c0b0*/  MUFU.RSQ R5, R4 ;  /* 0x0000000400057308 */ /* 0x0000620000001400 */
[----:B------:R-:W-:Y:S01]  /*c0c0*/  IADD3 R0, PT, PT, R4, -0xd000000, RZ ;  /* 0xf300000004007810 */ /* 0x000fe20007ffe0ff */
[----:B------:R-:W-:-:S03]  /*c0d0*/  FFMA R3, R38, R37, R3 ;  /* 0x0000002526037223 */ /* 0x000fc60000000003 */
[----:B------:R-:W-:Y:S01]  /*c0e0*/  ISETP.GT.U32.AND P0, PT, R0, 0x727fffff, PT ;  /* 0x727fffff0000780c */ /* 0x000fe20003f04070 */
[----:B------:R-:W-:-:S12]  /*c0f0*/  FFMA R19, R22, R17, R3 ;  /* 0x0000001116137223 */ /* 0x000fd80000000003 */
[----:B01----:R-:W-:Y:S05]  /*c100*/  @!P0 BRA `(.L_x_278) ;  /* 0x0000000000148947 */ /* 0x003fea0003800000 */
[----:B------:R-:W-:Y:S01]  /*c110*/  HFMA2 R21, -RZ, RZ, 0, 0 ;  /* 0x00000000ff157431 */ /* 0x000fe200000001ff */
[----:B------:R-:W-:-:S07]  /*c120*/  MOV R20, 0xc140 ;  /* 0x0000c14000147802 */ /* 0x000fce0000000f00 */
[----:B------:R-:W-:Y:S05]  /*c130*/  CALL.REL.NOINC `($__internal_1_$__cuda_sm20_sqrt_rn_f32_slowpath) ;  /* 0x000000a400707944 */ /* 0x000fea0003c00000 */
[----:B------:R-:W-:Y:S01]  /*c140*/  IMAD.MOV.U32 R23, RZ, RZ, R4 ;  /* 0x000000ffff177224 */ /* 0x000fe200078e0004 */
[----:B------:R-:W-:Y:S06]  /*c150*/  BRA `(.L_x_279) ;  /* 0x0000000000107947 */ /* 0x000fec0003800000 */
.L_x_278:
[----:B------:R-:W-:Y:S01]  /*c160*/  FMUL.FTZ R23, R4, R5 ;  /* 0x0000000504177220 */ /* 0x000fe20000410000 */
[----:B------:R-:W-:-:S03]  /*c170*/  FMUL.FTZ R0, R5, 0.5 ;  /* 0x3f00000005007820 */ /* 0x000fc60000410000 */
[----:B------:R-:W-:-:S04]  /*c180*/  FFMA R4, -R23, R23, R4 ;  /* 0x0000001717047223 */ /* 0x000fc80000000104 */
[----:B------:R-:W-:-:S07]  /*c190*/  FFMA R23, R4, R0, R23 ;  /* 0x0000000004177223 */ /* 0x000fce0000000017 */
.L_x_279:
[----:B------:R-:W-:Y:S05]  /*c1a0*/  BSYNC.RECONVERGENT B6 ;  /* 0x0000000000067941 */ /* 0x000fea0003800200 */
.L_x_277:
        /* <DEDUP_REMOVED lines=17> */
.L_x_283:
[----:B------:R-:W-:Y:S05]  /*c2c0*/  BSYNC.RECONVERGENT B6 ;  /* 0x0000000000067941 */ /* 0x000fea0003800200 */
.L_x_282:
        /* <DEDUP_REMOVED lines=15> */
.L_x_285:
[----:B------:R-:W-:Y:S05]  /*c3c0*/  BSYNC.RECONVERGENT B6 ;  /* 0x0000000000067941 */ /* 0x000fea0003800200 */
.L_x_284:
        /* <DEDUP_REMOVED lines=15> */
.L_x_287:
[----:B------:R-:W-:Y:S05]  /*c4c0*/  BSYNC.RECONVERGENT B6 ;  /* 0x0000000000067941 */ /* 0x000fea0003800200 */
.L_x_286:
[----:B------:R-:W-:-:S07]  /*c4d0*/  MOV R55, R4 ;  /* 0x0000000400377202 */ /* 0x000fce0000000f00 */
.L_x_281:
[----:B------:R-:W-:Y:S05]  /*c4e0*/  BSYNC.RECONVERGENT B7 ;  /* 0x0000000000077941 */ /* 0x000fea0003800200 */
.L_x_280:
[----:B------:R-:W-:Y:S01]  /*c4f0*/  FADD R0, R19, R19 ;  /* 0x0000001313007221 */ /* 0x000fe20000000000 */
[----:B------:R-:W-:Y:S03]  /*c500*/  BSSY.RECONVERGENT B6, `(.L_x_288) ;  /* 0x0000014000067945 */ /* 0x000fe60003800200 */
[C---:B------:R-:W-:Y:S01]  /*c510*/  FFMA R23, R0.reuse, R18, -R53 ;  /* 0x0000001200177223 */ /* 0x040fe20000000835 */
[C---:B------:R-:W-:Y:S01]  /*c520*/  FFMA R53, R0.reuse, R37, -R38 ;  /* 0x0000002500357223 */ /* 0x040fe20000000826 */
[----:B------:R-:W-:Y:S02]  /*c530*/  FFMA R22, R0, R17, -R22 ;  /* 0x0000001100167223 */ /* 0x000fe40000000816 */
[----:B------:R-:W-:-:S04]  /*c540*/  FMUL R4, R23, R23 ;  /* 0x0000001717047220 */ /* 0x000fc80000400000 */
[----:B------:R-:W-:-:S04]  /*c550*/  FFMA R3, R53, R53, R4 ;  /* 0x0000003535037223 */ /* 0x000fc80000000004 */
[----:B------:R-:W-:-:S04]  /*c560*/  FFMA R4, R22, R22, R3 ;  /* 0x0000001616047223 */ /* 0x000fc80000000003 */
[----:B------:R-:W-:Y:S01]  /*c570*/  VIADD R0, R4, 0xf3000000 ;  /* 0xf300000004007836 */ /* 0x000fe20000000000 */
[----:B------:R0:W1:Y:S04]  /*c580*/  MUFU.RSQ R5, R4 ;  /* 0x0000000400057308 */ /* 0x0000680000001400 */
[----:B------:R-:W-:-:S13]  /*c590*/  ISETP.GT.U32.AND P0, PT, R0, 0x727fffff, PT ;  /* 0x727fffff0000780c */ /* 0x000fda0003f04070 */
[----:B01----:R-:W-:Y:S05]  /*c5a0*/  @!P0 BRA `(.L_x_289) ;  /* 0x0000000000148947 */ /* 0x003fea0003800000 */
[----:B------:R-:W-:Y:S01]  /*c5b0*/  HFMA2 R21, -RZ, RZ, 0, 0 ;  /* 0x00000000ff157431 */ /* 0x000fe200000001ff */
[----:B------:R-:W-:-:S07]  /*c5c0*/  MOV R20, 0xc5e0 ;  /* 0x0000c5e000147802 */ /* 0x000fce0000000f00 */
[----:B------:R-:W-:Y:S05]  /*c5d0*/  CALL.REL.NOINC `($__internal_1_$__cuda_sm20_sqrt_rn_f32_slowpath) ;  /* 0x000000a000487944 */ /* 0x000fea0003c00000 */
[----:B------:R-:W-:Y:S01]  /*c5e0*/  MOV R38, R4 ;  /* 0x0000000400267202 */ /* 0x000fe20000000f00 */
[----:B------:R-:W-:Y:S06]  /*c5f0*/  BRA `(.L_x_290) ;  /* 0x0000000000107947 */ /* 0x000fec0003800000 */
.L_x_289:
[----:B------:R-:W-:Y:S01]  /*c600*/  FMUL.FTZ R3, R4, R5 ;  /* 0x0000000504037220 */ /* 0x000fe20000410000 */
[----:B------:R-:W-:-:S03]  /*c610*/  FMUL.FTZ R38, R5, 0.5 ;  /* 0x3f00000005267820 */ /* 0x000fc60000410000 */
[----:B------:R-:W-:-:S04]  /*c620*/  FFMA R4, -R3, R3, R4 ;  /* 0x0000000303047223 */ /* 0x000fc80000000104 */
[----:B------:R-:W-:-:S07]  /*c630*/  FFMA R38, R4, R38, R3 ;  /* 0x0000002604267223 */ /* 0x000fce0000000003 */
.L_x_290:
[----:B------:R-:W-:Y:S05]  /*c640*/  BSYNC.RECONVERGENT B6 ;  /* 0x0000000000067941 */ /* 0x000fea0003800200 */
.L_x_288:
        /* <DEDUP_REMOVED lines=17> */
.L_x_294:
[----:B------:R-:W-:Y:S05]  /*c760*/  BSYNC.RECONVERGENT B6 ;  /* 0x0000000000067941 */ /* 0x000fea0003800200 */
.L_x_293:
        /* <DEDUP_REMOVED lines=15> */
.L_x_296:
[----:B------:R-:W-:Y:S05]  /*c860*/  BSYNC.RECONVERGENT B6 ;  /* 0x0000000000067941 */ /* 0x000fea0003800200 */
.L_x_295:
        /* <DEDUP_REMOVED lines=15> */
.L_x_298:
[----:B------:R-:W-:Y:S05]  /*c960*/  BSYNC.RECONVERGENT B6 ;  /* 0x0000000000067941 */ /* 0x000fea0003800200 */
.L_x_297:
[----:B------:R-:W-:-:S07]  /*c970*/  MOV R22, R4 ;  /* 0x0000000400167202 */ /* 0x000fce0000000f00 */
.L_x_292:
[----:B------:R-:W-:Y:S05]  /*c980*/  BSYNC.RECONVERGENT B7 ;  /* 0x0000000000077941 */ /* 0x000fea0003800200 */
.L_x_291:
[----:B------:R-:W2:Y:S04]  /*c990*/  LDL R38, [R16+0x10] ;  /* 0x0000100010267983 */ /* 0x000ea80000100800 */
[----:B------:R-:W3:Y:S04]  /*c9a0*/  LDL R6, [R1+0x16c] ;  /* 0x00016c0001067983 */ /* 0x000ee80000100800 */
[----:B------:R-:W4:Y:S04]  /*c9b0*/  LDL R3, [R16] ;  /* 0x0000000010037983 */ /* 0x000f280000100800 */
[----:B------:R-:W4:Y:S04]  /*c9c0*/  LDL R4, [R16+0x4] ;  /* 0x0000040010047983 */ /* 0x000f280000100800 */
[----:B------:R-:W4:Y:S04]  /*c9d0*/  LDL R5, [R16+0x8] ;  /* 0x0000080010057983 */ /* 0x000f280000100800 */
[----:B------:R0:W5:Y:S01]  /*c9e0*/  LDL R0, [R16+0xc] ;  /* 0x00000c0010007983 */ /* 0x0001620000100800 */
[----:B------:R-:W-:Y:S01]  /*c9f0*/  FMUL R54, R23, R54 ;  /* 0x0000003617367220 */ /* 0x000fe20000400000 */
[----:B------:R-:W-:Y:S01]  /*ca00*/  FMNMX R19, RZ, R19, !PT ;  /* 0x00000013ff137209 */ /* 0x000fe20007800000 */
[----:B------:R-:W-:Y:S02]  /*ca10*/  BSSY.RECONVERGENT B0, `(.L_x_299) ;  /* 0x000004e000007945 */ /* 0x000fe40003800200 */
[----:B------:R-:W-:-:S04]  /*ca20*/  FFMA R53, R53, R60, R54 ;  /* 0x0000003c35357223 */ /* 0x000fc80000000036 */
[----:B------:R-:W-:-:S05]  /*ca30*/  FFMA R53, R22, R55, R53 ;  /* 0x0000003716357223 */ /* 0x000fca0000000035 */
[----:B------:R-:W-:-:S04]  /*ca40*/  FMNMX R53, RZ, R53, !PT ;  /* 0x00000035ff357209 */ /* 0x000fc80007800000 */
[----:B------:R-:W-:Y:S02]  /*ca50*/  FSETP.NEU.AND P1, PT, R53, 1, PT ;  /* 0x3f8000003500780b */ /* 0x000fe40003f2d000 */
[----:B--2---:R-:W-:-:S04]  /*ca60*/  FSETP.GT.AND P0, PT, R38, RZ, PT ;  /* 0x000000ff2600720b */ /* 0x004fc80003f04000 */
[----:B---3--:R-:W-:Y:S01]  /*ca70*/  ISETP.EQ.OR P0, PT, R6, 0x5, !P0 ;  /* 0x000000050600780c */ /* 0x008fe20004702670 */
[----:B------:R-:W-:Y:S01]  /*ca80*/  FADD R6, R19, 0.10000000149011611938 ;  /* 0x3dcccccd13067421 */ /* 0x000fe20000000000 */
[----:B------:R-:W-:-:S03]  /*ca90*/  HFMA2 R19, -RZ, RZ, 1.875, 0 ;  /* 0x3f800000ff137431 */ /* 0x000fc600000001ff */
[-C--:B----4-:R-:W-:Y:S01]  /*caa0*/  FMUL R23, R3, R6.reuse ;  /* 0x0000000603177220 */ /* 0x090fe20000400000 */
[-C--:B------:R-:W-:Y:S01]  /*cab0*/  FMUL R22, R4, R6.reuse ;  /* 0x0000000604167220 */ /* 0x080fe20000400000 */
[----:B------:R-:W-:Y:S01]  /*cac0*/  FMUL R9, R5, R6 ;  /* 0x0000000605097220 */ /* 0x000fe20000400000 */
[----:B0-----:R-:W-:Y:S06]  /*cad0*/  @!P1 BRA `(.L_x_300) ;  /* 0x0000000400049947 */ /* 0x001fec0003800000 */
[----:B------:R-:W-:-:S13]  /*cae0*/  FSETP.NAN.AND P1, PT, |R53|, |R53|, PT ;  /* 0x400000353500720b */ /* 0x000fda0003f28200 */
[----:B------:R-:W-:Y:S01]  /*caf0*/  @P1 FADD R19, R53, 50 ;  /* 0x4248000035131421 */ /* 0x000fe20000000000 */
[----:B------:R-:W-:Y:S06]  /*cb00*/  @P1 BRA `(.L_x_300) ;  /* 0x0000000000f81947 */ /* 0x000fec0003800000 */
[C---:B------:R-:W-:Y:S01]  /*cb10*/  FMUL R4, |R53|.reuse, 16777216 ;  /* 0x4b80000035047820 */ /* 0x040fe20000400200 */
[----:B------:R-:W-:-:S04]  /*cb20*/  FSETP.GEU.AND P1, PT, |R53|, 1.175494350822287508e-38, PT ;  /* 0x008000003500780b */ /* 0x000fc80003f2e200 */
[----:B------:R-:W-:-:S04]  /*cb30*/  FSEL R4, R4, |R53|, !P1 ;  /* 0x4000003504047208 */ /* 0x000fc80004800000 */
[----:B------:R-:W-:-:S04]  /*cb40*/  IADD3 R3, PT, PT, R4, -0x3f3504f3, RZ ;  /* 0xc0cafb0d04037810 */ /* 0x000fc80007ffe0ff */
[----:B------:R-:W-:-:S04]  /*cb50*/  LOP3.LUT R3, R3, 0xff800000, RZ, 0xc0, !PT ;  /* 0xff80000003037812 */ /* 0x000fc800078ec0ff */
[-C--:B------:R-:W-:Y:S02]  /*cb60*/  IADD3 R4, PT, PT, R4, -R3.reuse, RZ ;  /* 0x8000000304047210 */ /* 0x080fe40007ffe0ff */
[----:B------:R-:W-:-:S03]  /*cb70*/  I2FP.F32.S32 R3, R3 ;  /* 0x0000000300037245 */ /* 0x000fc60000201400 */
[C---:B------:R-:W-:Y:S01]  /*cb80*/  FADD R5, R4.reuse, 1 ;  /* 0x3f80000004057421 */ /* 0x040fe20000000000 */
[----:B------:R-:W-:-:S04]  /*cb90*/  FADD R4, R4, -1 ;  /* 0xbf80000004047421 */ /* 0x000fc80000000000 */
[----:B------:R-:W-:Y:S01]  /*cba0*/  FADD R6, R4, R4 ;  /* 0x0000000404067221 */ /* 0x000fe20000000000 */
[----:B------:R-:W0:Y:S03]  /*cbb0*/  MUFU.RCP R5, R5 ;  /* 0x0000000500057308 */ /* 0x000e260000001000 */
[----:B0-----:R-:W-:-:S04]  /*cbc0*/  FMUL R6, R5, R6 ;  /* 0x0000000605067220 */ /* 0x001fc80000400000 */
[----:B------:R-:W-:-:S04]  /*cbd0*/  FADD R7, R4, -R6 ;  /* 0x8000000604077221 */ /* 0x000fc80000000000 */
[----:B------:R-:W-:-:S04]  /*cbe0*/  FADD R7, R7, R7 ;  /* 0x0000000707077221 */ /* 0x000fc80000000000 */
[----:B------:R-:W-:-:S04]  /*cbf0*/  FFMA R4, R4, -R6, R7 ;  /* 0x8000000604047223 */ /* 0x000fc80000000007 */
[----:B------:R-:W-:Y:S01]  /*cc00*/  FMUL R7, R5, R4 ;  /* 0x0000000405077220 */ /* 0x000fe20000400000 */
[----:B------:R-:W-:Y:S02]  /*cc10*/  FSEL R4, RZ, -24, P1 ;  /* 0xc1c00000ff047808 */ /* 0x000fe40000800000 */
[----:B------:R-:W-:Y:S02]  /*cc20*/  MOV R5, 0x3a2c32e4 ;  /* 0x3a2c32e400057802 */ /* 0x000fe40000000f00 */
[----:B------:R-:W-:Y:S01]  /*cc30*/  FSETP.NEU.AND P1, PT, |R53|, +INF , PT ;  /* 0x7f8000003500780b */ /* 0x000fe20003f2d200 */
[----:B------:R-:W-:Y:S01]  /*cc40*/  FFMA R3, R3, 1.1920928955078125e-07, R4 ;  /* 0x3400000003037823 */ /* 0x000fe20000000004 */
[----:B------:R-:W-:Y:S02]  /*cc50*/  FMUL R4, R6, R6 ;  /* 0x0000000606047220 */ /* 0x000fe40000400000 */
[----:B------:R-:W-:Y:S02]  /*cc60*/  FSETP.NEU.AND P1, PT, R53, RZ, P1 ;  /* 0x000000ff3500720b */ /* 0x000fe40000f2d000 */
[----:B------:R-:W-:-:S04]  /*cc70*/  FFMA R5, R4, R5, 0.0032181653659790754318 ;  /* 0x3b52e7db04057423 */ /* 0x000fc80000000005 */
[----:B------:R-:W-:-:S04]  /*cc80*/  FFMA R5, R4, R5, 0.018033718690276145935 ;  /* 0x3c93bb7304057423 */ /* 0x000fc80000000005 */
[----:B------:R-:W-:-:S03]  /*cc90*/  FFMA R5, R4, R5, 0.12022458761930465698 ;  /* 0x3df6384f04057423 */ /* 0x000fc60000000005 */
[----:B------:R-:W-:Y:S01]  /*cca0*/  @!P1 FADD R53, R53, R53 ;  /* 0x0000003535359221 */ /* 0x000fe20000000000 */
[----:B------:R-:W-:Y:S01]  /*ccb0*/  FMUL R5, R4, R5 ;  /* 0x0000000504057220 */ /* 0x000fe20000400000 */
[----:B------:R-:W-:-:S04]  /*ccc0*/  FFMA R4, R6, 1.4426950216293334961, R3 ;  /* 0x3fb8aa3b06047823 */ /* 0x000fc80000000003 */
[----:B------:R-:W-:-:S04]  /*ccd0*/  FADD R3, R3, -R4 ;  /* 0x8000000403037221 */ /* 0x000fc80000000000 */
[----:B------:R-:W-:-:S04]  /*cce0*/  FFMA R8, R6, 1.4426950216293334961, R3 ;  /* 0x3fb8aa3b06087823 */ /* 0x000fc80000000003 */
[----:B------:R-:W-:Y:S01]  /*ccf0*/  FFMA R3, R7, 1.4426950216293334961, R8 ;  /* 0x3fb8aa3b07037823 */ /* 0x000fe20000000008 */
[----:B------:R-:W-:-:S03]  /*cd00*/  FMUL R8, R5, 3 ;  /* 0x4040000005087820 */ /* 0x000fc60000400000 */
[----:B------:R-:W-:-:S04]  /*cd10*/  FFMA R3, R6, 1.9251366722983220825e-08, R3 ;  /* 0x32a55e3406037823 */ /* 0x000fc80000000003 */
[----:B------:R-:W-:-:S04]  /*cd20*/  FFMA R8, R7, R8, R3 ;  /* 0x0000000807087223 */ /* 0x000fc80000000003 */
[----:B------:R-:W-:-:S04]  /*cd30*/  FFMA R5, R6, R5, R8 ;  /* 0x0000000506057223 */ /* 0x000fc80000000008 */
[----:B------:R-:W-:-:S04]  /*cd40*/  FADD R3, R4, R5 ;  /* 0x0000000504037221 */ /* 0x000fc80000000000 */
[----:B------:R-:W-:Y:S01]  /*cd50*/  FADD R6, -R4, R3 ;  /* 0x0000000304067221 */ /* 0x000fe20000000100 */
[----:B------:R-:W-:-:S03]  /*cd60*/  FMUL R4, R3, 50 ;  /* 0x4248000003047820 */ /* 0x000fc60000400000 */
[----:B------:R-:W-:Y:S01]  /*cd70*/  FADD R6, R5, -R6 ;  /* 0x8000000605067221 */ /* 0x000fe20000000000 */
[----:B------:R-:W-:Y:S01]  /*cd80*/  FFMA R3, R3, 50, -R4 ;  /* 0x4248000003037823 */ /* 0x000fe20000000804 */
[C---:B------:R-:W-:Y:S02]  /*cd90*/  FSETP.GT.AND P3, PT, |R4|.reuse, 152, PT ;  /* 0x431800000400780b */ /* 0x040fe40003f64200 */
[----:B------:R-:W-:Y:S01]  /*cda0*/  FSETP.GEU.AND P2, PT, R4, RZ, PT ;  /* 0x000000ff0400720b */ /* 0x000fe20003f4e000 */
[----:B------:R-:W-:Y:S02]  /*cdb0*/  FFMA R6, R6, 50, R3 ;  /* 0x4248000006067823 */ /* 0x000fe40000000003 */
[----:B------:R-:W0:Y:S01]  /*cdc0*/  FRND R3, R4 ;  /* 0x0000000400037307 */ /* 0x000e220000201000 */
[----:B------:R-:W-:Y:S01]  /*cdd0*/  FSEL R19, RZ, +INF , !P2 ;  /* 0x7f800000ff137808 */ /* 0x000fe20005000000 */
[----:B0-----:R-:W-:Y:S01]  /*cde0*/  FADD R5, R4, -R3 ;  /* 0x8000000304057221 */ /* 0x001fe20000000000 */
[----:B------:R-:W-:-:S03]  /*cdf0*/  FSETP.GT.AND P4, PT, R3, RZ, PT ;  /* 0x000000ff0300720b */ /* 0x000fc60003f84000 */
[----:B------:R-:W-:Y:S01]  /*ce00*/  FADD R5, R5, R6 ;  /* 0x0000000605057221 */ /* 0x000fe20000000000 */
[----:B------:R-:W-:Y:S01]  /*ce10*/  HFMA2 R6, -RZ, RZ, 0.64013671875, -15.109375 ;  /* 0x391fcb8eff067431 */ /* 0x000fe200000001ff */
[----:B------:R-:W-:-:S04]  /*ce20*/  SEL R3, RZ, 0x83000000, P4 ;  /* 0x83000000ff037807 */ /* 0x000fc80002000000 */
[----:B------:R-:W-:-:S04]  /*ce30*/  FFMA R6, R5, R6, 0.0013391353422775864601 ;  /* 0x3aaf85ed05067423 */ /* 0x000fc80000000006 */
[----:B------:R-:W-:-:S04]  /*ce40*/  FFMA R6, R5, R6, 0.0096188392490148544312 ;  /* 0x3c1d985605067423 */ /* 0x000fc80000000006 */
[C---:B------:R-:W-:Y:S02]  /*ce50*/  FFMA R8, R5.reuse, R6, 0.055503588169813156128 ;  /* 0x3d6357bb05087423 */ /* 0x040fe40000000006 */
[----:B------:R-:W0:Y:S02]  /*ce60*/  F2I.NTZ R6, R4 ;  /* 0x0000000400067305 */ /* 0x000e240000203100 */
[----:B------:R-:W-:-:S04]  /*ce70*/  FFMA R8, R5, R8, 0.24022644758224487305 ;  /* 0x3e75fdec05087423 */ /* 0x000fc80000000008 */
[----:B------:R-:W-:-:S04]  /*ce80*/  FFMA R8, R5, R8, 0.69314718246459960938 ;  /* 0x3f31721805087423 */ /* 0x000fc80000000008 */
[----:B------:R-:W-:Y:S01]  /*ce90*/  FFMA R8, R5, R8, 1 ;  /* 0x3f80000005087423 */ /* 0x000fe20000000008 */
[----:B0-----:R-:W-:Y:S02]  /*cea0*/  LEA R6, R6, -R3, 0x17 ;  /* 0x8000000306067211 */ /* 0x001fe400078eb8ff */
[----:B------:R-:W-:-:S05]  /*ceb0*/  IADD3 R3, PT, PT, R3, 0x7f000000, RZ ;  /* 0x7f00000003037810 */ /* 0x000fca0007ffe0ff */
[----:B------:R-:W-:-:S04]  /*cec0*/  FMUL R3, R3, R8 ;  /* 0x0000000803037220 */ /* 0x000fc80000400000 */
[----:B------:R-:W-:Y:S01]  /*ced0*/  @!P3 FMUL R19, R6, R3 ;  /* 0x000000030613b220 */ /* 0x000fe20000400000 */
[----:B------:R-:W-:-:S07]  /*cee0*/  @!P1 LOP3.LUT R19, R53, 0x7fffffff, RZ, 0xc0, !PT ;  /* 0x7fffffff35139812 */ /* 0x000fce00078ec0ff */
.L_x_300:
[----:B------:R-:W-:Y:S05]  /*cef0*/  BSYNC.RECONVERGENT B0 ;  /* 0x0000000000007941 */ /* 0x000fea0003800200 */
.L_x_299:
[CC--:B-----5:R-:W-:Y:S01]  /*cf00*/  FFMA R23, R0.reuse, R19.reuse, R23 ;  /* 0x0000001300177223 */ /* 0x0e0fe20000000017 */
[CC--:B------:R-:W-:Y:S01]  /*cf10*/  FFMA R22, R0.reuse, R19.reuse, R22 ;  /* 0x0000001300167223 */ /* 0x0c0fe20000000016 */
[----:B------:R-:W-:Y:S01]  /*cf20*/  FFMA R19, R0, R19, R9 ;  /* 0x0000001300137223 */ /* 0x000fe20000000009 */
[----:B------:R-:W-:Y:S06]  /*cf30*/  @P0 BRA `(.L_x_265) ;  /* 0x0000008c00dc0947 */ /* 0x000fec0003800000 */
[----:B------:R-:W-:Y:S01]  /*cf40*/  FMUL R3, R37, R102 ;  /* 0x0000006625037220 */ /* 0x000fe20000400000 */
[----:B------:R-:W-:Y:S03]  /*cf50*/  BSSY.RECONVERGENT B6, `(.L_x_301) ;  /* 0x0000017000067945 */ /* 0x000fe60003800200 */
[----:B------:R-:W-:-:S04]  /*cf60*/  FFMA R0, R18, R103, R3 ;  /* 0x0000006712007223 */ /* 0x000fc80000000003 */
[----:B------:R-:W-:-:S04]  /*cf70*/  FFMA R0, R17, R100, R0 ;  /* 0x0000006411007223 */ /* 0x000fc80000000000 */
[----:B------:R-:W-:-:S04]  /*cf80*/  FADD R0, R0, R0 ;  /* 0x0000000000007221 */ /* 0x000fc80000000000 */
[C---:B------:R-:W-:Y:S01]  /*cf90*/  FFMA R103, R0.reuse, -R18, R103 ;  /* 0x8000001200677223 */ /* 0x040fe20000000067 */
[C---:B------:R-:W-:Y:S01]  /*cfa0*/  FFMA R102, R0.reuse, -R37, R102 ;  /* 0x8000002500667223 */ /* 0x040fe20000000066 */
[----:B------:R-:W-:Y:S02]  /*cfb0*/  FFMA R100, R0, -R17, R100 ;  /* 0x8000001100647223 */ /* 0x000fe40000000064 */
[----:B------:R-:W-:-:S04]  /*cfc0*/  FMUL R3, R103, R103 ;  /* 0x0000006767037220 */ /* 0x000fc80000400000 */
[----:B------:R-:W-:-:S04]  /*cfd0*/  FFMA R3, R102, R102, R3 ;  /* 0x0000006666037223 */ /* 0x000fc80000000003 */
        /* <DEDUP_REMOVED lines=10> */
.L_x_302:
[----:B------:R-:W-:Y:S01]  /*d080*/  FMUL.FTZ R17, R4, R3 ;  /* 0x0000000304117220 */ /* 0x000fe20000410000 */
[----:B------:R-:W-:-:S03]  /*d090*/  FMUL.FTZ R0, R3, 0.5 ;  /* 0x3f00000003007820 */ /* 0x000fc60000410000 */
[----:B------:R-:W-:-:S04]  /*d0a0*/  FFMA R4, -R17, R17, R4 ;  /* 0x0000001111047223 */ /* 0x000fc80000000104 */
[----:B------:R-:W-:-:S07]  /*d0b0*/  FFMA R17, R4, R0, R17 ;  /* 0x0000000004117223 */ /* 0x000fce0000000011 */
.L_x_303:
[----:B------:R-:W-:Y:S05]  /*d0c0*/  BSYNC.RECONVERGENT B6 ;  /* 0x0000000000067941 */ /* 0x000fea0003800200 */
.L_x_301:
        /* <DEDUP_REMOVED lines=17> */
.L_x_307:
[----:B------:R-:W-:Y:S05]  /*d1e0*/  BSYNC.RECONVERGENT B6 ;  /* 0x0000000000067941 */ /* 0x000fea0003800200 */
.L_x_306:
        /* <DEDUP_REMOVED lines=15> */
.L_x_309:
[----:B------:R-:W-:Y:S05]  /*d2e0*/  BSYNC.RECONVERGENT B6 ;  /* 0x0000000000067941 */ /* 0x000fea0003800200 */
.L_x_308:
        /* <DEDUP_REMOVED lines=15> */
.L_x_311:
[----:B------:R-:W-:Y:S05]  /*d3e0*/  BSYNC.RECONVERGENT B6 ;  /* 0x0000000000067941 */ /* 0x000fea0003800200 */
.L_x_310:
[----:B------:R-:W-:-:S07]  /*d3f0*/  MOV R100, R4 ;  /* 0x0000000400647202 */ /* 0x000fce0000000f00 */
.L_x_305:
[----:B------:R-:W-:Y:S05]  /*d400*/  BSYNC.RECONVERGENT B7 ;  /* 0x0000000000077941 */ /* 0x000fea0003800200 */
.L_x_304:
[----:B------:R-:W-:Y:S01]  /*d410*/  ISETP.GE.AND P0, PT, R25, 0x1, PT ;  /* 0x000000011900780c */ /* 0x000fe20003f06270 */
[----:B------:R-:W-:Y:S01]  /*d420*/  BSSY.RECONVERGENT B10, `(.L_x_312) ;  /* 0x000020a0000a7945 */ /* 0x000fe20003800200 */
[----:B------:R-:W-:Y:S01]  /*d430*/  HFMA2 R53, -RZ, RZ, 0, 0 ;  /* 0x00000000ff357431 */ /* 0x000fe200000001ff */
[----:B------:R-:W-:Y:S01]  /*d440*/  MOV R101, 0x7f800000 ;  /* 0x7f80000000657802 */ /* 0x000fe20000000f00 */
[----:B------:R-:W-:Y:S02]  /*d450*/  HFMA2 R54, -RZ, RZ, 0, 0 ;  /* 0x00000000ff367431 */ /* 0x000fe400000001ff */
[----:B------:R-:W-:-:S07]  /*d460*/  IMAD.MOV.U32 R76, RZ, RZ, RZ ;  /* 0x000000ffff4c7224 */ /* 0x000fce00078e00ff */
[----:B------:R-:W-:Y:S05]  /*d470*/  @!P0 BRA `(.L_x_313) ;  /* 0x0000002000108947 */ /* 0x000fea0003800000 */
[----:B------:R-:W-:Y:S01]  /*d480*/  ISETP.NE.AND P0, PT, R25, 0x1, PT ;  /* 0x000000011900780c */ /* 0x000fe20003f05270 */
[----:B------:R-:W-:Y:S01]  /*d490*/  FMUL R3, R103, R103 ;  /* 0x0000006767037220 */ /* 0x000fe20000400000 */
[----:B------:R-:W-:Y:S01]  /*d4a0*/  BSSY.RECONVERGENT B9, `(.L_x_314) ;  /* 0x000015c000097945 */ /* 0x000fe20003800200 */
[----:B------:R-:W-:Y:S02]  /*d4b0*/  MOV R101, 0x7f800000 ;  /* 0x7f80000000657802 */ /* 0x000fe40000000f00 */
[----:B------:R-:W-:Y:S01]  /*d4c0*/  CS2R R78, SRZ ;  /* 0x00000000004e7805 */ /* 0x000fe2000001ff00 */
[----:B------:R-:W-:Y:S01]  /*d4d0*/  FFMA R3, R102, R102, R3 ;  /* 0x0000006666037223 */ /* 0x000fe20000000003 */
[----:B------:R-:W-:Y:S02]  /*d4e0*/  MOV R53, RZ ;  /* 0x000000ff00357202 */ /* 0x000fe40000000f00 */
[----:B------:R-:W-:Y:S01]  /*d4f0*/  MOV R76, RZ ;  /* 0x000000ff004c7202 */ /* 0x000fe20000000f00 */
[----:B------:R-:W-:Y:S01]  /*d500*/  FFMA R3, R100, R100, R3 ;  /* 0x0000006464037223 */ /* 0x000fe20000000003 */
[----:B------:R-:W-:-:S03]  /*d510*/  MOV R54, RZ ;  /* 0x000000ff00367202 */ /* 0x000fc60000000f00 */
[C---:B------:R-:W-:Y:S01]  /*d520*/  FMUL R63, R3.reuse, 4 ;  /* 0x40800000033f7820 */ /* 0x040fe20000400000 */
[----:B------:R-:W-:Y:S01]  /*d530*/  FADD R62, R3, R3 ;  /* 0x00000003033e7221 */ /* 0x000fe20000000000 */
[----:B------:R-:W-:Y:S06]  /*d540*/  @!P0 BRA `(.L_x_315) ;  /* 0x0000001400448947 */ /* 0x000fec0003800000 */
[----:B------:R-:W-:Y:S01]  /*d550*/  LOP3.LUT R79, R25, 0x7ffffffe, RZ, 0xc0, !PT ;  /* 0x7ffffffe194f7812 */ /* 0x000fe200078ec0ff */
[----:B------:R-:W-:Y:S01]  /*d560*/  HFMA2 R53, -RZ, RZ, 0, 0 ;  /* 0x00000000ff357431 */ /* 0x000fe200000001ff */
[----:B------:R-:W-:Y:S01]  /*d570*/  IADD3 R70, P0, PT, R118, 0x3c, RZ ;  /* 0x0000003c76467810 */ /* 0x000fe20007f1e0ff */
[----:B------:R-:W-:Y:S01]  /*d580*/  HFMA2 R54, -RZ, RZ, 0, 0 ;  /* 0x00000000ff367431 */ /* 0x000fe200000001ff */
[----:B------:R-:W-:Y:S01]  /*d590*/  BSSY.RECONVERGENT B8, `(.L_x_316) ;  /* 0x000014a000087945 */ /* 0x000fe20003800200 */
[----:B------:R-:W-:Y:S02]  /*d5a0*/  IADD3 R68, PT, PT, R31, 0x3c, RZ ;  /* 0x0000003c1f447810 */ /* 0x000fe40007ffe0ff */
[----:B------:R-:W-:Y:S02]  /*d5b0*/  MOV R101, 0x7f800000 ;  /* 0x7f80000000657802 */ /* 0x000fe40000000f00 */
[----:B------:R-:W-:Y:S02]  /*d5c0*/  MOV R76, RZ ;  /* 0x000000ff004c7202 */ /* 0x000fe40000000f00 */
[----:B------:R-:W-:-:S02]  /*d5d0*/  IADD3 R79, PT, PT, -R79, RZ, RZ ;  /* 0x000000ff4f4f7210 */ /* 0x000fc40007ffe1ff */
[----:B------:R-:W-:-:S07]  /*d5e0*/  IADD3.X R69, PT, PT, RZ, R119, RZ, P0, !PT ;  /* 0x00000077ff457210 */ /* 0x000fce00007fe4ff */
.L_x_357:
[----:B------:R-:W2:Y:S04]  /*d5f0*/  LDL R61, [R68+-0x38] ;  /* 0xffffc800443d7983 */ /* 0x000ea80000100800 */
[----:B------:R-:W3:Y:S04]  /*d600*/  LDL R60, [R68+-0x3c] ;  /* 0xffffc400443c7983 */ /* 0x000ee80000100800 */
[----:B------:R-:W4:Y:S04]  /*d610*/  LDL R55, [R68+-0x34] ;  /* 0xffffcc0044377983 */ /* 0x000f280000100800 */
[----:B------:R-:W5:Y:S01]  /*d620*/  LDL R0, [R68+-0x30] ;  /* 0xffffd00044007983 */ /* 0x000f620000100800 */
[----:B------:R-:W-:Y:S01]  /*d630*/  VIADD R79, R79, 0x2 ;  /* 0x000000024f4f7836 */ /* 0x000fe20000000000 */
[----:B------:R-:W-:Y:S01]  /*d640*/  BSSY.RECONVERGENT B7, `(.L_x_317) ;  /* 0x0000049000077945 */ /* 0x000fe20003800200 */
[----:B------:R-:W-:-:S02]  /*d650*/  PLOP3.LUT P0, PT, PT, PT, PT, 0x8, 0x80 ;  /* 0x000000000080781c */ /* 0x000fc40003f0e170 */
[----:B------:R-:W-:Y:S02]  /*d660*/  MOV R77, R71 ;  /* 0x00000047004d7202 */ /* 0x000fe40000000f00 */
        /* <DEDUP_REMOVED lines=11> */
[----:B-----5:R-:W-:Y:S01]  /*d720*/  FFMA R0, -R0, R0, R3 ;  /* 0x0000000000007223 */ /* 0x020fe20000000103 */
        /* <DEDUP_REMOVED lines=10> */
[----:B------:R-:W-:Y:S02]  /*d7d0*/  MOV R20, 0xd800 ;  /* 0x0000d80000147802 */ /* 0x000fe40000000f00 */
[----:B------:R-:W-:-:S07]  /*d7e0*/  MOV R21, 0x0 ;  /* 0x0000000000157802 */ /* 0x000fce0000000f00 */
[----:B-1----:R-:W-:Y:S05]  /*d7f0*/  CALL.REL.NOINC `($__internal_1_$__cuda_sm20_sqrt_rn_f32_slowpath) ;  /* 0x0000008c00c07944 */ /* 0x002fea0003c00000 */
[----:B------:R-:W-:Y:S01]  /*d800*/  MOV R78, R4 ;  /* 0x00000004004e7202 */ /* 0x000fe20000000f00 */
[----:B------:R-:W-:Y:S06]  /*d810*/  BRA `(.L_x_321) ;  /* 0x0000000000107947 */ /* 0x000fec0003800000 */
.L_x_320:
[----:B-1----:R-:W-:Y:S01]  /*d820*/  FMUL.FTZ R3, R4, R5 ;  /* 0x0000000504037220 */ /* 0x002fe20000410000 */
[----:B------:R-:W-:-:S03]  /*d830*/  FMUL.FTZ R78, R5, 0.5 ;  /* 0x3f000000054e7820 */ /* 0x000fc60000410000 */
[----:B------:R-:W-:-:S04]  /*d840*/  FFMA R4, -R3, R3, R4 ;  /* 0x0000000303047223 */ /* 0x000fc80000000104 */
[----:B------:R-:W-:-:S07]  /*d850*/  FFMA R78, R4, R78, R3 ;  /* 0x0000004e044e7223 */ /* 0x000fce0000000003 */
.L_x_321:
[----:B------:R-:W-:Y:S05]  /*d860*/  BSYNC.RECONVERGENT B6 ;  /* 0x0000000000067941 */ /* 0x000fea0003800200 */
.L_x_319:
        /* <DEDUP_REMOVED lines=14> */
[----:B------:R-:W-:-:S07]  /*d950*/  MOV R77, R4 ;  /* 0x00000004004d7202 */ /* 0x000fce0000000f00 */
.L_x_323:
[----:B------:R-:W-:Y:S05]  /*d960*/  BSYNC.RECONVERGENT B6 ;  /* 0x0000000000067941 */ /* 0x000fea0003800200 */
.L_x_322:
        /* <DEDUP_REMOVED lines=17> */
[----:B------:R-:W-:Y:S05]  /*da80*/  CALL.REL.NOINC `($__internal_2_$__cuda_sm3x_div_rn_noftz_f32_slowpath) ;  /* 0x0000008c00887944 */ /* 0x000fea0003c00000 */
.L_x_325:
[----:B------:R-:W-:Y:S05]  /*da90*/  BSYNC.RECONVERGENT B6 ;  /* 0x0000000000067941 */ /* 0x000fea0003800200 */
.L_x_324:
[----:B------:R-:W-:Y:S02]  /*daa0*/  FSETP.GT.AND P0, PT, R4, 0.0010000000474974513054, PT ;  /* 0x3a83126f0400780b */ /* 0x000fe40003f04000 */
[----:B------:R-:W-:-:S11]  /*dab0*/  MOV R77, R71 ;  /* 0x00000047004d7202 */ /* 0x000fd60000000f00 */
[----:B------:R-:W-:-:S07]  /*dac0*/  @P0 MOV R77, R4 ;  /* 0x00000004004d0202 */ /* 0x000fce0000000f00 */
.L_x_318:
[----:B------:R-:W-:Y:S05]  /*dad0*/  BSYNC.RECONVERGENT B7 ;  /* 0x0000000000077941 */ /* 0x000fea0003800200 */
.L_x_317:
        /* <DEDUP_REMOVED lines=12> */
[----:B------:R-:W-:Y:S02]  /*dba0*/  IADD3 R53, PT, PT, R68, -0x2c, RZ ;  /* 0xffffffd444357810 */ /* 0x000fe40007ffe0ff */
[----:B------:R-:W-:Y:S01]  /*dbb0*/  IADD3.X R54, PT, PT, R69, -0x1, RZ, P1, !PT ;  /* 0xffffffff45367810 */ /* 0x000fe20000ffe4ff */
        /* <DEDUP_REMOVED lines=11> */
.L_x_329:
[----:B------:R-:W-:Y:S01]  /*dc70*/  FMUL.FTZ R3, R4, R5 ;  /* 0x0000000504037220 */ /* 0x000fe20000410000 */
[----:B------:R-:W-:-:S03]  /*dc80*/  FMUL.FTZ R60, R5, 0.5 ;  /* 0x3f000000053c7820 */ /* 0x000fc60000410000 */
[----:B------:R-:W-:-:S04]  /*dc90*/  FFMA R4, -R3, R3, R4 ;  /* 0x0000000303047223 */ /* 0x000fc80000000104 */
[----:B------:R-:W-:-:S07]  /*dca0*/  FFMA R60, R4, R60, R3 ;  /* 0x0000003c043c7223 */ /* 0x000fce0000000003 */
.L_x_330:
[----:B------:R-:W-:Y:S05]  /*dcb0*/  BSYNC.RECONVERGENT B6 ;  /* 0x0000000000067941 */ /* 0x000fea0003800200 */
.L_x_328:
        /* <DEDUP_REMOVED lines=17> */
.L_x_332:
[----:B------:R-:W-:Y:S05]  /*ddd0*/  BSYNC.RECONVERGENT B6 ;  /* 0x0000000000067941 */ /* 0x000fea0003800200 */
.L_x_331:
        /* <DEDUP_REMOVED lines=15> */
.L_x_334:
[----:B------:R-:W-:Y:S05]  /*ded0*/  BSYNC.RECONVERGENT B6 ;  /* 0x0000000000067941 */ /* 0x000fea0003800200 */
.L_x_333:
        /* <DEDUP_REMOVED lines=14> */
[----:B------:R-:W-:Y:S05]  /*dfc0*/  CALL.REL.NOINC `($__internal_2_$__cuda_sm3x_div_rn_noftz_f32_slowpath) ;  /* 0x0000008800387944 */ /* 0x000fea0003c00000 */
.L_x_336:
[----:B------:R-:W-:Y:S05]  /*dfd0*/  BSYNC.RECONVERGENT B6 ;  /* 0x0000000000067941 */ /* 0x000fea0003800200 */
.L_x_335:
[----:B------:R-:W-:-:S07]  /*dfe0*/  MOV R93, R4 ;  /* 0x00000004005d7202 */ /* 0x000fce0000000f00 */
.L_x_327:
[----:B------:R-:W-:Y:S05]  /*dff0*/  BSYNC.RECONVERGENT B7 ;  /* 0x0000000000077941 */ /* 0x000fea0003800200 */
.L_x_326:
[----:B------:R-:W2:Y:S04]  /*e000*/  LDL R61, [R68+-0xc] ;  /* 0xfffff400443d7983 */ /* 0x000ea80000100800 */
[----:B------:R-:W3:Y:S04]  /*e010*/  LDL R60, [R68+-0x10] ;  /* 0xfffff000443c7983 */ /* 0x000ee80000100800 */
[----:B------:R-:W4:Y:S04]  /*e020*/  LDL R55, [R68+-0x8] ;  /* 0xfffff80044377983 */ /* 0x000f280000100800 */
[----:B------:R-:W5:Y:S01]  /*e030*/  LDL R0, [R68+-0x4] ;  /* 0xfffffc0044007983 */ /* 0x000f620000100800 */
        /* <DEDUP_REMOVED lines=25> */
[----:B-1----:R-:W-:Y:S05]  /*e1d0*/  CALL.REL.NOINC `($__internal_1_$__cuda_sm20_sqrt_rn_f32_slowpath) ;  /* 0x0000008400487944 */ /* 0x002fea0003c00000 */
[----:B------:R-:W-:Y:S01]  /*e1e0*/  MOV R78, R4 ;  /* 0x00000004004e7202 */ /* 0x000fe20000000f00 */
[----:B------:R-:W-:Y:S06]  /*e1f0*/  BRA `(.L_x_341) ;  /* 0x0000000000107947 */ /* 0x000fec0003800000 */
.L_x_340:
[----:B-1----:R-:W-:Y:S01]  /*e200*/  FMUL.FTZ R3, R4, R5 ;  /* 0x0000000504037220 */ /* 0x002fe20000410000 */
[----:B------:R-:W-:-:S03]  /*e210*/  FMUL.FTZ R78, R5, 0.5 ;  /* 0x3f000000054e7820 */ /* 0x000fc60000410000 */
[----:B------:R-:W-:-:S04]  /*e220*/  FFMA R4, -R3, R3, R4 ;  /* 0x0000000303047223 */ /* 0x000fc80000000104 */
[----:B------:R-:W-:-:S07]  /*e230*/  FFMA R78, R4, R78, R3 ;  /* 0x0000004e044e7223 */ /* 0x000fce0000000003 */
.L_x_341:
[----:B------:R-:W-:Y:S05]  /*e240*/  BSYNC.RECONVERGENT B6 ;  /* 0x0000000000067941 */ /* 0x000fea0003800200 */
.L_x_339:
        /* <DEDUP_REMOVED lines=15> */
.L_x_343:
[----:B------:R-:W-:Y:S05]  /*e340*/  BSYNC.RECONVERGENT B6 ;  /* 0x0000000000067941 */ /* 0x000fea0003800200 */
.L_x_342:
        /* <DEDUP_REMOVED lines=13> */
[----:B------:R-:W-:Y:S01]  /*e420*/  MOV R4, R37 ;  /* 0x0000002500047202 */ /* 0x000fe20000000f00 */
[----:B------:R-:W-:Y:S01]  /*e430*/  IMAD.MOV.U32 R21, RZ, RZ, 0x0 ;  /* 0x00000000ff157424 */ /* 0x000fe200078e00ff */
[----:B------:R-:W-:Y:S02]  /*e440*/  MOV R5, R62 ;  /* 0x0000003e00057202 */ /* 0x000fe40000000f00 */
[----:B------:R-:W-:-:S07]  /*e450*/  MOV R20, 0xe470 ;  /* 0x0000e47000147802 */ /* 0x000fce0000000f00 */
[----:B------:R-:W-:Y:S05]  /*e460*/  CALL.REL.NOINC `($__internal_2_$__cuda_sm3x_div_rn_noftz_f32_slowpath) ;  /* 0x0000008400107944 */ /* 0x000fea0003c00000 */
.L_x_345:
[----:B------:R-:W-:Y:S05]  /*e470*/  BSYNC.RECONVERGENT B6 ;  /* 0x0000000000067941 */ /* 0x000fea0003800200 */
.L_x_344:
[----:B------:R-:W-:Y:S02]  /*e480*/  FSETP.GT.AND P0, PT, R4, 0.0010000000474974513054, PT ;  /* 0x3a83126f0400780b */ /* 0x000fe40003f04000 */
[----:B------:R-:W-:-:S11]  /*e490*/  MOV R71, R77 ;  /* 0x0000004d00477202 */ /* 0x000fd60000000f00 */
[----:B------:R-:W-:-:S07]  /*e4a0*/  @P0 MOV R71, R4 ;  /* 0x0000000400470202 */ /* 0x000fce0000000f00 */
.L_x_338:
[----:B------:R-:W-:Y:S05]  /*e4b0*/  BSYNC.RECONVERGENT B7 ;  /* 0x0000000000077941 */ /* 0x000fea0003800200 */
.L_x_337:
        /* <DEDUP_REMOVED lines=22> */
.L_x_349:
[----:B------:R-:W-:Y:S01]  /*e620*/  FMUL.FTZ R3, R4, R5 ;  /* 0x0000000504037220 */ /* 0x000fe20000410000 */
[----:B------:R-:W-:-:S03]  /*e630*/  FMUL.FTZ R60, R5, 0.5 ;  /* 0x3f000000053c7820 */ /* 0x000fc60000410000 */
[----:B------:R-:W-:-:S04]  /*e640*/  FFMA R4, -R3, R3, R4 ;  /* 0x0000000303047223 */ /* 0x000fc80000000104 */
[----:B------:R-:W-:-:S07]  /*e650*/  FFMA R60, R4, R60, R3 ;  /* 0x0000003c043c7223 */ /* 0x000fce0000000003 */
.L_x_350:
[----:B------:R-:W-:Y:S05]  /*e660*/  BSYNC.RECONVERGENT B6 ;  /* 0x0000000000067941 */ /* 0x000fea0003800200 */
.L_x_348:
        /* <DEDUP_REMOVED lines=20> */
.L_x_352:
[----:B------:R-:W-:Y:S05]  /*e7b0*/  BSYNC.RECONVERGENT B6 ;  /* 0x0000000000067941 */ /* 0x000fea0003800200 */
.L_x_351:
        /* <DEDUP_REMOVED lines=15> */
.L_x_354:
[----:B------:R-:W-:Y:S05]  /*e8b0*/  BSYNC.RECONVERGENT B6 ;  /* 0x0000000000067941 */ /* 0x000fea0003800200 */
.L_x_353:
        /* <DEDUP_REMOVED lines=15> */
.L_x_356:
[----:B------:R-:W-:Y:S05]  /*e9b0*/  BSYNC.RECONVERGENT B6 ;  /* 0x0000000000067941 */ /* 0x000fea0003800200 */
.L_x_355:
[----:B------:R-:W-:-:S07]  /*e9c0*/  MOV R93, R4 ;  /* 0x00000004005d7202 */ /* 0x000fce0000000f00 */
.L_x_347:
[----:B------:R-:W-:Y:S05]  /*e9d0*/  BSYNC.RECONVERGENT B7 ;  /* 0x0000000000077941 */ /* 0x000fea0003800200 */
.L_x_346:
[----:B------:R-:W-:Y:S02]  /*e9e0*/  ISETP.NE.AND P1, PT, R84, RZ, PT ;  /* 0x000000ff5400720c */ /* 0x000fe40003f25270 */
[----:B------:R-:W-:Y:S02]  /*e9f0*/  IADD3 R70, P0, PT, R70, 0x58, RZ ;  /* 0x0000005846467810 */ /* 0x000fe40007f1e0ff */
[----:B------:R-:W-:Y:S02]  /*ea00*/  IADD3 R68, PT, PT, R68, 0x58, RZ ;  /* 0x0000005844447810 */ /* 0x000fe40007ffe0ff */
[----:B------:R-:W-:-:S07]  /*ea10*/  IADD3.X R69, PT, PT, RZ, R69, RZ, P0, !PT ;  /* 0x00000045ff457210 */ /* 0x000fce00007fe4ff */
[----:B------:R-:W-:Y:S05]  /*ea20*/  @P1 BRA `(.L_x_357) ;  /* 0xffffffe800f01947 */ /* 0x000fea000383ffff */
[----:B------:R-:W-:Y:S05]  /*ea30*/  BSYNC.RECONVERGENT B8 ;  /* 0x0000000000087941 */ /* 0x000fea0003800200 */
.L_x_316:
[----:B------:R-:W-:Y:S01]  /*ea40*/  HFMA2 R79, -RZ, RZ, 0, 0 ;  /* 0x00000000ff4f7431 */ /* 0x000fe200000001ff */
[----:B------:R-:W-:-:S07]  /*ea50*/  LOP3.LUT R78, R25, 0x7ffffffe, RZ, 0xc0, !PT ;  /* 0x7ffffffe194e7812 */ /* 0x000fce00078ec0ff */
.L_x_315:
[----:B------:R-:W-:Y:S05]  /*ea60*/  BSYNC.RECONVERGENT B9 ;  /* 0x0000000000097941 */ /* 0x000fea0003800200 */
.L_x_314:
[----:B------:R-:W-:-:S04]  /*ea70*/  LOP3.LUT R0, R25, 0x1, RZ, 0xc0, !PT ;  /* 0x0000000119007812 */ /* 0x000fc800078ec0ff */
[----:B------:R-:W-:-:S13]  /*ea80*/  ISETP.NE.U32.AND P0, PT, R0, 0x1, PT ;  /* 0x000000010000780c */ /* 0x000fda0003f05070 */
[----:B------:R-:W-:Y:S05]  /*ea90*/  @P0 BRA `(.L_x_313) ;  /* 0x0000000800880947 */ /* 0x000fea0003800000 */
[----:B------:R-:W-:-:S05]  /*eaa0*/  IMAD R61, R78, 0x2c, R31 ;  /* 0x0000002c4e3d7824 */ /* 0x000fca00078e021f */
[----:B------:R-:W2:Y:S04]  /*eab0*/  LDL R55, [R61+0x4] ;  /* 0x000004003d377983 */ /* 0x000ea80000100800 */
[----:B------:R-:W3:Y:S04]  /*eac0*/  LDL R60, [R61] ;  /* 0x000000003d3c7983 */ /* 0x000ee80000100800 */
[----:B------:R-:W4:Y:S04]  /*ead0*/  LDL R37, [R61+0x8] ;  /* 0x000008003d257983 */ /* 0x000f280000100800 */
[----:B------:R-:W5:Y:S01]  /*eae0*/  LDL R0, [R61+0xc] ;  /* 0x00000c003d007983 */ /* 0x000f620000100800 */
[----:B------:R-:W-:Y:S01]  /*eaf0*/  BSSY.RECONVERGENT B7, `(.L_x_358) ;  /* 0x0000047000077945 */ /* 0x000fe20003800200 */
[----:B------:R-:W-:Y:S01]  /*eb00*/  PLOP3.LUT P0, PT, PT, PT, PT, 0x8, 0x80 ;  /* 0x000000000080781c */ /* 0x000fe20003f0e170 */
        /* <DEDUP_REMOVED lines=11> */
[----:B------:R-:W-:Y:S01]  /*ebc0*/  FMUL R0, R63, R0 ;  /* 0x000000003f007220 */ /* 0x000fe20000400000 */
[----:B------:R-:W-:-:S03]  /*ebd0*/  MOV R63, R71 ;  /* 0x00000047003f7202 */ /* 0x000fc60000000f00 */
[----:B------:R-:W-:-:S05]  /*ebe0*/  FFMA R4, R31, R31, -R0 ;  /* 0x0000001f1f047223 */ /* 0x000fca0000000800 */
[----:B------:R-:W-:-:S13]  /*ebf0*/  FSETP.GT.AND P1, PT, R4, RZ, PT ;  /* 0x000000ff0400720b */ /* 0x000fda0003f24000 */
[----:B------:R-:W-:Y:S05]  /*ec00*/  @!P1 BRA `(.L_x_359) ;  /* 0x0000000000d49947 */ /* 0x000fea0003800000 */
[----:B------:R-:W-:Y:S01]  /*ec10*/  VIADD R0, R4, 0xf3000000 ;  /* 0xf300000004007836 */ /* 0x000fe20000000000 */
[----:B------:R0:W1:Y:S01]  /*ec20*/  MUFU.RSQ R5, R4 ;  /* 0x0000000400057308 */ /* 0x0000620000001400 */
[----:B------:R-:W-:Y:S03]  /*ec30*/  BSSY.RECONVERGENT B6, `(.L_x_360) ;  /* 0x000000c000067945 */ /* 0x000fe60003800200 */
[----:B------:R-:W-:-:S13]  /*ec40*/  ISETP.GT.U32.AND P0, PT, R0, 0x727fffff, PT ;  /* 0x727fffff0000780c */ /* 0x000fda0003f04070 */
[----:B01----:R-:W-:Y:S05]  /*ec50*/  @!P0 BRA `(.L_x_361) ;  /* 0x0000000000148947 */ /* 0x003fea0003800000 */
[----:B------:R-:W-:Y:S01]  /*ec60*/  HFMA2 R21, -RZ, RZ, 0, 0 ;  /* 0x00000000ff157431 */ /* 0x000fe200000001ff */
[----:B------:R-:W-:-:S07]  /*ec70*/  MOV R20, 0xec90 ;  /* 0x0000ec9000147802 */ /* 0x000fce0000000f00 */
[----:B------:R-:W-:Y:S05]  /*ec80*/  CALL.REL.NOINC `($__internal_1_$__cuda_sm20_sqrt_rn_f32_slowpath) ;  /* 0x00000078009c7944 */ /* 0x000fea0003c00000 */
[----:B------:R-:W-:Y:S01]  /*ec90*/  MOV R68, R4 ;  /* 0x0000000400447202 */ /* 0x000fe20000000f00 */
[----:B------:R-:W-:Y:S06]  /*eca0*/  BRA `(.L_x_362) ;  /* 0x0000000000107947 */ /* 0x000fec0003800000 */
.L_x_361:
[----:B------:R-:W-:Y:S01]  /*ecb0*/  FMUL.FTZ R3, R4, R5 ;  /* 0x0000000504037220 */ /* 0x000fe20000410000 */
[----:B------:R-:W-:-:S03]  /*ecc0*/  FMUL.FTZ R68, R5, 0.5 ;  /* 0x3f00000005447820 */ /* 0x000fc60000410000 */
[----:B------:R-:W-:-:S04]  /*ecd0*/  FFMA R4, -R3, R3, R4 ;  /* 0x0000000303047223 */ /* 0x000fc80000000104 */
[----:B------:R-:W-:-:S07]  /*ece0*/  FFMA R68, R4, R68, R3 ;  /* 0x0000004404447223 */ /* 0x000fce0000000003 */
.L_x_362:
[----:B------:R-:W-:Y:S05]  /*ecf0*/  BSYNC.RECONVERGENT B6 ;  /* 0x0000000000067941 */ /* 0x000fea0003800200 */
.L_x_360:
        /* <DEDUP_REMOVED lines=15> */
.L_x_364:
[----:B------:R-:W-:Y:S05]  /*edf0*/  BSYNC.RECONVERGENT B6 ;  /* 0x0000000000067941 */ /* 0x000fea0003800200 */
.L_x_363:
        /* <DEDUP_REMOVED lines=18> */
.L_x_366:
[----:B------:R-:W-:Y:S05]  /*ef20*/  BSYNC.RECONVERGENT B6 ;  /* 0x0000000000067941 */ /* 0x000fea0003800200 */
.L_x_365:
[----:B------:R-:W-:Y:S02]  /*ef30*/  FSETP.GT.AND P0, PT, R4, 0.0010000000474974513054, PT ;  /* 0x3a83126f0400780b */ /* 0x000fe40003f04000 */
[----:B------:R-:W-:-:S11]  /*ef40*/  MOV R63, R71 ;  /* 0x00000047003f7202 */ /* 0x000fd60000000f00 */
[----:B------:R-:W-:-:S07]  /*ef50*/  @P0 MOV R63, R4 ;  /* 0x00000004003f0202 */ /* 0x000fce0000000f00 */
.L_x_359:
[----:B------:R-:W-:Y:S05]  /*ef60*/  BSYNC.RECONVERGENT B7 ;  /* 0x0000000000077941 */ /* 0x000fea0003800200 */
.L_x_358:
[----:B------:R-:W-:-:S13]  /*ef70*/  FSETP.GEU.OR P0, PT, R63, R101, !P0 ;  /* 0x000000653f00720b */ /* 0x000fda000470e400 */
[----:B------:R-:W-:Y:S05]  /*ef80*/  @P0 BRA `(.L_x_313) ;  /* 0x00000004004c0947 */ /* 0x000fea0003800000 */
[C---:B------:R-:W-:Y:S01]  /*ef90*/  FFMA R18, R63.reuse, R103, R108 ;  /* 0x000000673f127223 */ /* 0x040fe2000000006c */
[C---:B------:R-:W-:Y:S01]  /*efa0*/  FFMA R17, R63.reuse, R102, R111 ;  /* 0x000000663f117223 */ /* 0x040fe2000000006f */
[----:B------:R-:W-:Y:S01]  /*efb0*/  FFMA R16, R63, R100, R109 ;  /* 0x000000643f107223 */ /* 0x000fe2000000006d */
[----:B------:R-:W-:Y:S01]  /*efc0*/  MOV R54, R118 ;  /* 0x0000007600367202 */ /* 0x000fe20000000f00 */
[----:B------:R-:W-:Y:S01]  /*efd0*/  FADD R94, -R55, R18 ;  /* 0x00000012375e7221 */ /* 0x000fe20000000100 */
[----:B------:R-:W-:Y:S01]  /*efe0*/  FADD R95, -R60, R17 ;  /* 0x000000113c5f7221 */ /* 0x000fe20000000100 */
[----:B------:R-:W-:Y:S01]  /*eff0*/  FADD R93, -R37, R16 ;  /* 0x00000010255d7221 */ /* 0x000fe20000000100 */
[----:B------:R-:W-:Y:S01]  /*f000*/  MOV R55, R119 ;  /* 0x0000007700377202 */ /* 0x000fe20000000f00 */
[----:B------:R-:W-:Y:S01]  /*f010*/  FMUL R0, R94, R94 ;  /* 0x0000005e5e007220 */ /* 0x000fe20000400000 */
[----:B------:R-:W-:Y:S01]  /*f020*/  IMAD R79, R79, 0x2c, RZ ;  /* 0x0000002c4f4f7824 */ /* 0x000fe200078e02ff */
[----:B------:R-:W-:Y:S01]  /*f030*/  BSSY.RECONVERGENT B6, `(.L_x_367) ;  /* 0x0000014000067945 */ /* 0x000fe20003800200 */
[----:B------:R-:W-:Y:S01]  /*f040*/  IADD3 R53, PT, PT, R61, 0x10, RZ ;  /* 0x000000103d357810 */ /* 0x000fe20007ffe0ff */
[----:B------:R-:W-:Y:S01]  /*f050*/  FFMA R0, R95, R95, R0 ;  /* 0x0000005f5f007223 */ /* 0x000fe20000000000 */
[----:B------:R-:W-:-:S04]  /*f060*/  IMAD.WIDE.U32 R54, R78, 0x2c, R54 ;  /* 0x0000002c4e367825 */ /* 0x000fc800078e0036 */
[----:B------:R-:W-:Y:S01]  /*f070*/  FFMA R4, R93, R93, R0 ;  /* 0x0000005d5d047223 */ /* 0x000fe20000000000 */
[----:B------:R-:W-:-:S03]  /*f080*/  IADD3 R76, P1, PT, R54, 0x10, RZ ;  /* 0x00000010364c7810 */ /* 0x000fc60007f3e0ff */
[----:B------:R-:W-:Y:S01]  /*f090*/  VIADD R0, R4, 0xf3000000 ;  /* 0xf300000004007836 */ /* 0x000fe20000000000 */
[----:B------:R0:W1:Y:S01]  /*f0a0*/  MUFU.RSQ R5, R4 ;  /* 0x0000000400057308 */ /* 0x0000620000001400 */
[----:B------:R-:W-:-:S03]  /*f0b0*/  IADD3.X R54, PT, PT, R55, R79, RZ, P1, !PT ;  /* 0x0000004f37367210 */ /* 0x000fc60000ffe4ff */
[----:B------:R-:W-:-:S13]  /*f0c0*/  ISETP.GT.U32.AND P0, PT, R0, 0x727fffff, PT ;  /* 0x727fffff0000780c */ /* 0x000fda0003f04070 */
[----:B01----:R-:W-:Y:S05]  /*f0d0*/  @!P0 BRA `(.L_x_368) ;  /* 0x0000000000148947 */ /* 0x003fea0003800000 */
[----:B------:R-:W-:Y:S01]  /*f0e0*/  HFMA2 R21, -RZ, RZ, 0, 0 ;  /* 0x00000000ff157431 */ /* 0x000fe200000001ff */
[----:B------:R-:W-:-:S07]  /*f0f0*/  MOV R20, 0xf110 ;  /* 0x0000f11000147802 */ /* 0x000fce0000000f00 */
[----:B------:R-:W-:Y:S05]  /*f100*/  CALL.REL.NOINC `($__internal_1_$__cuda_sm20_sqrt_rn_f32_slowpath) ;  /* 0x00000074007c7944 */ /* 0x000fea0003c00000 */
[----:B------:R-:W-:Y:S01]  /*f110*/  MOV R60, R4 ;  /* 0x00000004003c7202 */ /* 0x000fe20000000f00 */
[----:B------:R-:W-:Y:S06]  /*f120*/  BRA `(.L_x_369) ;  /* 0x0000000000107947 */ /* 0x000fec0003800000 */
.L_x_368:
[----:B------:R-:W-:Y:S01]  /*f130*/  FMUL.FTZ R3, R4, R5 ;  /* 0x0000000504037220 */ /* 0x000fe20000410000 */
[----:B------:R-:W-:-:S03]  /*f140*/  FMUL.FTZ R60, R5, 0.5 ;  /* 0x3f000000053c7820 */ /* 0x000fc60000410000 */
[----:B------:R-:W-:-:S04]  /*f150*/  FFMA R4, -R3, R3, R4 ;  /* 0x0000000303047223 */ /* 0x000fc80000000104 */
[----:B------:R-:W-:-:S07]  /*f160*/  FFMA R60, R4, R60, R3 ;  /* 0x0000003c043c7223 */ /* 0x000fce0000000003 */
.L_x_369:
[----:B------:R-:W-:Y:S05]  /*f170*/  BSYNC.RECONVERGENT B6 ;  /* 0x0000000000067941 */ /* 0x000fea0003800200 */
.L_x_367:
        /* <DEDUP_REMOVED lines=17> */
.L_x_371:
[----:B------:R-:W-:Y:S05]  /*f290*/  BSYNC.RECONVERGENT B6 ;  /* 0x0000000000067941 */ /* 0x000fea0003800200 */
.L_x_370:
        /* <DEDUP_REMOVED lines=15> */
.L_x_373:
[----:B------:R-:W-:Y:S05]  /*f390*/  BSYNC.RECONVERGENT B6 ;  /* 0x0000000000067941 */ /* 0x000fea0003800200 */
.L_x_372:
        /* <DEDUP_REMOVED lines=15> */
.L_x_375:
[----:B------:R-:W-:Y:S05]  /*f490*/  BSYNC.RECONVERGENT B6 ;  /* 0x0000000000067941 */ /* 0x000fea0003800200 */
.L_x_374:
[----:B------:R-:W-:Y:S02]  /*f4a0*/  MOV R93, R4 ;  /* 0x00000004005d7202 */ /* 0x000fe40000000f00 */
[----:B------:R-:W-:-:S07]  /*f4b0*/  MOV R101, R63 ;  /* 0x0000003f00657202 */ /* 0x000fce0000000f00 */
.L_x_313:
[----:B------:R-:W-:Y:S05]  /*f4c0*/  BSYNC.RECONVERGENT B10 ;  /* 0x00000000000a7941 */ /* 0x000fea0003800200 */
.L_x_312:
[----:B------:R-:W-:Y:S01]  /*f4d0*/  ISETP.GE.AND P0, PT, R29, 0x1, PT ;  /* 0x000000011d00780c */ /* 0x000fe20003f06270 */
[----:B------:R-:W-:-:S12]  /*f4e0*/  BSSY.RECONVERGENT B8, `(.L_x_376) ;  /* 0x00000d4000087945 */ /* 0x000fd80003800200 */
[----:B------:R-:W-:Y:S05]  /*f4f0*/  @!P0 BRA `(.L_x_377) ;  /* 0x0000000c00488947 */ /* 0x000fea0003800000 */
[----:B------:R-:W0:Y:S01]  /*f500*/  LDCU UR4, c[0x0][0x2f8] ;  /* 0x00005f00ff0477ac */ /* 0x000e220008000800 */
[----:B------:R-:W-:Y:S01]  /*f510*/  FMUL R3, R100, R100 ;  /* 0x0000006464037220 */ /* 0x000fe20000400000 */
[----:B------:R-:W-:Y:S02]  /*f520*/  IADD3 R70, P0, PT, R27, 0x14, RZ ;  /* 0x000000141b467810 */ /* 0x000fe40007f1e0ff */
[----:B------:R-:W-:Y:S01]  /*f530*/  IADD3 R77, PT, PT, -R29, RZ, RZ ;  /* 0x000000ff1d4d7210 */ /* 0x000fe20007ffe1ff */
[----:B------:R-:W-:Y:S01]  /*f540*/  FFMA R3, R102, R102, R3 ;  /* 0x0000006666037223 */ /* 0x000fe20000000003 */
[----:B------:R-:W-:-:S03]  /*f550*/  IADD3.X R69, PT, PT, RZ, R28, RZ, P0, !PT ;  /* 0x0000001cff457210 */ /* 0x000fc600007fe4ff */
[C---:B------:R-:W-:Y:S01]  /*f560*/  FMUL R63, R3.reuse, 4 ;  /* 0x40800000033f7820 */ /* 0x040fe20000400000 */
[----:B------:R-:W-:Y:S01]  /*f570*/  FADD R61, R3, R3 ;  /* 0x00000003033d7221 */ /* 0x000fe20000000000 */
[----:B0-----:R-:W-:-:S04]  /*f580*/  IADD3 R68, PT, PT, R27, -UR4, RZ ;  /* 0x800000041b447c10 */ /* 0x001fc8000fffe0ff */
[----:B------:R-:W-:-:S07]  /*f590*/  IADD3 R68, PT, PT, R68, 0x14, RZ ;  /* 0x0000001444447810 */ /* 0x000fce0007ffe0ff */
.L_x_401:
[----:B------:R-:W2:Y:S04]  /*f5a0*/  LDL R55, [R68+-0xc] ;  /* 0xfffff40044377983 */ /* 0x000ea80000100800 */
[----:B------:R-:W3:Y:S04]  /*f5b0*/  LDL R62, [R68+-0x14] ;  /* 0xffffec00443e7983 */ /* 0x000ee80000100800 */
[----:B------:R-:W4:Y:S01]  /*f5c0*/  LDL R0, [R68+-0x8] ;  /* 0xfffff80044007983 */ /* 0x000f220000100800 */
[----:B------:R-:W-:Y:S01]  /*f5d0*/  IADD3 R77, PT, PT, R77, 0x1, RZ ;  /* 0x000000014d4d7810 */ /* 0x000fe20007ffe0ff */
[----:B------:R-:W-:Y:S01]  /*f5e0*/  BSSY.RECONVERGENT B7, `(.L_x_378) ;  /* 0x000006c000077945 */ /* 0x000fe20003800200 */
[----:B------:R-:W-:-:S02]  /*f5f0*/  PLOP3.LUT P2, PT, PT, PT, PT, 0x8, 0x80 ;  /* 0x000000000080781c */ /* 0x000fc40003f4e170 */
[----:B------:R-:W-:Y:S02]  /*f600*/  ISETP.NE.AND P1, PT, R77, RZ, PT ;  /* 0x000000ff4d00720c */ /* 0x000fe40003f25270 */
[----:B------:R-:W-:Y:S02]  /*f610*/  P2R R85, PR, RZ, 0x4 ;  /* 0x00000004ff557803 */ /* 0x000fe40000000000 */
        /* <DEDUP_REMOVED lines=10> */
[----:B------:R-:W-:-:S05]  /*f6c0*/  FFMA R4, R31, R31, -R0 ;  /* 0x0000001f1f047223 */ /* 0x000fca0000000800 */
        /* <DEDUP_REMOVED lines=13> */
[----:B------:R-:W-:Y:S01]  /*f7a0*/  IMAD.MOV.U32 R84, RZ, RZ, R4 ;  /* 0x000000ffff547224 */ /* 0x000fe200078e0004 */
[----:B------:R-:W-:Y:S06]  /*f7b0*/  BRA `(.L_x_382) ;  /* 0x0000000000107947 */ /* 0x000fec0003800000 */
.L_x_381:
[----:B------:R-:W-:Y:S01]  /*f7c0*/  FMUL.FTZ R3, R4, R5 ;  /* 0x0000000504037220 */ /* 0x000fe20000410000 */
[----:B------:R-:W-:-:S03]  /*f7d0*/  FMUL.FTZ R84, R5, 0.5 ;  /* 0x3f00000005547820 */ /* 0x000fc60000410000 */
[----:B------:R-:W-:-:S04]  /*f7e0*/  FFMA R4, -R3, R3, R4 ;  /* 0x0000000303047223 */ /* 0x000fc80000000104 */
[----:B------:R-:W-:-:S07]  /*f7f0*/  FFMA R84, R4, R84, R3 ;  /* 0x0000005404547223 */ /* 0x000fce0000000003 */
.L_x_382:
[----:B------:R-:W-:Y:S05]  /*f800*/  BSYNC.RECONVERGENT B6 ;  /* 0x0000000000067941 */ /* 0x000fea0003800200 */
.L_x_380:
        /* <DEDUP_REMOVED lines=15> */
.L_x_384:
[----:B------:R-:W-:Y:S05]  /*f900*/  BSYNC.RECONVERGENT B6 ;  /* 0x0000000000067941 */ /* 0x000fea0003800200 */
.L_x_383:
        /* <DEDUP_REMOVED lines=15> */
.L_x_386:
[----:B------:R-:W-:Y:S05]  /*fa00*/  BSYNC.RECONVERGENT B6 ;  /* 0x0000000000067941 */ /* 0x000fea0003800200 */
.L_x_385:
        /* <DEDUP_REMOVED lines=27> */
.L_x_389:
[----:B------:R-:W-:Y:S05]  /*fbc0*/  BSYNC.RECONVERGENT B6 ;  /* 0x0000000000067941 */ /* 0x000fea0003800200 */
.L_x_388:
[C---:B------:R-:W-:Y:S01]  /*fbd0*/  FSETP.GT.AND P0, PT, R31.reuse, -R4, PT ;  /* 0x800000041f00720b */ /* 0x040fe20003f04000 */
[----:B------:R-:W-:-:S12]  /*fbe0*/  FADD R4, R31, R4 ;  /* 0x000000041f047221 */ /* 0x000fd80000000000 */
[----:B------:R-:W-:Y:S05]  /*fbf0*/  @!P0 BRA `(.L_x_379) ;  /* 0x0000000000288947 */ /* 0x000fea0003800000 */
[----:B------:R-:W-:Y:S02]  /*fc00*/  PLOP3.LUT P0, PT, PT, PT, PT, 0x80, 0x8 ;  /* 0x000000000008781c */ /* 0x000fe40003f0f070 */
[----:B------:R-:W-:Y:S02]  /*fc10*/  MOV R78, R4 ;  /* 0x00000004004e7202 */ /* 0x000fe40000000f00 */
[----:B------:R-:W-:Y:S01]  /*fc20*/  P2R R85, PR, RZ, 0x1 ;  /* 0x00000001ff557803 */ /* 0x000fe20000000000 */
[----:B------:R-:W-:Y:S08]  /*fc30*/  BRA `(.L_x_379) ;  /* 0x0000000000187947 */ /* 0x000ff00003800000 */
.L_x_387:
[----:B------:R-:W-:-:S05]  /*fc40*/  FMUL R37, R37, 0.5 ;  /* 0x3f00000025257820 */ /* 0x000fca0000400000 */
[----:B------:R-:W-:-:S04]  /*fc50*/  FSETP.GTU.AND P0, PT, R0, R37, PT ;  /* 0x000000250000720b */ /* 0x000fc80003f0c000 */
[----:B------:R-:W-:-:S04]  /*fc60*/  FSETP.GE.AND P0, PT, R0, R3, !P0 ;  /* 0x000000030000720b */ /* 0x000fc80004706000 */
[----:B------:R-:W-:-:S04]  /*fc70*/  FSETP.GT.AND P1, PT, R31, RZ, P0 ;  /* 0x000000ff1f00720b */ /* 0x000fc80000724000 */
[----:B------:R-:W-:Y:S02]  /*fc80*/  P2R R85, PR, RZ, 0x2 ;  /* 0x00000002ff557803 */ /* 0x000fe40000000000 */
[----:B------:R-:W-:-:S07]  /*fc90*/  FSEL R78, R31, R78, P1 ;  /* 0x0000004e1f4e7208 */ /* 0x000fce0000800000 */
.L_x_379:
[----:B------:R-:W-:Y:S05]  /*fca0*/  BSYNC.RECONVERGENT B7 ;  /* 0x0000000000077941 */ /* 0x000fea0003800200 */
.L_x_378:
        /* <DEDUP_REMOVED lines=21> */
.L_x_393:
[----:B------:R-:W-:Y:S01]  /*fe00*/  FMUL.FTZ R3, R4, R5 ;  /* 0x0000000504037220 */ /* 0x000fe20000410000 */
[----:B------:R-:W-:-:S03]  /*fe10*/  FMUL.FTZ R60, R5, 0.5 ;  /* 0x3f000000053c7820 */ /* 0x000fc60000410000 */
[----:B------:R-:W-:-:S04]  /*fe20*/  FFMA R4, -R3, R3, R4 ;  /* 0x0000000303047223 */ /* 0x000fc80000000104 */
[----:B------:R-:W-:-:S07]  /*fe30*/  FFMA R60, R4, R60, R3 ;  /* 0x0000003c043c7223 */ /* 0x000fce0000000003 */
.L_x_394:
[----:B------:R-:W-:Y:S05]  /*fe40*/  BSYNC.RECONVERGENT B6 ;  /* 0x0000000000067941 */ /* 0x000fea0003800200 */
.L_x_392:
[----:B------:R-:W-:Y:S01]  /*fe50*/  FSETP.GT.AND P0, PT, R60, RZ, PT ;  /* 0x000000ff3c00720b */ /* 0x000fe20003f04000 */
[----:B------:R-:W-:Y:S01]  /*fe60*/  IMAD.MOV.U32 R94, RZ, RZ, RZ ;  /* 0x000000ffff5e7224 */ /* 0x000fe200078e00ff */
        /* <DEDUP_REMOVED lines=19> */
.L_x_396:
[----:B------:R-:W-:Y:S05]  /*ffa0*/  BSYNC.RECONVERGENT B6 ;  /* 0x0000000000067941 */ /* 0x000fea0003800200 */
.L_x_395:
        /* <DEDUP_REMOVED lines=14> */
[----:B------:R-:W-:Y:S05]  /*10090*/  CALL.REL.NOINC `($__internal_2_$__cuda_sm3x_div_rn_noftz_f32_slowpath) ;  /* 0x0000006800047944 */ /* 0x000fea0003c00000 */
[----:B------:R-:W-:-:S07]  /*100a0*/  MOV R94, R4 ;  /* 0x00000004005e7202 */ /* 0x000fce0000000f00 */
.L_x_398:
[----:B------:R-:W-:Y:S05]  /*100b0*/  BSYNC.RECONVERGENT B6 ;  /* 0x0000000000067941 */ /* 0x000fea0003800200 */
.L_x_397:
        /* <DEDUP_REMOVED lines=14> */
.L_x_400:
[----:B------:R-:W-:Y:S05]  /*101a0*/  BSYNC.RECONVERGENT B6 ;  /* 0x0000000000067941 */ /* 0x000fea0003800200 */
.L_x_399:
[----:B------:R-:W-:-:S07]  /*101b0*/  MOV R93, R4 ;  /* 0x00000004005d7202 */ /* 0x000fce0000000f00 */
.L_x_391:
[----:B------:R-:W-:Y:S05]  /*101c0*/  BSYNC.RECONVERGENT B7 ;  /* 0x0000000000077941 */ /* 0x000fea0003800200 */
.L_x_390:
[----:B------:R-:W-:Y:S02]  /*101d0*/  ISETP.NE.AND P1, PT, R79, RZ, PT ;  /* 0x000000ff4f00720c */ /* 0x000fe40003f25270 */
[----:B------:R-:W-:Y:S02]  /*101e0*/  IADD3 R70, P0, PT, R70, 0x30, RZ ;  /* 0x0000003046467810 */ /* 0x000fe40007f1e0ff */
[----:B------:R-:W-:Y:S02]  /*101f0*/  IADD3 R68, PT, PT, R68, 0x30, RZ ;  /* 0x0000003044447810 */ /* 0x000fe40007ffe0ff */
[----:B------:R-:W-:-:S07]  /*10200*/  IADD3.X R69, PT, PT, RZ, R69, RZ, P0, !PT ;  /* 0x00000045ff457210 */ /* 0x000fce00007fe4ff */
[----:B------:R-:W-:Y:S05]  /*10210*/  @P1 BRA `(.L_x_401) ;  /* 0xfffffff000e01947 */ /* 0x000fea000383ffff */
.L_x_377:
[----:B------:R-:W-:Y:S05]  /*10220*/  BSYNC.RECONVERGENT B8 ;  /* 0x0000000000087941 */ /* 0x000fea0003800200 */
.L_x_376:
[----:B------:R-:W-:Y:S01]  /*10230*/  ISETP.GE.AND P0, PT, R26, 0x1, PT ;  /* 0x000000011a00780c */ /* 0x000fe20003f06270 */
[----:B------:R-:W-:-:S12]  /*10240*/  BSSY.RECONVERGENT B9, `(.L_x_402) ;  /* 0x0000183000097945 */ /* 0x000fd80003800200 */
[----:B------:R-:W-:Y:S05]  /*10250*/  @!P0 BRA `(.L_x_403) ;  /* 0x0000001800048947 */ /* 0x000fea0003800000 */
[C---:B------:R-:W-:Y:S01]  /*10260*/  ISETP.GE.U32.AND P0, PT, R26.reuse, 0x4, PT ;  /* 0x000000041a00780c */ /* 0x040fe20003f06070 */
[----:B------:R-:W-:Y:S01]  /*10270*/  BSSY.RECONVERGENT B8, `(.L_x_404) ;  /* 0x00000d9000087945 */ /* 0x000fe20003800200 */
[----:B------:R-:W-:Y:S01]  /*10280*/  HFMA2 R77, -RZ, RZ, 0, 0 ;  /* 0x00000000ff4d7431 */ /* 0x000fe200000001ff */
[----:B------:R-:W-:-:S10]  /*10290*/  LOP3.LUT R31, R26, 0x3, RZ, 0xc0, !PT ;  /* 0x000000031a1f7812 */ /* 0x000fd400078ec0ff */
[----:B------:R-:W-:Y:S05]  /*102a0*/  @!P0 BRA `(.L_x_405) ;  /* 0x0000000c00548947 */ /* 0x000fea0003800000 */
[----:B------:R-:W-:Y:S02]  /*102b0*/  IADD3 R70, P0, PT, R132, 0xb4, RZ ;  /* 0x000000b484467810 */ /* 0x000fe40007f1e0ff */
[----:B------:R-:W-:Y:S02]  /*102c0*/  LOP3.LUT R77, R26, 0x7ffffffc, RZ, 0xc0, !PT ;  /* 0x7ffffffc1a4d7812 */ /* 0x000fe400078ec0ff */
[----:B------:R-:W-:Y:S02]  /*102d0*/  IADD3 R68, PT, PT, R36, 0xb4, RZ ;  /* 0x000000b424447810 */ /* 0x000fe40007ffe0ff */
[----:B------:R-:W-:Y:S02]  /*102e0*/  IADD3.X R69, PT, PT, RZ, R133, RZ, P0, !PT ;  /* 0x00000085ff457210 */ /* 0x000fe400007fe4ff */
[----:B------:R-:W-:-:S07]  /*102f0*/  IADD3 R71, PT, PT, -R77, RZ, RZ ;  /* 0x000000ff4d477210 */ /* 0x000fce0007ffe1ff */
.L_x_422:
        /* <DEDUP_REMOVED lines=38> */
.L_x_409:
[----:B------:R-:W-:Y:S05]  /*10560*/  BSYNC.RECONVERGENT B6 ;  /* 0x0000000000067941 */ /* 0x000fea0003800200 */
.L_x_408:
[----:B------:R-:W-:Y:S01]  /*10570*/  FSETP.GE.AND P0, PT, R4, RZ, PT ;  /* 0x000000ff0400720b */ /* 0x000fe20003f06000 */
[----:B------:R-:W-:-:S12]  /*10580*/  IMAD.MOV.U32 R8, RZ, RZ, R4 ;  /* 0x000000ffff087224 */ /* 0x000fd800078e0004 */
.L_x_407:
[----:B------:R-:W-:Y:S05]  /*10590*/  BSYNC.RECONVERGENT B7 ;  /* 0x0000000000077941 */ /* 0x000fea0003800200 */
.L_x_406:
        /* <DEDUP_REMOVED lines=46> */
.L_x_413:
[----:B------:R-:W-:Y:S05]  /*10880*/  BSYNC.RECONVERGENT B6 ;  /* 0x0000000000067941 */ /* 0x000fea0003800200 */
.L_x_412:
[----:B------:R-:W-:Y:S02]  /*10890*/  FSETP.GE.AND P1, PT, R4, RZ, PT ;  /* 0x000000ff0400720b */ /* 0x000fe40003f26000 */
[----:B------:R-:W-:-:S11]  /*108a0*/  MOV R8, R4 ;  /* 0x0000000400087202 */ /* 0x000fd60000000f00 */
.L_x_411:
[----:B------:R-:W-:Y:S05]  /*108b0*/  BSYNC.RECONVERGENT B7 ;  /* 0x0000000000077941 */ /* 0x000fea0003800200 */
.L_x_410:
        /* <DEDUP_REMOVED lines=14> */
[----:B------:R-:W-:Y:S01]  /*109a0*/  @!P1 MOV R93, R37 ;  /* 0x00000025005d9202 */ /* 0x000fe20000000f00 */
[----:B------:R-:W-:Y:S01]  /*109b0*/  @!P1 IMAD.MOV.U32 R101, RZ, RZ, R8 ;  /* 0x000000ffff659224 */ /* 0x000fe200078e0008 */
[----:B------:R-:W-:Y:S02]  /*109c0*/  @!P1 IADD3 R53, PT, PT, R68, -0x68, RZ ;  /* 0xffffff9844359810 */ /* 0x000fe40007ffe0ff */
        /* <DEDUP_REMOVED lines=29> */
.L_x_417:
[----:B------:R-:W-:Y:S05]  /*10ba0*/  BSYNC.RECONVERGENT B6 ;  /* 0x0000000000067941 */ /* 0x000fea0003800200 */
.L_x_416:
[----:B------:R-:W-:Y:S02]  /*10bb0*/  FSETP.GE.AND P0, PT, R4, RZ, PT ;  /* 0x000000ff0400720b */ /* 0x000fe40003f06000 */
[----:B------:R-:W-:-:S11]  /*10bc0*/  MOV R8, R4 ;  /* 0x0000000400087202 */ /* 0x000fd60000000f00 */
.L_x_415:
[----:B------:R-:W-:Y:S05]  /*10bd0*/  BSYNC.RECONVERGENT B7 ;  /* 0x0000000000077941 */ /* 0x000fea0003800200 */
.L_x_414:
        /* <DEDUP_REMOVED lines=46> */
.L_x_421:
[----:B------:R-:W-:Y:S05]  /*10ec0*/  BSYNC.RECONVERGENT B6 ;  /* 0x0000000000067941 */ /* 0x000fea0003800200 */
.L_x_420:
[----:B------:R-:W-:Y:S02]  /*10ed0*/  FSETP.GE.AND P1, PT, R4, RZ, PT ;  /* 0x000000ff0400720b */ /* 0x000fe40003f26000 */
[----:B------:R-:W-:-:S11]  /*10ee0*/  MOV R8, R4 ;  /* 0x0000000400087202 */ /* 0x000fd60000000f00 */
.L_x_419:
[----:B------:R-:W-:Y:S05]  /*10ef0*/  BSYNC.RECONVERGENT B7 ;  /* 0x0000000000077941 */ /* 0x000fea0003800200 */
.L_x_418:
[----:B------:R-:W-:Y:S02]  /*10f00*/  FSETP.GEU.OR P1, PT, R8, R101, !P1 ;  /* 0x000000650800720b */ /* 0x000fe40004f2e400 */
[----:B------:R-:W-:-:S11]  /*10f10*/  ISETP.NE.AND P2, PT, R78, RZ, PT ;  /* 0x000000ff4e00720c */ /* 0x000fd60003f45270 */
[----:B------:R-:W-:Y:S01]  /*10f20*/  @!P1 MOV R76, R70 ;  /* 0x00000046004c9202 */ /* 0x000fe20000000f00 */
[----:B------:R-:W-:Y:S01]  /*10f30*/  @!P1 IMAD.MOV.U32 R94, RZ, RZ, R60 ;  /* 0x000000ffff5e9224 */ /* 0x000fe200078e003c */
[----:B------:R-:W-:Y:S01]  /*10f40*/  IADD3 R70, P0, PT, R70, 0xd0, RZ ;  /* 0x000000d046467810 */ /* 0x000fe20007f1e0ff */
[C---:B------:R-:W-:Y:S01]  /*10f50*/  @!P1 FFMA R17, R8.reuse, R102, R111 ;  /* 0x0000006608119223 */ /* 0x040fe2000000006f */
[----:B------:R-:W-:Y:S01]  /*10f60*/  @!P1 MOV R53, R68 ;  /* 0x0000004400359202 */ /* 0x000fe20000000f00 */
[C---:B------:R-:W-:Y:S01]  /*10f70*/  @!P1 FFMA R18, R8.reuse, R103, R108 ;  /* 0x0000006708129223 */ /* 0x040fe2000000006c */
[----:B------:R-:W-:Y:S01]  /*10f80*/  @!P1 MOV R54, R69 ;  /* 0x0000004500369202 */ /* 0x000fe20000000f00 */
[----:B------:R-:W-:Y:S01]  /*10f90*/  @!P1 FFMA R16, R8, R100, R109 ;  /* 0x0000006408109223 */ /* 0x000fe2000000006d */
[----:B------:R-:W-:Y:S02]  /*10fa0*/  @!P1 MOV R95, R55 ;  /* 0x00000037005f9202 */ /* 0x000fe40000000f00 */
[----:B------:R-:W-:-:S02]  /*10fb0*/  @!P1 MOV R93, R37 ;  /* 0x00000025005d9202 */ /* 0x000fc40000000f00 */
[----:B------:R-:W-:Y:S02]  /*10fc0*/  @!P1 MOV R101, R8 ;  /* 0x0000000800659202 */ /* 0x000fe40000000f00 */
[----:B------:R-:W-:Y:S02]  /*10fd0*/  IADD3 R68, PT, PT, R68, 0xd0, RZ ;  /* 0x000000d044447810 */ /* 0x000fe40007ffe0ff */
[----:B------:R-:W-:Y:S01]  /*10fe0*/  IADD3.X R69, PT, PT, RZ, R69, RZ, P0, !PT ;  /* 0x00000045ff457210 */ /* 0x000fe200007fe4ff */
[----:B------:R-:W-:Y:S06]  /*10ff0*/  @P2 BRA `(.L_x_422) ;  /* 0xfffffff000c02947 */ /* 0x000fec000383ffff */
.L_x_405:
[----:B------:R-:W-:Y:S05]  /*11000*/  BSYNC.RECONVERGENT B8 ;  /* 0x0000000000087941 */ /* 0x000fea0003800200 */
.L_x_404:
        /* <DEDUP_REMOVED lines=41> */
.L_x_428:
[----:B------:R-:W-:Y:S05]  /*112a0*/  BSYNC.RECONVERGENT B6 ;  /* 0x0000000000067941 */ /* 0x000fea0003800200 */
.L_x_427:
[----:B------:R-:W-:Y:S02]  /*112b0*/  FSETP.GE.AND P0, PT, R4, RZ, PT ;  /* 0x000000ff0400720b */ /* 0x000fe40003f06000 */
[----:B------:R-:W-:-:S11]  /*112c0*/  MOV R8, R4 ;  /* 0x0000000400087202 */ /* 0x000fd60000000f00 */
.L_x_426:
[----:B------:R-:W-:Y:S05]  /*112d0*/  BSYNC.RECONVERGENT B7 ;  /* 0x0000000000077941 */ /* 0x000fea0003800200 */
.L_x_425:
[----:B------:R-:W2:Y:S04]  /*112e0*/  LDL R60, [R63+0x44] ;  /* 0x000044003f3c7983 */ /* 0x000ea80000100800 */
[----:B------:R-:W3:Y:S04]  /*112f0*/  LDL R37, [R63+0x40] ;  /* 0x000040003f257983 */ /* 0x000ee80000100800 */
[----:B------:R-:W4:Y:S01]  /*11300*/  LDL R31, [R63+0x48] ;  /* 0x000048003f1f7983 */ /* 0x000f220000100800 */
[----:B------:R-:W-:Y:S01]  /*11310*/  UMOV UR4, 0xa0b5ed8d ;  /* 0xa0b5ed8d00047882 */ /* 0x000fe20000000000 */
[----:B------:R-:W-:Y:S01]  /*11320*/  UMOV UR5, 0x3eb0c6f7 ;  /* 0x3eb0c6f700057882 */ /* 0x000fe20000000000 */
[C---:B------:R-:W-:Y:S01]  /*11330*/  FSETP.GEU.OR P0, PT, R8.reuse, R101, !P0 ;  /* 0x000000650800720b */ /* 0x040fe2000470e400 */
[----:B------:R-:W-:Y:S01]  /*11340*/  IMAD.WIDE.U32 R68, R77, 0x34, R132 ;  /* 0x000000344d447825 */ /* 0x000fe200078e0084 */
[----:B------:R-:W-:Y:S11]  /*11350*/  BSSY.RECONVERGENT B7, `(.L_x_429) ;  /* 0x000002d000077945 */ /* 0x000ff60003800200 */
[----:B------:R-:W-:Y:S01]  /*11360*/  @!P0 MOV R95, R61 ;  /* 0x0000003d005f8202 */ /* 0x000fe20000000f00 */
[----:B------:R-:W-:Y:S01]  /*11370*/  @!P0 IMAD.MOV.U32 R93, RZ, RZ, R55 ;  /* 0x000000ffff5d8224 */ /* 0x000fe200078e0037 */
[----:B------:R-:W-:Y:S01]  /*11380*/  @!P0 MOV R94, R62 ;  /* 0x0000003e005e8202 */ /* 0x000fe20000000f00 */
[C---:B------:R-:W-:Y:S01]  /*11390*/  @!P0 FFMA R17, R8.reuse, R102, R111 ;  /* 0x0000006608118223 */ /* 0x040fe2000000006f */
[----:B------:R-:W-:Y:S01]  /*113a0*/  @!P0 IADD3 R53, PT, PT, R63, 0x18, RZ ;  /* 0x000000183f358810 */ /* 0x000fe20007ffe0ff */
[CC--:B------:R-:W-:Y:S01]  /*113b0*/  @!P0 FFMA R18, R8.reuse, R103.reuse, R108 ;  /* 0x0000006708128223 */ /* 0x0c0fe2000000006c */
[----:B------:R-:W-:Y:S01]  /*113c0*/  @!P0 FFMA R16, R8, R100, R109 ;  /* 0x0000006408108223 */ /* 0x000fe2000000006d */
        /* <DEDUP_REMOVED lines=8> */
[----:B------:R-:W-:Y:S02]  /*11450*/  PLOP3.LUT P1, PT, PT, PT, PT, 0x8, 0x80 ;  /* 0x000000000080781c */ /* 0x000fe40003f2e170 */
[----:B------:R-:W-:Y:S01]  /*11460*/  @!P0 MOV R54, R3 ;  /* 0x0000000300368202 */ /* 0x000fe20000000f00 */
        /* <DEDUP_REMOVED lines=24> */
.L_x_432:
[----:B------:R-:W-:Y:S05]  /*115f0*/  BSYNC.RECONVERGENT B6 ;  /* 0x0000000000067941 */ /* 0x000fea0003800200 */
.L_x_431:
[----:B------:R-:W-:Y:S02]  /*11600*/  FSETP.GE.AND P1, PT, R4, RZ, PT ;  /* 0x000000ff0400720b */ /* 0x000fe40003f26000 */
[----:B------:R-:W-:-:S11]  /*11610*/  MOV R8, R4 ;  /* 0x0000000400087202 */ /* 0x000fd60000000f00 */
.L_x_430:
[----:B------:R-:W-:Y:S05]  /*11620*/  BSYNC.RECONVERGENT B7 ;  /* 0x0000000000077941 */ /* 0x000fea0003800200 */
.L_x_429:
[----:B------:R-:W-:Y:S02]  /*11630*/  FSETP.GEU.OR P1, PT, R8, R101, !P1 ;  /* 0x000000650800720b */ /* 0x000fe40004f2e400 */
[----:B------:R-:W-:-:S11]  /*11640*/  IADD3 R77, PT, PT, R77, 0x2, RZ ;  /* 0x000000024d4d7810 */ /* 0x000fd60007ffe0ff */
[----:B------:R-:W-:Y:S01]  /*11650*/  @!P1 IADD3 R76, P0, PT, R68, 0x4c, RZ ;  /* 0x0000004c444c9810 */ /* 0x000fe20007f1e0ff */
[C---:B------:R-:W-:Y:S01]  /*11660*/  @!P1 FFMA R17, R8.reuse, R102, R111 ;  /* 0x0000006608119223 */ /* 0x040fe2000000006f */
[----:B------:R-:W-:Y:S01]  /*11670*/  @!P1 IADD3 R53, PT, PT, R63, 0x4c, RZ ;  /* 0x0000004c3f359810 */ /* 0x000fe20007ffe0ff */
[C---:B------:R-:W-:Y:S01]  /*11680*/  @!P1 FFMA R18, R8.reuse, R103, R108 ;  /* 0x0000006708129223 */ /* 0x040fe2000000006c */
[----:B------:R-:W-:Y:S01]  /*11690*/  @!P1 MOV R95, R37 ;  /* 0x00000025005f9202 */ /* 0x000fe20000000f00 */
[----:B------:R-:W-:Y:S01]  /*116a0*/  @!P1 IMAD.X R54, RZ, RZ, R69, P0 ;  /* 0x000000ffff369224 */ /* 0x000fe200000e0645 */
[----:B------:R-:W-:Y:S01]  /*116b0*/  @!P1 MOV R94, R60 ;  /* 0x0000003c005e9202 */ /* 0x000fe20000000f00 */
[----:B------:R-:W-:Y:S01]  /*116c0*/  @!P1 FFMA R16, R8, R100, R109 ;  /* 0x0000006408109223 */ /* 0x000fe2000000006d */
[----:B------:R-:W-:Y:S02]  /*116d0*/  @!P1 MOV R93, R31 ;  /* 0x0000001f005d9202 */ /* 0x000fe40000000f00 */
[----:B------:R-:W-:-:S07]  /*116e0*/  @!P1 MOV R101, R8 ;  /* 0x0000000800659202 */ /* 0x000fce0000000f00 */
.L_x_424:
[----:B------:R-:W-:Y:S05]  /*116f0*/  BSYNC.RECONVERGENT B8 ;  /* 0x0000000000087941 */ /* 0x000fea0003800200 */
.L_x_423:
        /* <DEDUP_REMOVED lines=39> */
.L_x_436:
[----:B------:R-:W-:Y:S05]  /*11970*/  BSYNC.RECONVERGENT B6 ;  /* 0x0000000000067941 */ /* 0x000fea0003800200 */
.L_x_435:
[----:B------:R-:W-:Y:S02]  /*11980*/  FSETP.GE.AND P0, PT, R4, RZ, PT ;  /* 0x000000ff0400720b */ /* 0x000fe40003f06000 */
[----:B------:R-:W-:-:S11]  /*11990*/  MOV R8, R4 ;  /* 0x0000000400087202 */ /* 0x000fd60000000f00 */
.L_x_434:
[----:B------:R-:W-:Y:S05]  /*119a0*/  BSYNC.RECONVERGENT B7 ;  /* 0x0000000000077941 */ /* 0x000fea0003800200 */
.L_x_433:
        /* <DEDUP_REMOVED lines=12> */
.L_x_403:
[----:B------:R-:W-:Y:S05]  /*11a70*/  BSYNC.RECONVERGENT B9 ;  /* 0x0000000000097941 */ /* 0x000fea0003800200 */
.L_x_402:
[----:B------:R-:W-:Y:S01]  /*11a80*/  ISETP.GE.AND P0, PT, R24, 0x1, PT ;  /* 0x000000011800780c */ /* 0x000fe20003f06270 */
[----:B------:R-:W-:-:S12]  /*11a90*/  BSSY.RECONVERGENT B8, `(.L_x_437) ;  /* 0x00000e4000087945 */ /* 0x000fd80003800200 */
[----:B------:R-:W-:Y:S05]  /*11aa0*/  @!P0 BRA `(.L_x_438) ;  /* 0x0000000c00888947 */ /* 0x000fea0003800000 */
[----:B------:R-:W0:Y:S01]  /*11ab0*/  LDCU UR4, c[0x0][0x2f8] ;  /* 0x00005f00ff0477ac */ /* 0x000e220008000800 */
[----:B------:R-:W-:Y:S01]  /*11ac0*/  IADD3 R79, P0, PT, R126, 0x24, RZ ;  /* 0x000000247e4f7810 */ /* 0x000fe20007f1e0ff */
[----:B------:R-:W-:-:S03]  /*11ad0*/  IMAD.MOV R87, RZ, RZ, -R24 ;  /* 0x000000ffff577224 */ /* 0x000fc600078e0a18 */
[----:B------:R-:W-:Y:S02]  /*11ae0*/  IADD3.X R78, PT, PT, RZ, R127, RZ, P0, !PT ;  /* 0x0000007fff4e7210 */ /* 0x000fe400007fe4ff */
[----:B0-----:R-:W-:-:S04]  /*11af0*/  IADD3 R77, PT, PT, R126, -UR4, RZ ;  /* 0x800000047e4d7c10 */ /* 0x001fc8000fffe0ff */
[----:B------:R-:W-:-:S07]  /*11b00*/  IADD3 R77, PT, PT, R77, 0x24, RZ ;  /* 0x000000244d4d7810 */ /* 0x000fce0007ffe0ff */
.L_x_460:
[----:B------:R-:W2:Y:S04]  /*11b10*/  LDL R55, [R77+-0x4] ;  /* 0xfffffc004d377983 */ /* 0x000ea80000100800 */
[----:B------:R-:W2:Y:S04]  /*11b20*/  LDL R60, [R77+-0x18] ;  /* 0xffffe8004d3c7983 */ /* 0x000ea80000100800 */
[----:B------:R-:W3:Y:S04]  /*11b30*/  LDL R61, [R77+-0x10] ;  /* 0xfffff0004d3d7983 */ /* 0x000ee80000100800 */
[----:B------:R-:W3:Y:S04]  /*11b40*/  LDL R62, [R77+-0x8] ;  /* 0xfffff8004d3e7983 */ /* 0x000ee80000100800 */
[----:B------:R-:W4:Y:S04]  /*11b50*/  LDL R68, [R77+-0xc] ;  /* 0xfffff4004d447983 */ /* 0x000f280000100800 */
[----:B------:R-:W5:Y:S01]  /*11b60*/  LDL R63, [R77+-0x14] ;  /* 0xffffec004d3f7983 */ /* 0x000f620000100800 */
[----:B------:R-:W-:Y:S01]  /*11b70*/  IADD3 R87, PT, PT, R87, 0x1, RZ ;  /* 0x0000000157577810 */ /* 0x000fe20007ffe0ff */
[----:B------:R-:W-:Y:S03]  /*11b80*/  BSSY.RECONVERGENT B6, `(.L_x_439) ;  /* 0x0000019000067945 */ /* 0x000fe60003800200 */
[----:B------:R-:W-:-:S04]  /*11b90*/  ISETP.NE.AND P1, PT, R87, RZ, PT ;  /* 0x000000ff5700720c */ /* 0x000fc80003f25270 */
[----:B------:R-:W-:Y:S01]  /*11ba0*/  P2R R116, PR, RZ, 0x2 ;  /* 0x00000002ff747803 */ /* 0x000fe20000000000 */
[----:B--2---:R-:W-:Y:S01]  /*11bb0*/  FMUL R0, R60, R55 ;  /* 0x000000373c007220 */ /* 0x004fe20000400000 */
[----:B---3--:R-:W-:-:S03]  /*11bc0*/  FMUL R36, R61, R62 ;  /* 0x0000003e3d247220 */ /* 0x008fc60000400000 */
[-C--:B----4-:R-:W-:Y:S01]  /*11bd0*/  FFMA R31, R61, R68.reuse, -R0 ;  /* 0x000000443d1f7223 */ /* 0x090fe20000000800 */
[C---:B-----5:R-:W-:Y:S01]  /*11be0*/  FMUL R37, R63.reuse, R68 ;  /* 0x000000443f257220 */ /* 0x060fe20000400000 */
[----:B------:R-:W-:Y:S02]  /*11bf0*/  FFMA R36, R63, R55, -R36 ;  /* 0x000000373f247223 */ /* 0x000fe40000000824 */
[----:B------:R-:W-:Y:S01]  /*11c00*/  FMUL R3, R31, R31 ;  /* 0x0000001f1f037220 */ /* 0x000fe20000400000 */
[----:B------:R-:W-:-:S03]  /*11c10*/  FFMA R37, R60, R62, -R37 ;  /* 0x0000003e3c257223 */ /* 0x000fc60000000825 */
        /* <DEDUP_REMOVED lines=11> */
.L_x_440:
[----:B------:R-:W-:Y:S01]  /*11cd0*/  FMUL.FTZ R3, R4, R5 ;  /* 0x0000000504037220 */ /* 0x000fe20000410000 */
[----:B------:R-:W-:-:S03]  /*11ce0*/  FMUL.FTZ R92, R5, 0.5 ;  /* 0x3f000000055c7820 */ /* 0x000fc60000410000 */
[----:B------:R-:W-:-:S04]  /*11cf0*/  FFMA R4, -R3, R3, R4 ;  /* 0x0000000303047223 */ /* 0x000fc80000000104 */
[----:B------:R-:W-:-:S07]  /*11d00*/  FFMA R92, R4, R92, R3 ;  /* 0x0000005c045c7223 */ /* 0x000fce0000000003 */
.L_x_441:
[----:B------:R-:W-:Y:S05]  /*11d10*/  BSYNC.RECONVERGENT B6 ;  /* 0x0000000000067941 */ /* 0x000fea0003800200 */
.L_x_439:
        /* <DEDUP_REMOVED lines=21> */
[----:B------:R-:W-:-:S07]  /*11e70*/  IMAD.MOV.U32 R86, RZ, RZ, R4 ;  /* 0x000000ffff567224 */ /* 0x000fce00078e0004 */
.L_x_445:
[----:B------:R-:W-:Y:S05]  /*11e80*/  BSYNC.RECONVERGENT B6 ;  /* 0x0000000000067941 */ /* 0x000fea0003800200 */
.L_x_444:
        /* <DEDUP_REMOVED lines=15> */
.L_x_447:
[----:B------:R-:W-:Y:S05]  /*11f80*/  BSYNC.RECONVERGENT B6 ;  /* 0x0000000000067941 */ /* 0x000fea0003800200 */
.L_x_446:
        /* <DEDUP_REMOVED lines=14> */
.L_x_448:
[----:B------:R-:W-:Y:S05]  /*12070*/  BSYNC.RECONVERGENT B6 ;  /* 0x0000000000067941 */ /* 0x000fea0003800200 */
.L_x_443:
[----:B------:R-:W-:Y:S05]  /*12080*/  BSYNC.RECONVERGENT B7 ;  /* 0x0000000000077941 */ /* 0x000fea0003800200 */
.L_x_442:
        /* <DEDUP_REMOVED lines=33> */
.L_x_452:
[----:B------:R-:W-:Y:S05]  /*122a0*/  BSYNC.RECONVERGENT B6 ;  /* 0x0000000000067941 */ /* 0x000fea0003800200 */
.L_x_451:
[----:B------:R-:W-:-:S13]  /*122b0*/  FSETP.GEU.AND P0, PT, R84, RZ, PT ;  /* 0x000000ff5400720b */ /* 0x000fda0003f0e000 */
[----:B------:R-:W-:Y:S05]  /*122c0*/  @!P0 BRA `(.L_x_450) ;  /* 0x0000000000648947 */ /* 0x000fea0003800000 */
[C---:B------:R-:W-:Y:S01]  /*122d0*/  FFMA R3, R84.reuse, R103, R108 ;  /* 0x0000006754037223 */ /* 0x040fe2000000006c */
[C---:B------:R-:W-:Y:S01]  /*122e0*/  FFMA R0, R84.reuse, R102, R111 ;  /* 0x0000006654007223 */ /* 0x040fe2000000006f */
[----:B------:R-:W-:Y:S02]  /*122f0*/  FFMA R4, R84, R100, R109 ;  /* 0x0000006454047223 */ /* 0x000fe4000000006d */
[----:B------:R-:W-:Y:S01]  /*12300*/  FADD R70, -R70, R3 ;  /* 0x0000000346467221 */ /* 0x000fe20000000100 */
[----:B------:R-:W-:Y:S01]  /*12310*/  FMUL R3, R63, R63 ;  /* 0x0000003f3f037220 */ /* 0x000fe20000400000 */
[----:B------:R-:W-:Y:S01]  /*12320*/  FADD R6, -R69, R0 ;  /* 0x0000000045067221 */ /* 0x000fe20000000100 */
[----:B------:R-:W-:Y:S01]  /*12330*/  FADD R71, -R71, R4 ;  /* 0x0000000447477221 */ /* 0x000fe20000000100 */
[----:B------:R-:W-:Y:S01]  /*12340*/  FMUL R63, R63, R70 ;  /* 0x000000463f3f7220 */ /* 0x000fe20000400000 */
[----:B------:R-:W-:-:S03]  /*12350*/  FFMA R0, R60, R60, R3 ;  /* 0x0000003c3c007223 */ /* 0x000fc60000000003 */
[----:B------:R-:W-:Y:S01]  /*12360*/  FFMA R60, R60, R6, R63 ;  /* 0x000000063c3c7223 */ /* 0x000fe2000000003f */
[----:B------:R-:W-:-:S03]  /*12370*/  FFMA R3, R61, R61, R0 ;  /* 0x0000003d3d037223 */ /* 0x000fc60000000000 */
        /* <DEDUP_REMOVED lines=14> */
.L_x_450:
[----:B------:R-:W-:Y:S05]  /*12460*/  BSYNC.RECONVERGENT B7 ;  /* 0x0000000000077941 */ /* 0x000fea0003800200 */
.L_x_449:
        /* <DEDUP_REMOVED lines=31> */
.L_x_456:
[----:B------:R-:W-:Y:S05]  /*12660*/  BSYNC.RECONVERGENT B6 ;  /* 0x0000000000067941 */ /* 0x000fea0003800200 */
.L_x_455:
        /* <DEDUP_REMOVED lines=15> */
.L_x_458:
[----:B------:R-:W-:Y:S05]  /*12760*/  BSYNC.RECONVERGENT B6 ;  /* 0x0000000000067941 */ /* 0x000fea0003800200 */
.L_x_457:
        /* <DEDUP_REMOVED lines=14> */
[----:B------:R-:W-:-:S07]  /*12850*/  MOV R93, R4 ;  /* 0x00000004005d7202 */ /* 0x000fce0000000f00 */
.L_x_459:
[----:B------:R-:W-:Y:S05]  /*12860*/  BSYNC.RECONVERGENT B6 ;  /* 0x0000000000067941 */ /* 0x000fea0003800200 */
.L_x_454:
[----:B------:R-:W-:Y:S05]  /*12870*/  BSYNC.RECONVERGENT B7 ;  /* 0x0000000000077941 */ /* 0x000fea0003800200 */
.L_x_453:
[----:B------:R-:W-:Y:S02]  /*12880*/  ISETP.NE.AND P1, PT, R116, RZ, PT ;  /* 0x000000ff7400720c */ /* 0x000fe40003f25270 */
[----:B------:R-:W-:Y:S02]  /*12890*/  IADD3 R79, P0, PT, R79, 0x40, RZ ;  /* 0x000000404f4f7810 */ /* 0x000fe40007f1e0ff */
[----:B------:R-:W-:Y:S02]  /*128a0*/  IADD3 R77, PT, PT, R77, 0x40, RZ ;  /* 0x000000404d4d7810 */ /* 0x000fe40007ffe0ff */
[----:B------:R-:W-:-:S07]  /*128b0*/  IADD3.X R78, PT, PT, RZ, R78, RZ, P0, !PT ;  /* 0x0000004eff4e7210 */ /* 0x000fce00007fe4ff */
[----:B------:R-:W-:Y:S05]  /*128c0*/  @P1 BRA `(.L_x_460) ;  /* 0xfffffff000901947 */ /* 0x000fea000383ffff */
.L_x_438:
[----:B------:R-:W-:Y:S05]  /*128d0*/  BSYNC.RECONVERGENT B8 ;  /* 0x0000000000087941 */ /* 0x000fea0003800200 */
.L_x_437:
        /* <DEDUP_REMOVED lines=14> */
.L_x_464:
[----:B------:R-:W0:Y:S02]  /*129c0*/  MUFU.RCP R3, R102 ;  /* 0x0000006600037308 */ /* 0x000e240000001000 */
[----:B0-----:R-:W-:-:S04]  /*129d0*/  FFMA R0, R3, R102, -1 ;  /* 0xbf80000003007423 */ /* 0x001fc80000000066 */
[----:B------:R-:W-:-:S04]  /*129e0*/  FADD.FTZ R0, -R0, -RZ ;  /* 0x800000ff00007221 */ /* 0x000fc80000010100 */
[----:B------:R-:W-:-:S07]  /*129f0*/  FFMA R68, R3, R0, R3 ;  /* 0x0000000003447223 */ /* 0x000fce0000000003 */
.L_x_465:
[----:B------:R-:W-:Y:S05]  /*12a00*/  BSYNC.RECONVERGENT B6 ;  /* 0x0000000000067941 */ /* 0x000fea0003800200 */
.L_x_463:
        /* <DEDUP_REMOVED lines=11> */
.L_x_467:
[----:B------:R-:W0:Y:S02]  /*12ac0*/  MUFU.RCP R0, R103 ;  /* 0x0000006700007308 */ /* 0x000e240000001000 */
[----:B0-----:R-:W-:-:S04]  /*12ad0*/  FFMA R3, R0, R103, -1 ;  /* 0xbf80000000037423 */ /* 0x001fc80000000067 */
[----:B------:R-:W-:-:S04]  /*12ae0*/  FADD.FTZ R3, -R3, -RZ ;  /* 0x800000ff03037221 */ /* 0x000fc80000010100 */
[----:B------:R-:W-:-:S07]  /*12af0*/  FFMA R63, R0, R3, R0 ;  /* 0x00000003003f7223 */ /* 0x000fce0000000000 */
.L_x_468:
[----:B------:R-:W-:Y:S05]  /*12b00*/  BSYNC.RECONVERGENT B6 ;  /* 0x0000000000067941 */ /* 0x000fea0003800200 */
.L_x_466:
[----:B------:R-:W-:Y:S01]  /*12b10*/  VIADD R0, R100, 0x1800000 ;  /* 0x0180000064007836 */ /* 0x000fe20000000000 */
[----:B------:R-:W-:Y:S04]  /*12b20*/  BSSY.RECONVERGENT B6, `(.L_x_469) ;  /* 0x000000e000067945 */ /* 0x000fe80003800200 */
        /* <DEDUP_REMOVED lines=9> */
.L_x_470:
[----:B------:R-:W0:Y:S02]  /*12bc0*/  MUFU.RCP R3, R100 ;  /* 0x0000006400037308 */ /* 0x000e240000001000 */
[----:B0-----:R-:W-:-:S04]  /*12bd0*/  FFMA R0, R3, R100, -1 ;  /* 0xbf80000003007423 */ /* 0x001fc80000000064 */
[----:B------:R-:W-:-:S04]  /*12be0*/  FADD.FTZ R0, -R0, -RZ ;  /* 0x800000ff00007221 */ /* 0x000fc80000010100 */
[----:B------:R-:W-:-:S07]  /*12bf0*/  FFMA R62, R3, R0, R3 ;  /* 0x00000000033e7223 */ /* 0x000fce0000000003 */
.L_x_471:
[----:B------:R-:W-:Y:S05]  /*12c00*/  BSYNC.RECONVERGENT B6 ;  /* 0x0000000000067941 */ /* 0x000fea0003800200 */
.L_x_469:
        /* <DEDUP_REMOVED lines=10> */
.L_x_497:
        /* <DEDUP_REMOVED lines=61> */
.L_x_478:
[----:B------:R-:W-:Y:S01]  /*13080*/  FMUL.FTZ R3, R4, R5 ;  /* 0x0000000504037220 */ /* 0x000fe20000410000 */
[----:B------:R-:W-:-:S03]  /*13090*/  FMUL.FTZ R60, R5, 0.5 ;  /* 0x3f000000053c7820 */ /* 0x000fc60000410000 */
[----:B------:R-:W-:-:S04]  /*130a0*/  FFMA R4, -R3, R3, R4 ;  /* 0x0000000303047223 */ /* 0x000fc80000000104 */
[----:B------:R-:W-:-:S07]  /*130b0*/  FFMA R60, R4, R60, R3 ;  /* 0x0000003c043c7223 */ /* 0x000fce0000000003 */
.L_x_479:
[----:B------:R-:W-:Y:S05]  /*130c0*/  BSYNC.RECONVERGENT B6 ;  /* 0x0000000000067941 */ /* 0x000fea0003800200 */
.L_x_477:
        /* <DEDUP_REMOVED lines=17> */
.L_x_481:
[----:B------:R-:W-:Y:S05]  /*131e0*/  BSYNC.RECONVERGENT B6 ;  /* 0x0000000000067941 */ /* 0x000fea0003800200 */
.L_x_480:
        /* <DEDUP_REMOVED lines=15> */
.L_x_483:
[----:B------:R-:W-:Y:S05]  /*132e0*/  BSYNC.RECONVERGENT B6 ;  /* 0x0000000000067941 */ /* 0x000fea0003800200 */
.L_x_482:
        /* <DEDUP_REMOVED lines=15> */
.L_x_485:
[----:B------:R-:W-:Y:S05]  /*133e0*/  BSYNC.RECONVERGENT B6 ;  /* 0x0000000000067941 */ /* 0x000fea0003800200 */
.L_x_484:
[----:B------:R-:W-:-:S07]  /*133f0*/  MOV R93, R4 ;  /* 0x00000004005d7202 */ /* 0x000fce0000000f00 */
.L_x_476:
[----:B------:R-:W-:Y:S05]  /*13400*/  BSYNC.RECONVERGENT B7 ;  /* 0x0000000000077941 */ /* 0x000fea0003800200 */
.L_x_475:
        /* <DEDUP_REMOVED lines=50> */
[----:B------:R-:W-:Y:S01]  /*13730*/  MOV R20, 0x13760 ;  /* 0x0001376000147802 */ /* 0x000fe20000000f00 */
[----:B------:R-:W-:-:S07]  /*13740*/  IMAD.MOV.U32 R21, RZ, RZ, 0x0 ;  /* 0x00000000ff157424 */ /* 0x000fce00078e00ff */
[----:B------:R-:W-:Y:S05]  /*13750*/  CALL.REL.NOINC `($__internal_1_$__cuda_sm20_sqrt_rn_f32_slowpath) ;  /* 0x0000002c00e87944 */ /* 0x000fea0003c00000 */
[----:B------:R-:W-:Y:S01]  /*13760*/  MOV R60, R4 ;  /* 0x00000004003c7202 */ /* 0x000fe20000000f00 */
[----:B------:R-:W-:Y:S06]  /*13770*/  BRA `(.L_x_490) ;  /* 0x0000000000107947 */ /* 0x000fec0003800000 */
.L_x_489:
[----:B------:R-:W-:Y:S01]  /*13780*/  FMUL.FTZ R3, R4, R5 ;  /* 0x0000000504037220 */ /* 0x000fe20000410000 */
[----:B------:R-:W-:-:S03]  /*13790*/  FMUL.FTZ R60, R5, 0.5 ;  /* 0x3f000000053c7820 */ /* 0x000fc60000410000 */
[----:B------:R-:W-:-:S04]  /*137a0*/  FFMA R4, -R3, R3, R4 ;  /* 0x0000000303047223 */ /* 0x000fc80000000104 */
[----:B------:R-:W-:-:S07]  /*137b0*/  FFMA R60, R4, R60, R3 ;  /* 0x0000003c043c7223 */ /* 0x000fce0000000003 */
.L_x_490:
[----:B------:R-:W-:Y:S05]  /*137c0*/  BSYNC.RECONVERGENT B6 ;  /* 0x0000000000067941 */ /* 0x000fea0003800200 */
.L_x_488:
        /* <DEDUP_REMOVED lines=20> */
.L_x_492:
[----:B------:R-:W-:Y:S05]  /*13910*/  BSYNC.RECONVERGENT B6 ;  /* 0x0000000000067941 */ /* 0x000fea0003800200 */
.L_x_491:
        /* <DEDUP_REMOVED lines=15> */
.L_x_494:
[----:B------:R-:W-:Y:S05]  /*13a10*/  BSYNC.RECONVERGENT B6 ;  /* 0x0000000000067941 */ /* 0x000fea0003800200 */
.L_x_493:
        /* <DEDUP_REMOVED lines=15> */
.L_x_496:
[----:B------:R-:W-:Y:S05]  /*13b10*/  BSYNC.RECONVERGENT B6 ;  /* 0x0000000000067941 */ /* 0x000fea0003800200 */
.L_x_495:
[----:B------:R-:W-:-:S07]  /*13b20*/  MOV R93, R4 ;  /* 0x00000004005d7202 */ /* 0x000fce0000000f00 */
.L_x_487:
[----:B------:R-:W-:Y:S05]  /*13b30*/  BSYNC.RECONVERGENT B7 ;  /* 0x0000000000077941 */ /* 0x000fea0003800200 */
.L_x_486:
[----:B------:R-:W-:Y:S02]  /*13b40*/  ISETP.NE.AND P1, PT, R69, RZ, PT ;  /* 0x000000ff4500720c */ /* 0x000fe40003f25270 */
[----:B------:R-:W-:Y:S02]  /*13b50*/  IADD3 R55, P0, PT, R55, 0x68, RZ ;  /* 0x0000006837377810 */ /* 0x000fe40007f1e0ff */
[----:B------:R-:W-:Y:S02]  /*13b60*/  IADD3 R36, PT, PT, R36, 0x68, RZ ;  /* 0x0000006824247810 */ /* 0x000fe40007ffe0ff */
[----:B------:R-:W-:-:S07]  /*13b70*/  IADD3.X R37, PT, PT, RZ, R37, RZ, P0, !PT ;  /* 0x00000025ff257210 */ /* 0x000fce00007fe4ff */
[----:B------:R-:W-:Y:S05]  /*13b80*/  @P1 BRA `(.L_x_497) ;  /* 0xfffffff000481947 */ /* 0x000fea000383ffff */
[----:B------:R-:W-:Y:S05]  /*13b90*/  BSYNC.RECONVERGENT B8 ;  /* 0x0000000000087941 */ /* 0x000fea0003800200 */
.L_x_474:
[----:B------:R-:W-:Y:S01]  /*13ba0*/  HFMA2 R7, -RZ, RZ, 0, 0 ;  /* 0x00000000ff077431 */ /* 0x000fe200000001ff */
[----:B------:R-:W-:-:S07]  /*13bb0*/  LOP3.LUT R6, R2, 0x7ffffffe, RZ, 0xc0, !PT ;  /* 0x7ffffffe02067812 */ /* 0x000fce00078ec0ff */
.L_x_473:
[----:B------:R-:W-:Y:S05]  /*13bc0*/  BSYNC.RECONVERGENT B9 ;  /* 0x0000000000097941 */ /* 0x000fea0003800200 */
.L_x_472:
        /* <DEDUP_REMOVED lines=24> */
[CC--:B------:R-:W-:Y:S02]  /*13d50*/  FMNMX R10, R3.reuse, R62.reuse, PT ;  /* 0x0000003e030a7209 */ /* 0x0c0fe40003800000 */
        /* <DEDUP_REMOVED lines=38> */
.L_x_499:
[----:B------:R-:W-:Y:S01]  /*13fc0*/  FMUL.FTZ R3, R4, R5 ;  /* 0x0000000504037220 */ /* 0x000fe20000410000 */
[----:B------:R-:W-:-:S03]  /*13fd0*/  FMUL.FTZ R30, R5, 0.5 ;  /* 0x3f000000051e7820 */ /* 0x000fc60000410000 */
[----:B------:R-:W-:-:S04]  /*13fe0*/  FFMA R4, -R3, R3, R4 ;  /* 0x0000000303047223 */ /* 0x000fc80000000104 */
[----:B------:R-:W-:-:S07]  /*13ff0*/  FFMA R30, R4, R30, R3 ;  /* 0x0000001e041e7223 */ /* 0x000fce0000000003 */
.L_x_500:
[----:B------:R-:W-:Y:S05]  /*14000*/  BSYNC.RECONVERGENT B6 ;  /* 0x0000000000067941 */ /* 0x000fea0003800200 */
.L_x_498:
        /* <DEDUP_REMOVED lines=16> */
.L_x_502:
[----:B------:R-:W-:Y:S05]  /*14110*/  BSYNC.RECONVERGENT B6 ;  /* 0x0000000000067941 */ /* 0x000fea0003800200 */
.L_x_501:
        /* <DEDUP_REMOVED lines=15> */
.L_x_504:
[----:B------:R-:W-:Y:S05]  /*14210*/  BSYNC.RECONVERGENT B6 ;  /* 0x0000000000067941 */ /* 0x000fea0003800200 */
.L_x_503:
        /* <DEDUP_REMOVED lines=15> */
.L_x_506:
[----:B------:R-:W-:Y:S05]  /*14310*/  BSYNC.RECONVERGENT B6 ;  /* 0x0000000000067941 */ /* 0x000fea0003800200 */
.L_x_505:
[----:B------:R-:W-:-:S07]  /*14320*/  MOV R93, R4 ;  /* 0x00000004005d7202 */ /* 0x000fce0000000f00 */
.L_x_462:
[----:B------:R-:W-:Y:S05]  /*14330*/  BSYNC.RECONVERGENT B10 ;  /* 0x00000000000a7941 */ /* 0x000fea0003800200 */
.L_x_461:
        /* <DEDUP_REMOVED lines=26> */
.L_x_510:
[----:B------:R-:W-:Y:S01]  /*144e0*/  FMUL.FTZ R31, R4, R3 ;  /* 0x00000003041f7220 */ /* 0x000fe20000410000 */
[----:B------:R-:W-:-:S03]  /*144f0*/  FMUL.FTZ R0, R3, 0.5 ;  /* 0x3f00000003007820 */ /* 0x000fc60000410000 */
[----:B------:R-:W-:-:S04]  /*14500*/  FFMA R4, -R31, R31, R4 ;  /* 0x0000001f1f047223 */ /* 0x000fc80000000104 */
[----:B------:R-:W-:-:S07]  /*14510*/  FFMA R31, R4, R0, R31 ;  /* 0x00000000041f7223 */ /* 0x000fce000000001f */
.L_x_511:
[----:B------:R-:W-:Y:S05]  /*14520*/  BSYNC.RECONVERGENT B6 ;  /* 0x0000000000067941 */ /* 0x000fea0003800200 */
.L_x_509:
        /* <DEDUP_REMOVED lines=17> */
.L_x_515:
[----:B------:R-:W-:Y:S05]  /*14640*/  BSYNC.RECONVERGENT B6 ;  /* 0x0000000000067941 */ /* 0x000fea0003800200 */
.L_x_514:
        /* <DEDUP_REMOVED lines=15> */
.L_x_517:
[----:B------:R-:W-:Y:S05]  /*14740*/  BSYNC.RECONVERGENT B6 ;  /* 0x0000000000067941 */ /* 0x000fea0003800200 */
.L_x_516:
        /* <DEDUP_REMOVED lines=15> */
.L_x_519:
[----:B------:R-:W-:Y:S05]  /*14840*/  BSYNC.RECONVERGENT B6 ;  /* 0x0000000000067941 */ /* 0x000fea0003800200 */
.L_x_518:
[----:B------:R-:W-:-:S07]  /*14850*/  IMAD.MOV.U32 R36, RZ, RZ, R4 ;  /* 0x000000ffff247224 */ /* 0x000fce00078e0004 */
.L_x_513:
[----:B------:R-:W-:Y:S05]  /*14860*/  BSYNC.RECONVERGENT B7 ;  /* 0x0000000000077941 */ /* 0x000fea0003800200 */
.L_x_512:
        /* <DEDUP_REMOVED lines=14> */
[----:B------:R-:W-:Y:S02]  /*14950*/  MOV R20, 0x14980 ;  /* 0x0001498000147802 */ /* 0x000fe40000000f00 */
[----:B------:R-:W-:-:S07]  /*14960*/  MOV R21, 0x0 ;  /* 0x0000000000157802 */ /* 0x000fce0000000f00 */
[----:B------:R-:W-:Y:S05]  /*14970*/  CALL.REL.NOINC `($__internal_1_$__cuda_sm20_sqrt_rn_f32_slowpath) ;  /* 0x0000001c00607944 */ /* 0x000fea0003c00000 */
[----:B------:R-:W-:Y:S01]  /*14980*/  MOV R62, R4 ;  /* 0x00000004003e7202 */ /* 0x000fe20000000f00 */
[----:B------:R-:W-:Y:S06]  /*14990*/  BRA `(.L_x_522) ;  /* 0x0000000000107947 */ /* 0x000fec0003800000 */
.L_x_521:
[----:B------:R-:W-:Y:S01]  /*149a0*/  FMUL.FTZ R3, R4, R5 ;  /* 0x0000000504037220 */ /* 0x000fe20000410000 */
[----:B------:R-:W-:-:S03]  /*149b0*/  FMUL.FTZ R62, R5, 0.5 ;  /* 0x3f000000053e7820 */ /* 0x000fc60000410000 */
[----:B------:R-:W-:-:S04]  /*149c0*/  FFMA R4, -R3, R3, R4 ;  /* 0x0000000303047223 */ /* 0x000fc80000000104 */
[----:B------:R-:W-:-:S07]  /*149d0*/  FFMA R62, R4, R62, R3 ;  /* 0x0000003e043e7223 */ /* 0x000fce0000000003 */
.L_x_522:
[----:B------:R-:W-:Y:S05]  /*149e0*/  BSYNC.RECONVERGENT B6 ;  /* 0x0000000000067941 */ /* 0x000fea0003800200 */
.L_x_520:
        /* <DEDUP_REMOVED lines=17> */
.L_x_526:
[----:B------:R-:W-:Y:S05]  /*14b00*/  BSYNC.RECONVERGENT B6 ;  /* 0x0000000000067941 */ /* 0x000fea0003800200 */
.L_x_525:
        /* <DEDUP_REMOVED lines=15> */
.L_x_528:
[----:B------:R-:W-:Y:S05]  /*14c00*/  BSYNC.RECONVERGENT B6 ;  /* 0x0000000000067941 */ /* 0x000fea0003800200 */
.L_x_527:
        /* <DEDUP_REMOVED lines=15> */
.L_x_530:
[----:B------:R-:W-:Y:S05]  /*14d00*/  BSYNC.RECONVERGENT B6 ;  /* 0x0000000000067941 */ /* 0x000fea0003800200 */
.L_x_529:
[----:B------:R-:W-:-:S07]  /*14d10*/  MOV R55, R4 ;  /* 0x0000000400377202 */ /* 0x000fce0000000f00 */
.L_x_524:
[----:B------:R-:W-:Y:S05]  /*14d20*/  BSYNC.RECONVERGENT B7 ;  /* 0x0000000000077941 */ /* 0x000fea0003800200 */
.L_x_523:
        /* <DEDUP_REMOVED lines=17> */
.L_x_532:
[----:B------:R-:W-:Y:S01]  /*14e40*/  FMUL.FTZ R31, R4, R3 ;  /* 0x00000003041f7220 */ /* 0x000fe20000410000 */
[----:B------:R-:W-:-:S03]  /*14e50*/  FMUL.FTZ R0, R3, 0.5 ;  /* 0x3f00000003007820 */ /* 0x000fc60000410000 */
[----:B------:R-:W-:-:S04]  /*14e60*/  FFMA R4, -R31, R31, R4 ;  /* 0x0000001f1f047223 */ /* 0x000fc80000000104 */
[----:B------:R-:W-:-:S07]  /*14e70*/  FFMA R31, R4, R0, R31 ;  /* 0x00000000041f7223 */ /* 0x000fce000000001f */
.L_x_533:
[----:B------:R-:W-:Y:S05]  /*14e80*/  BSYNC.RECONVERGENT B6 ;  /* 0x0000000000067941 */ /* 0x000fea0003800200 */
.L_x_531:
        /* <DEDUP_REMOVED lines=17> */
.L_x_537:
[----:B------:R-:W-:Y:S05]  /*14fa0*/  BSYNC.RECONVERGENT B6 ;  /* 0x0000000000067941 */ /* 0x000fea0003800200 */
.L_x_536:
        /* <DEDUP_REMOVED lines=15> */
.L_x_539:
[----:B------:R-:W-:Y:S05]  /*150a0*/  BSYNC.RECONVERGENT B6 ;  /* 0x0000000000067941 */ /* 0x000fea0003800200 */
.L_x_538:
        /* <DEDUP_REMOVED lines=15> */
.L_x_541:
[----:B------:R-:W-:Y:S05]  /*151a0*/  BSYNC.RECONVERGENT B6 ;  /* 0x0000000000067941 */ /* 0x000fea0003800200 */
.L_x_540:
[----:B------:R-:W-:-:S07]  /*151b0*/  MOV R36, R4 ;  /* 0x0000000400247202 */ /* 0x000fce0000000f00 */
.L_x_535:
[----:B------:R-:W-:Y:S05]  /*151c0*/  BSYNC.RECONVERGENT B7 ;  /* 0x0000000000077941 */ /* 0x000fea0003800200 */
.L_x_534:
[----:B------:R-:W2:Y:S04]  /*151d0*/  LDL R31, [R53+0x10] ;  /* 0x00001000351f7983 */ /* 0x000ea80000100800 */
[----:B------:R-:W3:Y:S04]  /*151e0*/  LDL R3, [R53] ;  /* 0x0000000035037983 */ /* 0x000ee80000100800 */
[----:B------:R-:W4:Y:S04]  /*151f0*/  LDL R4, [R53+0x4] ;  /* 0x0000040035047983 */ /* 0x000f280000100800 */
[----:B------:R-:W4:Y:S04]  /*15200*/  LDL R6, [R1+0x16c] ;  /* 0x00016c0001067983 */ /* 0x000f280000100800 */
[----:B------:R-:W4:Y:S04]  /*15210*/  LDL R5, [R53+0x8] ;  /* 0x0000080035057983 */ /* 0x000f280000100800 */
[----:B------:R0:W5:Y:S01]  /*15220*/  LDL R0, [R53+0xc] ;  /* 0x00000c0035007983 */ /* 0x0001620000100800 */
[----:B------:R-:W-:-:S04]  /*15230*/  FMUL R37, R37, R60 ;  /* 0x0000003c25257220 */ /* 0x000fc80000400000 */
[----:B------:R-:W-:-:S04]  /*15240*/  FFMA R37, R54, R61, R37 ;  /* 0x0000003d36257223 */ /* 0x000fc80000000025 */
[----:B------:R-:W-:-:S05]  /*15250*/  FFMA R37, R36, R55, R37 ;  /* 0x0000003724257223 */ /* 0x000fca0000000025 */
[----:B------:R-:W-:-:S04]  /*15260*/  FMNMX R37, RZ, R37, !PT ;  /* 0x00000025ff257209 */ /* 0x000fc80007800000 */
[----:B------:R-:W-:Y:S02]  /*15270*/  FSETP.NEU.AND P1, PT, R37, 1, PT ;  /* 0x3f8000002500780b */ /* 0x000fe40003f2d000 */
[----:B------:R-:W-:Y:S01]  /*15280*/  FMNMX R30, RZ, R30, !PT ;  /* 0x0000001eff1e7209 */ /* 0x000fe20007800000 */
[----:B------:R-:W-:Y:S04]  /*15290*/  BSSY.RECONVERGENT B0, `(.L_x_542) ;  /* 0x000004a000007945 */ /* 0x000fe80003800200 */
[----:B------:R-:W-:Y:S01]  /*152a0*/  FADD R30, R30, 0.10000000149011611938 ;  /* 0x3dcccccd1e1e7421 */ /* 0x000fe20000000000 */
[----:B--2---:R-:W-:-:S03]  /*152b0*/  FSETP.GT.AND P0, PT, R31, RZ, PT ;  /* 0x000000ff1f00720b */ /* 0x004fc60003f04000 */
[-C--:B---3--:R-:W-:Y:S01]  /*152c0*/  FMUL R61, R3, R30.reuse ;  /* 0x0000001e033d7220 */ /* 0x088fe20000400000 */
[----:B------:R-:W-:Y:S02]  /*152d0*/  HFMA2 R3, -RZ, RZ, 1.875, 0 ;  /* 0x3f800000ff037431 */ /* 0x000fe400000001ff */
[-C--:B----4-:R-:W-:Y:S01]  /*152e0*/  FMUL R55, R4, R30.reuse ;  /* 0x0000001e04377220 */ /* 0x090fe20000400000 */
[----:B------:R-:W-:Y:S01]  /*152f0*/  ISETP.EQ.OR P0, PT, R6, 0x4, !P0 ;  /* 0x000000040600780c */ /* 0x000fe20004702670 */
[----:B------:R-:W-:Y:S01]  /*15300*/  FMUL R30, R5, R30 ;  /* 0x0000001e051e7220 */ /* 0x000fe20000400000 */
[----:B0-----:R-:W-:Y:S11]  /*15310*/  @!P1 BRA `(.L_x_543) ;  /* 0x0000000400049947 */ /* 0x001ff60003800000 */
        /* <DEDUP_REMOVED lines=46> */
[----:B------:R-:W0:Y:S02]  /*15600*/  FRND R3, R4 ;  /* 0x0000000400037307 */ /* 0x000e240000201000 */
        /* <DEDUP_REMOVED lines=14> */
[----:B------:R-:W-:Y:S01]  /*156f0*/  FMUL R5, R3, R8 ;  /* 0x0000000803057220 */ /* 0x000fe20000400000 */
[----:B------:R-:W-:-:S03]  /*15700*/  FSEL R3, RZ, +INF , !P2 ;  /* 0x7f800000ff037808 */ /* 0x000fc60005000000 */
[----:B------:R-:W-:Y:S01]  /*15710*/  @!P3 FMUL R3, R6, R5 ;  /* 0x000000050603b220 */ /* 0x000fe20000400000 */
[----:B------:R-:W-:-:S07]  /*15720*/  @!P1 LOP3.LUT R3, R37, 0x7fffffff, RZ, 0xc0, !PT ;  /* 0x7fffffff25039812 */ /* 0x000fce00078ec0ff */
.L_x_543:
[----:B------:R-:W-:Y:S05]  /*15730*/  BSYNC.RECONVERGENT B0 ;  /* 0x0000000000007941 */ /* 0x000fea0003800200 */
.L_x_542:
        /* <DEDUP_REMOVED lines=24> */
.L_x_545:
[----:B------:R-:W-:Y:S01]  /*158c0*/  FMUL.FTZ R3, R4, R5 ;  /* 0x0000000504037220 */ /* 0x000fe20000410000 */
[----:B------:R-:W-:-:S03]  /*158d0*/  FMUL.FTZ R30, R5, 0.5 ;  /* 0x3f000000051e7820 */ /* 0x000fc60000410000 */
[----:B------:R-:W-:-:S04]  /*158e0*/  FFMA R4, -R3, R3, R4 ;  /* 0x0000000303047223 */ /* 0x000fc80000000104 */
[----:B------:R-:W-:-:S07]  /*158f0*/  FFMA R30, R4, R30, R3 ;  /* 0x0000001e041e7223 */ /* 0x000fce0000000003 */
.L_x_546:
[----:B------:R-:W-:Y:S05]  /*15900*/  BSYNC.RECONVERGENT B6 ;  /* 0x0000000000067941 */ /* 0x000fea0003800200 */
.L_x_544:
        /* <DEDUP_REMOVED lines=17> */
.L_x_550:
[----:B------:R-:W-:Y:S05]  /*15a20*/  BSYNC.RECONVERGENT B6 ;  /* 0x0000000000067941 */ /* 0x000fea0003800200 */
.L_x_549:
        /* <DEDUP_REMOVED lines=15> */
.L_x_552:
[----:B------:R-:W-:Y:S05]  /*15b20*/  BSYNC.RECONVERGENT B6 ;  /* 0x0000000000067941 */ /* 0x000fea0003800200 */
.L_x_551:
        /* <DEDUP_REMOVED lines=15> */
.L_x_554:
[----:B------:R-:W-:Y:S05]  /*15c20*/  BSYNC.RECONVERGENT B6 ;  /* 0x0000000000067941 */ /* 0x000fea0003800200 */
.L_x_553:
[----:B------:R-:W-:-:S07]  /*15c30*/  IMAD.MOV.U32 R93, RZ, RZ, R4 ;  /* 0x000000ffff5d7224 */ /* 0x000fce00078e0004 */
.L_x_548:
[----:B------:R-:W-:Y:S05]  /*15c40*/  BSYNC.RECONVERGENT B7 ;  /* 0x0000000000077941 */ /* 0x000fea0003800200 */
.L_x_547:
[----:B------:R-:W2:Y:S01]  /*15c50*/  LDL R3, [R1+0x16c] ;  /* 0x00016c0001037983 */ /* 0x000ea20000100800 */
[----:B------:R-:W-:Y:S01]  /*15c60*/  HFMA2 R21, -RZ, RZ, 0, 0 ;  /* 0x00000000ff157431 */ /* 0x000fe200000001ff */
[----:B------:R-:W-:Y:S01]  /*15c70*/  MOV R4, R17 ;  /* 0x0000001100047202 */ /* 0x000fe20000000f00 */
[----:B------:R-:W-:Y:S01]  /*15c80*/  IMAD.MOV.U32 R13, RZ, RZ, R29 ;  /* 0x000000ffff0d7224 */ /* 0x000fe200078e001d */
[----:B------:R0:W-:Y:S01]  /*15c90*/  STL.64 [R1], R132 ;  /* 0x0000008401007387 */ /* 0x0001e20000100a00 */
[----:B------:R-:W-:Y:S02]  /*15ca0*/  MOV R5, R18 ;  /* 0x0000001200057202 */ /* 0x000fe40000000f00 */
[----:B------:R-:W-:Y:S01]  /*15cb0*/  MOV R6, R16 ;  /* 0x0000001000067202 */ /* 0x000fe20000000f00 */
[----:B------:R0:W-:Y:S01]  /*15cc0*/  STL.64 [R1+0x10], R126 ;  /* 0x0000107e01007387 */ /* 0x0001e20000100a00 */
[----:B------:R-:W-:Y:S02]  /*15cd0*/  MOV R7, R95 ;  /* 0x0000005f00077202 */ /* 0x000fe40000000f00 */
[----:B------:R-:W-:Y:S01]  /*15ce0*/  MOV R8, R94 ;  /* 0x0000005e00087202 */ /* 0x000fe20000000f00 */
[----:B------:R0:W-:Y:S01]  /*15cf0*/  STL.64 [R1+0x20], R124 ;  /* 0x0000207c01007387 */ /* 0x0001e20000100a00 */
[----:B------:R-:W-:-:S02]  /*15d00*/  MOV R9, R93 ;  /* 0x0000005d00097202 */ /* 0x000fc40000000f00 */
[----:B------:R-:W-:Y:S01]  /*15d10*/  MOV R10, R118 ;  /* 0x00000076000a7202 */ /* 0x000fe20000000f00 */
[----:B------:R0:W-:Y:S01]  /*15d20*/  STL [R1+0x8], R26 ;  /* 0x0000081a01007387 */ /* 0x0001e20000100800 */
[----:B------:R-:W-:Y:S02]  /*15d30*/  MOV R11, R119 ;  /* 0x00000077000b7202 */ /* 0x000fe40000000f00 */
[----:B------:R-:W-:Y:S01]  /*15d40*/  MOV R12, R25 ;  /* 0x00000019000c7202 */ /* 0x000fe20000000f00 */
[----:B------:R0:W-:Y:S01]  /*15d50*/  STL [R1+0x18], R24 ;  /* 0x0000181801007387 */ /* 0x0001e20000100800 */
[----:B------:R-:W-:Y:S02]  /*15d60*/  MOV R14, R27 ;  /* 0x0000001b000e7202 */ /* 0x000fe40000000f00 */
[----:B------:R-:W-:Y:S02]  /*15d70*/  MOV R15, R28 ;  /* 0x0000001c000f7202 */ /* 0x000fe40000000f00 */
[----:B------:R-:W-:-:S02]  /*15d80*/  MOV R20, 0x15dc0 ;  /* 0x00015dc000147802 */ /* 0x000fc40000000f00 */
[----:B--2---:R-:W-:-:S05]  /*15d90*/  IADD3 R3, PT, PT, R3, 0x2, RZ ;  /* 0x0000000203037810 */ /* 0x004fca0007ffe0ff */
[----:B------:R0:W-:Y:S02]  /*15da0*/  STL.64 [R1+0x28], R2 ;  /* 0x0000280201007387 */ /* 0x0001e40000100a00 */
[----:B0-----:R-:W-:Y:S05]  /*15db0*/  CALL.REL.NOINC `($ray_trace_kernel$_Z9trace_ray3RayP6SphereiP8CylinderiP5PlaneiP9RectangleiP4Cubei7Vector3i) ;  /* 0xfffffee800107944 */ /* 0x001fea0003c3ffff */
[----:B------:R-:W-:-:S04]  /*15dc0*/  FADD R8, -R31, 1 ;  /* 0x3f8000001f087421 */ /* 0x000fc80000000100 */
[-C--:B------:R-:W-:Y:S01]  /*15dd0*/  FMUL R0, R61, R8.reuse ;  /* 0x000000083d007220 */ /* 0x080fe20000400000 */
[-C--:B------:R-:W-:Y:S01]  /*15de0*/  FMUL R2, R55, R8.reuse ;  /* 0x0000000837027220 */ /* 0x080fe20000400000 */
[----:B------:R-:W-:Y:S02]  /*15df0*/  FMUL R37, R37, R8 ;  /* 0x0000000825257220 */ /* 0x000fe40000400000 */
[C---:B------:R-:W-:Y:S01]  /*15e00*/  FFMA R61, R31.reuse, R4, R0 ;  /* 0x000000041f3d7223 */ /* 0x040fe20000000000 */
[C---:B------:R-:W-:Y:S01]  /*15e10*/  FFMA R55, R31.reuse, R5, R2 ;  /* 0x000000051f377223 */ /* 0x040fe20000000002 */
[----:B------:R-:W-:-:S07]  /*15e20*/  FFMA R37, R31, R6, R37 ;  /* 0x000000061f257223 */ /* 0x000fce0000000025 */
.L_x_508:
[----:B------:R-:W-:Y:S05]  /*15e30*/  BSYNC.RECONVERGENT B8 ;  /* 0x0000000000087941 */ /* 0x000fea0003800200 */
.L_x_507:
[----:B------:R-:W-:-:S04]  /*15e40*/  FADD R0, -R38, 1 ;  /* 0x3f80000026007421 */ /* 0x000fc80000000100 */
[-C--:B------:R-:W-:Y:S01]  /*15e50*/  FMUL R23, R23, R0.reuse ;  /* 0x0000000017177220 */ /* 0x080fe20000400000 */
[-C--:B------:R-:W-:Y:S01]  /*15e60*/  FMUL R22, R22, R0.reuse ;  /* 0x0000000016167220 */ /* 0x080fe20000400000 */
[----:B------:R-:W-:Y:S02]  /*15e70*/  FMUL R0, R19, R0 ;  /* 0x0000000013007220 */ /* 0x000fe40000400000 */
[C---:B------:R-:W-:Y:S01]  /*15e80*/  FFMA R23, R38.reuse, R61, R23 ;  /* 0x0000003d26177223 */ /* 0x040fe20000000017 */
[C---:B------:R-:W-:Y:S01]  /*15e90*/  FFMA R22, R38.reuse, R55, R22 ;  /* 0x0000003726167223 */ /* 0x040fe20000000016 */
[----:B------:R-:W-:-:S07]  /*15ea0*/  FFMA R19, R38, R37, R0 ;  /* 0x0000002526137223 */ /* 0x000fce0000000000 */
.L_x_265:
[----:B------:R-:W-:Y:S05]  /*15eb0*/  BSYNC.RECONVERGENT B11 ;  /* 0x00000000000b7941 */ /* 0x000fea0003800200 */
.L_x_264:
[----:B------:R-:W2:Y:S01]  /*15ec0*/  LDL R20, [R1+0x44] ;  /* 0x0000440001147983 */ /* 0x000ea20000100800 */
[----:B------:R0:W-:Y:S05]  /*15ed0*/  BMOV.32 B6, R39 ;  /* 0x0000002706007356 */ /* 0x0001ea0000000000 */
[----:B------:R-:W2:Y:S01]  /*15ee0*/  LDL R21, [R1+0x48] ;  /* 0x0000480001157983 */ /* 0x000ea20000100800 */
[----:B------:R1:W-:Y:S05]  /*15ef0*/  BMOV.32 B7, R44 ;  /* 0x0000002c07007356 */ /* 0x0003ea0000000000 */
[----:B------:R3:W-:Y:S05]  /*15f00*/  BMOV.32 B8, R45 ;  /* 0x0000002d08007356 */ /* 0x0007ea0000000000 */
[----:B------:R4:W-:Y:S05]  /*15f10*/  BMOV.32 B9, R46 ;  /* 0x0000002e09007356 */ /* 0x0009ea0000000000 */
[----:B------:R5:W-:Y:S05]  /*15f20*/  BMOV.32 B10, R47 ;  /* 0x0000002f0a007356 */ /* 0x000bea0000000000 */
[----:B------:R5:W-:Y:S05]  /*15f30*/  BMOV.32 B11, R52 ;  /* 0x000000340b007356 */ /* 0x000bea0000000000 */
[----:B------:R-:W-:Y:S01]  /*15f40*/  MOV R4, R23 ;  /* 0x0000001700047202 */ /* 0x000fe20000000f00 */
[----:B------:R-:W2:Y:S01]  /*15f50*/  LDL R2, [R1+0x30] ;  /* 0x0000300001027983 */ /* 0x000ea20000100800 */
[----:B------:R-:W-:-:S02]  /*15f60*/  MOV R5, R22 ;  /* 0x0000001600057202 */ /* 0x000fc40000000f00 */
[----:B------:R-:W-:Y:S01]  /*15f70*/  MOV R6, R19 ;  /* 0x0000001300067202 */ /* 0x000fe20000000f00 */
[----:B------:R-:W2:Y:S04]  /*15f80*/  LDL R16, [R1+0x34] ;  /* 0x0000340001107983 */ /* 0x000ea80000100800 */
        /* <DEDUP_REMOVED lines=16> */
[----:B0-----:R-:W2:Y:S04]  /*16090*/  LDL R39, [R1+0x80] ;  /* 0x0000800001277983 */ /* 0x001ea80000100800 */
[----:B-1----:R-:W2:Y:S04]  /*160a0*/  LDL R44, [R1+0x84] ;  /* 0x00008400012c7983 */ /* 0x002ea80000100800 */
[----:B---3--:R-:W2:Y:S04]  /*160b0*/  LDL R45, [R1+0x88] ;  /* 0x00008800012d7983 */ /* 0x008ea80000100800 */
[----:B----4-:R-:W2:Y:S04]  /*160c0*/  LDL R46, [R1+0x8c] ;  /* 0x00008c00012e7983 */ /* 0x010ea80000100800 */
[----:B-----5:R-:W2:Y:S04]  /*160d0*/  LDL R47, [R1+0x90] ;  /* 0x00009000012f7983 */ /* 0x020ea80000100800 */
        /* <DEDUP_REMOVED lines=41> */
[----:B------:R0:W2:Y:S02]  /*16370*/  LDL R133, [R1+0x138] ;  /* 0x0001380001857983 */ /* 0x0000a40000100800 */
[----:B0-----:R-:W-:Y:S01]  /*16380*/  IADD3 R1, PT, PT, R1, 0x140, RZ ;  /* 0x0000014001017810 */ /* 0x001fe20007ffe0ff */
[----:B--2---:R-:W-:Y:S06]  /*16390*/  RET.REL.NODEC R20 `(ray_trace_kernel) ;  /* 0xfffffe9c14187950 */ /* 0x004fec0003c3ffff */
        .weak           $__internal_0_$__cuda_sm20_rcp_rn_f32_slowpath
        .type           $__internal_0_$__cuda_sm20_rcp_rn_f32_slowpath,@function
        .size           $__internal_0_$__cuda_sm20_rcp_rn_f32_slowpath,($__internal_1_$__cuda_sm20_sqrt_rn_f32_slowpath - $__internal_0_$__cuda_sm20_rcp_rn_f32_slowpath)
$__internal_0_$__cuda_sm20_rcp_rn_f32_slowpath:
[----:B------:R-:W-:-:S05]  /*163a0*/  IADD3 R1, PT, PT, R1, -0x8, RZ ;  /* 0xfffffff801017810 */ /* 0x000fca0007ffe0ff */
[----:B------:R0:W-:Y:S01]  /*163b0*/  STL [R1], R2 ;  /* 0x0000000201007387 */ /* 0x0001e20000100800 */
[----:B------:R-:W-:Y:S01]  /*163c0*/  SHF.L.U32 R0, R4, 0x1, RZ ;  /* 0x0000000104007819 */ /* 0x000fe200000006ff */
[----:B------:R-:W-:Y:S03]  /*163d0*/  BSSY.RECONVERGENT B0, `(.L_x_555) ;  /* 0x000002f000007945 */ /* 0x000fe60003800200 */
[----:B------:R-:W-:-:S04]  /*163e0*/  SHF.R.U32.HI R8, RZ, 0x18, R0 ;  /* 0x00000018ff087819 */ /* 0x000fc80000011600 */
[----:B------:R-:W-:-:S13]  /*163f0*/  ISETP.NE.U32.AND P0, PT, R8, RZ, PT ;  /* 0x000000ff0800720c */ /* 0x000fda0003f05070 */
[----:B0-----:R-:W-:Y:S05]  /*16400*/  @P0 BRA `(.L_x_556) ;  /* 0x0000000000240947 */ /* 0x001fea0003800000 */
[----:B------:R-:W-:-:S13]  /*16410*/  ISETP.NE.AND P0, PT, R0, RZ, PT ;  /* 0x000000ff0000720c */ /* 0x000fda0003f05270 */
[----:B------:R-:W-:Y:S02]  /*16420*/  @P0 FFMA R2, R4, 1.84467440737095516160e+19, RZ ;  /* 0x5f80000004020823 */ /* 0x000fe400000000ff */
[----:B------:R-:W-:Y:S08]  /*16430*/  @!P0 MUFU.RCP R4, R4 ;  /* 0x0000000400048308 */ /* 0x000ff00000001000 */
[----:B------:R-:W0:Y:S02]  /*16440*/  @P0 MUFU.RCP R3, R2 ;  /* 0x0000000200030308 */ /* 0x000e240000001000 */
[----:B0-----:R-:W-:-:S04]  /*16450*/  @P0 FFMA R0, R2, R3, -1 ;  /* 0xbf80000002000423 */ /* 0x001fc80000000003 */
[----:B------:R-:W-:-:S04]  /*16460*/  @P0 FADD.FTZ R0, -R0, -RZ ;  /* 0x800000ff00000221 */ /* 0x000fc80000010100 */
[----:B------:R-:W-:-:S04]  /*16470*/  @P0 FFMA R0, R3, R0, R3 ;  /* 0x0000000003000223 */ /* 0x000fc80000000003 */
[----:B------:R-:W-:Y:S01]  /*16480*/  @P0 FFMA R4, R0, 1.84467440737095516160e+19, RZ ;  /* 0x5f80000000040823 */ /* 0x000fe200000000ff */
[----:B------:R-:W-:Y:S06]  /*16490*/  BRA `(.L_x_557) ;  /* 0x0000000000887947 */ /* 0x000fec0003800000 */
.L_x_556:
[----:B------:R-:W-:-:S04]  /*164a0*/  IADD3 R10, PT, PT, R8, -0xfd, RZ ;  /* 0xffffff03080a7810 */ /* 0x000fc80007ffe0ff */
[----:B------:R-:W-:-:S13]  /*164b0*/  ISETP.GT.U32.AND P0, PT, R10, 0x1, PT ;  /* 0x000000010a00780c */ /* 0x000fda0003f04070 */
[----:B------:R-:W-:Y:S05]  /*164c0*/  @P0 BRA `(.L_x_558) ;  /* 0x0000000000780947 */ /* 0x000fea0003800000 */
[----:B------:R-:W-:Y:S01]  /*164d0*/  LOP3.LUT R0, R4, 0x7fffff, RZ, 0xc0, !PT ;  /* 0x007fffff04007812 */ /* 0x000fe200078ec0ff */
[----:B------:R-:W-:-:S03]  /*164e0*/  HFMA2 R7, -RZ, RZ, 0, 1.78813934326171875e-07 ;  /* 0x00000003ff077431 */ /* 0x000fc600000001ff */
[----:B------:R-:W-:-:S04]  /*164f0*/  LOP3.LUT R0, R0, 0x3f800000, RZ, 0xfc, !PT ;  /* 0x3f80000000007812 */ /* 0x000fc800078efcff */
[----:B------:R-:W0:Y:S01]  /*16500*/  MUFU.RCP R3, R0 ;  /* 0x0000000000037308 */ /* 0x000e220000001000 */
[----:B------:R-:W-:Y:S01]  /*16510*/  SHF.L.U32 R7, R7, R10, RZ ;  /* 0x0000000a07077219 */ /* 0x000fe200000006ff */
[----:B0-----:R-:W-:-:S04]  /*16520*/  FFMA R2, R0, R3, -1 ;  /* 0xbf80000000027423 */ /* 0x001fc80000000003 */
[----:B------:R-:W-:-:S04]  /*16530*/  FADD.FTZ R2, -R2, -RZ ;  /* 0x800000ff02027221 */ /* 0x000fc80000010100 */
[CCC-:B------:R-:W-:Y:S01]  /*16540*/  FFMA.RM R5, R3.reuse, R2.reuse, R3.reuse ;  /* 0x0000000203057223 */ /* 0x1c0fe20000004003 */
[----:B------:R-:W-:-:S04]  /*16550*/  FFMA.RP R6, R3, R2, R3 ;  /* 0x0000000203067223 */ /* 0x000fc80000008003 */
[C---:B------:R-:W-:Y:S02]  /*16560*/  LOP3.LUT R2, R5.reuse, 0x7fffff, RZ, 0xc0, !PT ;  /* 0x007fffff05027812 */ /* 0x040fe400078ec0ff */
[----:B------:R-:W-:Y:S02]  /*16570*/  FSETP.NEU.FTZ.AND P0, PT, R5, R6, PT ;  /* 0x000000060500720b */ /* 0x000fe40003f1d000 */
[----:B------:R-:W-:Y:S02]  /*16580*/  LOP3.LUT R2, R2, 0x800000, RZ, 0xfc, !PT ;  /* 0x0080000002027812 */ /* 0x000fe400078efcff */
[----:B------:R-:W-:Y:S02]  /*16590*/  SEL R3, RZ, 0xffffffff, !P0 ;  /* 0xffffffffff037807 */ /* 0x000fe40004000000 */
[----:B------:R-:W-:Y:S02]  /*165a0*/  LOP3.LUT R7, R7, R2, RZ, 0xc0, !PT ;  /* 0x0000000207077212 */ /* 0x000fe400078ec0ff */
[----:B------:R-:W-:-:S02]  /*165b0*/  IADD3 R3, PT, PT, -R3, RZ, RZ ;  /* 0x000000ff03037210 */ /* 0x000fc40007ffe1ff */
[-C--:B------:R-:W-:Y:S02]  /*165c0*/  SHF.R.U32.HI R7, RZ, R10.reuse, R7 ;  /* 0x0000000aff077219 */ /* 0x080fe40000011607 */
[----:B------:R-:W-:Y:S02]  /*165d0*/  LOP3.LUT P1, RZ, R3, R10, R2, 0xf8, !PT ;  /* 0x0000000a03ff7212 */ /* 0x000fe4000782f802 */
[C---:B------:R-:W-:Y:S02]  /*165e0*/  LOP3.LUT P0, RZ, R7.reuse, 0x1, RZ, 0xc0, !PT ;  /* 0x0000000107ff7812 */ /* 0x040fe4000780c0ff */
[----:B------:R-:W-:Y:S02]  /*165f0*/  LOP3.LUT P2, RZ, R7, 0x2, RZ, 0xc0, !PT ;  /* 0x0000000207ff7812 */ /* 0x000fe4000784c0ff */
[----:B------:R-:W-:Y:S02]  /*16600*/  IADD3 R3, PT, PT, R8, -0xfc, RZ ;  /* 0xffffff0408037810 */ /* 0x000fe40007ffe0ff */
[----:B------:R-:W-:-:S02]  /*16610*/  PLOP3.LUT P0, PT, P0, P1, P2, 0xe0, 0x0 ;  /* 0x000000000000781c */ /* 0x000fc40000703c20 */
[----:B------:R-:W-:Y:S02]  /*16620*/  LOP3.LUT P1, RZ, R4, 0x7fffff, RZ, 0xc0, !PT ;  /* 0x007fffff04ff7812 */ /* 0x000fe4000782c0ff */
[----:B------:R-:W-:Y:S02]  /*16630*/  SEL R0, RZ, 0x1, !P0 ;  /* 0x00000001ff007807 */ /* 0x000fe40004000000 */
[----:B------:R-:W-:Y:S02]  /*16640*/  SHF.R.U32.HI R3, RZ, R3, R2 ;  /* 0x00000003ff037219 */ /* 0x000fe40000011602 */
[----:B------:R-:W-:-:S04]  /*16650*/  IADD3 R0, PT, PT, -R0, RZ, RZ ;  /* 0x000000ff00007210 */ /* 0x000fc80007ffe1ff */
[----:B------:R-:W-:-:S13]  /*16660*/  ISETP.GE.AND P0, PT, R0, RZ, PT ;  /* 0x000000ff0000720c */ /* 0x000fda0003f06270 */
[----:B------:R-:W-:-:S05]  /*16670*/  @!P0 VIADD R3, R3, 0x1 ;  /* 0x0000000103038836 */ /* 0x000fca0000000000 */
[----:B------:R-:W-:-:S04]  /*16680*/  @!P1 SHF.L.U32 R3, R3, 0x1, RZ ;  /* 0x0000000103039819 */ /* 0x000fc800000006ff */
[----:B------:R-:W-:Y:S01]  /*16690*/  LOP3.LUT R4, R3, 0x80000000, R4, 0xf8, !PT ;  /* 0x8000000003047812 */ /* 0x000fe200078ef804 */
[----:B------:R-:W-:Y:S06]  /*166a0*/  BRA `(.L_x_557) ;  /* 0x0000000000047947 */ /* 0x000fec0003800000 */
.L_x_558:
[----:B------:R-:W0:Y:S02]  /*166b0*/  MUFU.RCP R4, R4 ;  /* 0x0000000400047308 */ /* 0x000e240000001000 */
.L_x_557:
[----:B------:R-:W-:Y:S05]  /*166c0*/  BSYNC.RECONVERGENT B0 ;  /* 0x0000000000007941 */ /* 0x000fea0003800200 */
.L_x_555:
[----:B------:R1:W0:Y:S02]  /*166d0*/  LDL R2, [R1] ;  /* 0x0000000001027983 */ /* 0x0002240000100800 */
[----:B-1----:R-:W-:Y:S01]  /*166e0*/  IADD3 R1, PT, PT, R1, 0x8, RZ ;  /* 0x0000000801017810 */ /* 0x002fe20007ffe0ff */
[----:B0-----:R-:W-:Y:S06]  /*166f0*/  RET.REL.NODEC R20 `(ray_trace_kernel) ;  /* 0xfffffe9814407950 */ /* 0x001fec0003c3ffff */
        .weak           $__internal_1_$__cuda_sm20_sqrt_rn_f32_slowpath
        .type           $__internal_1_$__cuda_sm20_sqrt_rn_f32_slowpath,@function
        .size           $__internal_1_$__cuda_sm20_sqrt_rn_f32_slowpath,($__internal_2_$__cuda_sm3x_div_rn_noftz_f32_slowpath - $__internal_1_$__cuda_sm20_sqrt_rn_f32_slowpath)
$__internal_1_$__cuda_sm20_sqrt_rn_f32_slowpath:
[----:B------:R-:W-:Y:S02]  /*16700*/  IADD3 R1, PT, PT, R1, -0x8, RZ ;  /* 0xfffffff801017810 */ /* 0x000fe40007ffe0ff */
[----:B------:R-:W-:-:S03]  /*16710*/  MOV R0, R4 ;  /* 0x0000000400007202 */ /* 0x000fc60000000f00 */
[----:B------:R0:W-:Y:S01]  /*16720*/  STL [R1], R2 ;  /* 0x0000000201007387 */ /* 0x0001e20000100800 */
[----:B------:R-:W-:Y:S01]  /*16730*/  LOP3.LUT P0, RZ, R0, 0x7fffffff, RZ, 0xc0, !PT ;  /* 0x7fffffff00ff7812 */ /* 0x000fe2000780c0ff */
[----:B------:R-:W-:-:S12]  /*16740*/  BSSY.RECONVERGENT B0, `(.L_x_559) ;  /* 0x0000013000007945 */ /* 0x000fd80003800200 */
[----:B------:R-:W-:Y:S01]  /*16750*/  @!P0 MOV R4, R0 ;  /* 0x0000000000048202 */ /* 0x000fe20000000f00 */
[----:B0-----:R-:W-:Y:S06]  /*16760*/  @!P0 BRA `(.L_x_560) ;  /* 0x0000000000408947 */ /* 0x001fec0003800000 */
[----:B------:R-:W-:-:S13]  /*16770*/  FSETP.GEU.FTZ.AND P0, PT, R0, RZ, PT ;  /* 0x000000ff0000720b */ /* 0x000fda0003f1e000 */
[----:B------:R-:W-:Y:S01]  /*16780*/  @!P0 MOV R4, 0x7fffffff ;  /* 0x7fffffff00048802 */ /* 0x000fe20000000f00 */
[----:B------:R-:W-:Y:S06]  /*16790*/  @!P0 BRA `(.L_x_560) ;  /* 0x0000000000348947 */ /* 0x000fec0003800000 */
[----:B------:R-:W-:-:S13]  /*167a0*/  FSETP.GTU.FTZ.AND P0, PT, |R0|, +INF , PT ;  /* 0x7f8000000000780b */ /* 0x000fda0003f1c200 */
[----:B------:R-:W-:Y:S01]  /*167b0*/  @P0 FADD.FTZ R4, R0, 1 ;  /* 0x3f80000000040421 */ /* 0x000fe20000010000 */
[----:B------:R-:W-:Y:S06]  /*167c0*/  @P0 BRA `(.L_x_560) ;  /* 0x0000000000280947 */ /* 0x000fec0003800000 */
[----:B------:R-:W-:-:S13]  /*167d0*/  FSETP.NEU.FTZ.AND P0, PT, |R0|, +INF , PT ;  /* 0x7f8000000000780b */ /* 0x000fda0003f1d200 */
[----:B------:R-:W-:-:S04]  /*167e0*/  @P0 FFMA R2, R0, 1.84467440737095516160e+19, RZ ;  /* 0x5f80000000020823 */ /* 0x000fc800000000ff */
[----:B------:R-:W0:Y:S02]  /*167f0*/  @P0 MUFU.RSQ R3, R2 ;  /* 0x0000000200030308 */ /* 0x000e240000001400 */
[----:B0-----:R-:W-:Y:S01]  /*16800*/  @P0 FMUL.FTZ R5, R2, R3 ;  /* 0x0000000302050220 */ /* 0x001fe20000410000 */
[----:B------:R-:W-:-:S03]  /*16810*/  @P0 FMUL.FTZ R3, R3, 0.5 ;  /* 0x3f00000003030820 */ /* 0x000fc60000410000 */
[----:B------:R-:W-:-:S04]  /*16820*/  @P0 FADD.FTZ R4, -R5, -RZ ;  /* 0x800000ff05040221 */ /* 0x000fc80000010100 */
[----:B------:R-:W-:Y:S01]  /*16830*/  @P0 FFMA R6, R5, R4, R2 ;  /* 0x0000000405060223 */ /* 0x000fe20000000002 */
[----:B------:R-:W-:-:S03]  /*16840*/  @!P0 MOV R4, R0 ;  /* 0x0000000000048202 */ /* 0x000fc60000000f00 */
[----:B------:R-:W-:-:S04]  /*16850*/  @P0 FFMA R3, R6, R3, R5 ;  /* 0x0000000306030223 */ /* 0x000fc80000000005 */
[----:B------:R-:W-:-:S07]  /*16860*/  @P0 FMUL.FTZ R4, R3, 2.3283064365386962891e-10 ;  /* 0x2f80000003040820 */ /* 0x000fce0000410000 */
.L_x_560:
[----:B------:R-:W-:Y:S05]  /*16870*/  BSYNC.RECONVERGENT B0 ;  /* 0x0000000000007941 */ /* 0x000fea0003800200 */
.L_x_559:
[----:B------:R0:W2:Y:S02]  /*16880*/  LDL R2, [R1] ;  /* 0x0000000001027983 */ /* 0x0000a40000100800 */
[----:B0-----:R-:W-:Y:S01]  /*16890*/  IADD3 R1, PT, PT, R1, 0x8, RZ ;  /* 0x0000000801017810 */ /* 0x001fe20007ffe0ff */
[----:B--2---:R-:W-:Y:S06]  /*168a0*/  RET.REL.NODEC R20 `(ray_trace_kernel) ;  /* 0xfffffe9414d47950 */ /* 0x004fec0003c3ffff */
        .weak           $__internal_2_$__cuda_sm3x_div_rn_noftz_f32_slowpath
        .type           $__internal_2_$__cuda_sm3x_div_rn_noftz_f32_slowpath,@function
        .size           $__internal_2_$__cuda_sm3x_div_rn_noftz_f32_slowpath,(.L_x_576 - $__internal_2_$__cuda_sm3x_div_rn_noftz_f32_slowpath)
$__internal_2_$__cuda_sm3x_div_rn_noftz_f32_slowpath:
[----:B------:R-:W-:-:S05]  /*168b0*/  IADD3 R1, PT, PT, R1, -0x8, RZ ;  /* 0xfffffff801017810 */ /* 0x000fca0007ffe0ff */
[----:B------:R0:W-:Y:S02]  /*168c0*/  STL [R1], R2 ;  /* 0x0000000201007387 */ /* 0x0001e40000100800 */
[----:B0-----:R-:W-:Y:S01]  /*168d0*/  SHF.R.U32.HI R2, RZ, 0x17, R5 ;  /* 0x00000017ff027819 */ /* 0x001fe20000011605 */
[----:B------:R-:W-:Y:S01]  /*168e0*/  BSSY.RECONVERGENT B0, `(.L_x_561) ;  /* 0x0000062000007945 */ /* 0x000fe20003800200 */
[----:B------:R-:W-:Y:S02]  /*168f0*/  SHF.R.U32.HI R0, RZ, 0x17, R4 ;  /* 0x00000017ff007819 */ /* 0x000fe40000011604 */
[----:B------:R-:W-:Y:S02]  /*16900*/  LOP3.LUT R8, R2, 0xff, RZ, 0xc0, !PT ;  /* 0x000000ff02087812 */ /* 0x000fe400078ec0ff */
[----:B------:R-:W-:Y:S02]  /*16910*/  LOP3.LUT R3, R0, 0xff, RZ, 0xc0, !PT ;  /* 0x000000ff00037812 */ /* 0x000fe400078ec0ff */
[----:B------:R-:W-:-:S02]  /*16920*/  IADD3 R6, PT, PT, R8, -0x1, RZ ;  /* 0xffffffff08067810 */ /* 0x000fc40007ffe0ff */
[----:B------:R-:W-:Y:S02]  /*16930*/  IADD3 R0, PT, PT, R3, -0x1, RZ ;  /* 0xffffffff03007810 */ /* 0x000fe40007ffe0ff */
[----:B------:R-:W-:-:S04]  /*16940*/  ISETP.GT.U32.AND P0, PT, R6, 0xfd, PT ;  /* 0x000000fd0600780c */ /* 0x000fc80003f04070 */
[----:B------:R-:W-:-:S13]  /*16950*/  ISETP.GT.U32.OR P0, PT, R0, 0xfd, P0 ;  /* 0x000000fd0000780c */ /* 0x000fda0000704470 */
[----:B------:R-:W-:Y:S01]  /*16960*/  @!P0 MOV R2, RZ ;  /* 0x000000ff00028202 */ /* 0x000fe20000000f00 */
[----:B------:R-:W-:Y:S06]  /*16970*/  @!P0 BRA `(.L_x_562) ;  /* 0x00000000005c8947 */ /* 0x000fec0003800000 */
[----:B------:R-:W-:Y:S02]  /*16980*/  FSETP.GTU.FTZ.AND P0, PT, |R4|, +INF , PT ;  /* 0x7f8000000400780b */ /* 0x000fe40003f1c200 */
[----:B------:R-:W-:-:S04]  /*16990*/  FSETP.GTU.FTZ.AND P1, PT, |R5|, +INF , PT ;  /* 0x7f8000000500780b */ /* 0x000fc80003f3c200 */
[----:B------:R-:W-:-:S13]  /*169a0*/  PLOP3.LUT P0, PT, P0, P1, PT, 0xf8, 0x8f ;  /* 0x00000000008f781c */ /* 0x000fda0000703f70 */
[----:B------:R-:W-:Y:S05]  /*169b0*/  @P0 BRA `(.L_x_563) ;  /* 0x00000004004c0947 */ /* 0x000fea0003800000 */
[----:B------:R-:W-:-:S13]  /*169c0*/  LOP3.LUT P0, RZ, R5, 0x7fffffff, R4, 0xc8, !PT ;  /* 0x7fffffff05ff7812 */ /* 0x000fda000780c804 */
[----:B------:R-:W-:Y:S05]  /*169d0*/  @!P0 BRA `(.L_x_564) ;  /* 0x00000004003c8947 */ /* 0x000fea0003800000 */
[C---:B------:R-:W-:Y:S02]  /*169e0*/  FSETP.NEU.FTZ.AND P1, PT, |R4|.reuse, +INF , PT ;  /* 0x7f8000000400780b */ /* 0x040fe40003f3d200 */
[----:B------:R-:W-:Y:S02]  /*169f0*/  FSETP.NEU.FTZ.AND P2, PT, |R5|, +INF , PT ;  /* 0x7f8000000500780b */ /* 0x000fe40003f5d200 */
[----:B------:R-:W-:-:S11]  /*16a00*/  FSETP.NEU.FTZ.AND P0, PT, |R4|, +INF , PT ;  /* 0x7f8000000400780b */ /* 0x000fd60003f1d200 */
[----:B------:R-:W-:Y:S05]  /*16a10*/  @!P2 BRA !P1, `(.L_x_564) ;  /* 0x00000004002ca947 */ /* 0x000fea0004800000 */
[----:B------:R-:W-:-:S04]  /*16a20*/  LOP3.LUT P1, RZ, R4, 0x7fffffff, RZ, 0xc0, !PT ;  /* 0x7fffffff04ff7812 */ /* 0x000fc8000782c0ff */
[----:B------:R-:W-:-:S13]  /*16a30*/  PLOP3.LUT P1, PT, P2, P1, PT, 0x2f, 0xf2 ;  /* 0x0000000000f2781c */ /* 0x000fda0001722577 */
[----:B------:R-:W-:Y:S05]  /*16a40*/  @P1 BRA `(.L_x_565) ;  /* 0x0000000400181947 */ /* 0x000fea0003800000 */
[----:B------:R-:W-:-:S04]  /*16a50*/  LOP3.LUT P1, RZ, R5, 0x7fffffff, RZ, 0xc0, !PT ;  /* 0x7fffffff05ff7812 */ /* 0x000fc8000782c0ff */
[----:B------:R-:W-:-:S13]  /*16a60*/  PLOP3.LUT P0, PT, P0, P1, PT, 0x2f, 0xf2 ;  /* 0x0000000000f2781c */ /* 0x000fda0000702577 */
[----:B------:R-:W-:Y:S05]  /*16a70*/  @P0 BRA `(.L_x_566) ;  /* 0x0000000400000947 */ /* 0x000fea0003800000 */
[----:B------:R-:W-:Y:S02]  /*16a80*/  ISETP.GE.AND P0, PT, R0, RZ, PT ;  /* 0x000000ff0000720c */ /* 0x000fe40003f06270 */
[----:B------:R-:W-:-:S11]  /*16a90*/  ISETP.GE.AND P1, PT, R6, RZ, PT ;  /* 0x000000ff0600720c */ /* 0x000fd60003f26270 */
[----:B------:R-:W-:Y:S01]  /*16aa0*/  @P0 IMAD.MOV.U32 R2, RZ, RZ, RZ ;  /* 0x000000ffff020224 */ /* 0x000fe200078e00ff */
[----:B------:R-:W-:Y:S01]  /*16ab0*/  @!P0 MOV R2, 0xffffffc0 ;  /* 0xffffffc000028802 */ /* 0x000fe20000000f00 */
[----:B------:R-:W-:Y:S01]  /*16ac0*/  @!P0 FFMA R4, R4, 1.84467440737095516160e+19, RZ ;  /* 0x5f80000004048823 */ /* 0x000fe200000000ff */
[----:B------:R-:W-:Y:S02]  /*16ad0*/  @!P1 FFMA R5, R5, 1.84467440737095516160e+19, RZ ;  /* 0x5f80000005059823 */ /* 0x000fe400000000ff */
[----:B------:R-:W-:-:S07]  /*16ae0*/  @!P1 IADD3 R2, PT, PT, R2, 0x40, RZ ;  /* 0x0000004002029810 */ /* 0x000fce0007ffe0ff */
.L_x_562:
[----:B------:R-:W-:Y:S01]  /*16af0*/  LEA R0, R8, 0xc0800000, 0x17 ;  /* 0xc080000008007811 */ /* 0x000fe200078eb8ff */
[----:B------:R-:W-:Y:S01]  /*16b00*/  BSSY.RECONVERGENT B1, `(.L_x_567) ;  /* 0x0000036000017945 */ /* 0x000fe20003800200 */
[----:B------:R-:W-:Y:S02]  /*16b10*/  IADD3 R3, PT, PT, R3, -0x7f, RZ ;  /* 0xffffff8103037810 */ /* 0x000fe40007ffe0ff */
[----:B------:R-:W-:-:S03]  /*16b20*/  IADD3 R5, PT, PT, -R0, R5, RZ ;  /* 0x0000000500057210 */ /* 0x000fc60007ffe1ff */
[----:B------:R-:W-:Y:S01]  /*16b30*/  IMAD R0, R3, -0x800000, R4 ;  /* 0xff80000003007824 */ /* 0x000fe200078e0204 */
[----:B------:R-:W0:Y:S01]  /*16b40*/  MUFU.RCP R6, R5 ;  /* 0x0000000500067308 */ /* 0x000e220000001000 */
[----:B------:R-:W-:Y:S01]  /*16b50*/  FADD.FTZ R7, -R5, -RZ ;  /* 0x800000ff05077221 */ /* 0x000fe20000010100 */
[----:B------:R-:W-:-:S04]  /*16b60*/  IADD3 R3, PT, PT, R3, 0x7f, -R8 ;  /* 0x0000007f03037810 */ /* 0x000fc80007ffe808 */
[----:B------:R-:W-:Y:S01]  /*16b70*/  IADD3 R3, PT, PT, R3, R2, RZ ;  /* 0x0000000203037210 */ /* 0x000fe20007ffe0ff */
[----:B0-----:R-:W-:-:S04]  /*16b80*/  FFMA R9, R6, R7, 1 ;  /* 0x3f80000006097423 */ /* 0x001fc80000000007 */
[----:B------:R-:W-:-:S04]  /*16b90*/  FFMA R11, R6, R9, R6 ;  /* 0x00000009060b7223 */ /* 0x000fc80000000006 */
[----:B------:R-:W-:-:S04]  /*16ba0*/  FFMA R4, R0, R11, RZ ;  /* 0x0000000b00047223 */ /* 0x000fc800000000ff */
[----:B------:R-:W-:-:S04]  /*16bb0*/  FFMA R9, R7, R4, R0 ;  /* 0x0000000407097223 */ /* 0x000fc80000000000 */
[----:B------:R-:W-:-:S04]  /*16bc0*/  FFMA R6, R11, R9, R4 ;  /* 0x000000090b067223 */ /* 0x000fc80000000004 */
[----:B------:R-:W-:-:S04]  /*16bd0*/  FFMA R7, R7, R6, R0 ;  /* 0x0000000607077223 */ /* 0x000fc80000000000 */
[----:B------:R-:W-:-:S05]  /*16be0*/  FFMA R4, R11, R7, R6 ;  /* 0x000000070b047223 */ /* 0x000fca0000000006 */
[----:B------:R-:W-:-:S04]  /*16bf0*/  SHF.R.U32.HI R0, RZ, 0x17, R4 ;  /* 0x00000017ff007819 */ /* 0x000fc80000011604 */
[----:B------:R-:W-:-:S04]  /*16c00*/  LOP3.LUT R0, R0, 0xff, RZ, 0xc0, !PT ;  /* 0x000000ff00007812 */ /* 0x000fc800078ec0ff */
[----:B------:R-:W-:-:S04]  /*16c10*/  IADD3 R8, PT, PT, R0, R3, RZ ;  /* 0x0000000300087210 */ /* 0x000fc80007ffe0ff */
[----:B------:R-:W-:-:S04]  /*16c20*/  IADD3 R0, PT, PT, R8, -0x1, RZ ;  /* 0xffffffff08007810 */ /* 0x000fc80007ffe0ff */
[----:B------:R-:W-:-:S13]  /*16c30*/  ISETP.GE.U32.AND P0, PT, R0, 0xfe, PT ;  /* 0x000000fe0000780c */ /* 0x000fda0003f06070 */
[----:B------:R-:W-:Y:S05]  /*16c40*/  @!P0 BRA `(.L_x_568) ;  /* 0x0000000000808947 */ /* 0x000fea0003800000 */
[----:B------:R-:W-:-:S13]  /*16c50*/  ISETP.GT.AND P0, PT, R8, 0xfe, PT ;  /* 0x000000fe0800780c */ /* 0x000fda0003f04270 */
[----:B------:R-:W-:Y:S05]  /*16c60*/  @P0 BRA `(.L_x_569) ;  /* 0x00000000006c0947 */ /* 0x000fea0003800000 */
[----:B------:R-:W-:-:S13]  /*16c70*/  ISETP.GE.AND P0, PT, R8, 0x1, PT ;  /* 0x000000010800780c */ /* 0x000fda0003f06270 */
[----:B------:R-:W-:Y:S05]  /*16c80*/  @P0 BRA `(.L_x_570) ;  /* 0x0000000000740947 */ /* 0x000fea0003800000 */
[----:B------:R-:W-:Y:S02]  /*16c90*/  ISETP.GE.AND P0, PT, R8, -0x18, PT ;  /* 0xffffffe80800780c */ /* 0x000fe40003f06270 */
[----:B------:R-:W-:-:S11]  /*16ca0*/  LOP3.LUT R4, R4, 0x80000000, RZ, 0xc0, !PT ;  /* 0x8000000004047812 */ /* 0x000fd600078ec0ff */
[----:B------:R-:W-:Y:S05]  /*16cb0*/  @!P0 BRA `(.L_x_570) ;  /* 0x0000000000688947 */ /* 0x000fea0003800000 */
[CCC-:B------:R-:W-:Y:S01]  /*16cc0*/  FFMA.RZ R0, R11.reuse, R7.reuse, R6.reuse ;  /* 0x000000070b007223 */ /* 0x1c0fe2000000c006 */
[C---:B------:R-:W-:Y:S01]  /*16cd0*/  IADD3 R5, PT, PT, R8.reuse, 0x20, RZ ;  /* 0x0000002008057810 */ /* 0x040fe20007ffe0ff */
[CCC-:B------:R-:W-:Y:S01]  /*16ce0*/  FFMA.RM R3, R11.reuse, R7.reuse, R6.reuse ;  /* 0x000000070b037223 */ /* 0x1c0fe20000004006 */
[----:B------:R-:W-:Y:S02]  /*16cf0*/  ISETP.NE.AND P2, PT, R8, RZ, PT ;  /* 0x000000ff0800720c */ /* 0x000fe40003f45270 */
[----:B------:R-:W-:Y:S01]  /*16d00*/  LOP3.LUT R2, R0, 0x7fffff, RZ, 0xc0, !PT ;  /* 0x007fffff00027812 */ /* 0x000fe200078ec0ff */
[----:B------:R-:W-:Y:S01]  /*16d10*/  FFMA.RP R0, R11, R7, R6 ;  /* 0x000000070b007223 */ /* 0x000fe20000008006 */
[----:B------:R-:W-:Y:S02]  /*16d20*/  ISETP.NE.AND P1, PT, R8, RZ, PT ;  /* 0x000000ff0800720c */ /* 0x000fe40003f25270 */
[----:B------:R-:W-:Y:S02]  /*16d30*/  LOP3.LUT R2, R2, 0x800000, RZ, 0xfc, !PT ;  /* 0x0080000002027812 */ /* 0x000fe400078efcff */
[----:B------:R-:W-:-:S02]  /*16d40*/  IADD3 R6, PT, PT, -R8, RZ, RZ ;  /* 0x000000ff08067210 */ /* 0x000fc40007ffe1ff */
[----:B------:R-:W-:Y:S02]  /*16d50*/  SHF.L.U32 R5, R2, R5, RZ ;  /* 0x0000000502057219 */ /* 0x000fe400000006ff */
[----:B------:R-:W-:Y:S02]  /*16d60*/  FSETP.NEU.FTZ.AND P0, PT, R0, R3, PT ;  /* 0x000000030000720b */ /* 0x000fe40003f1d000 */
[----:B------:R-:W-:Y:S02]  /*16d70*/  SEL R3, R6, RZ, P2 ;  /* 0x000000ff06037207 */ /* 0x000fe40001000000 */
[----:B------:R-:W-:Y:S02]  /*16d80*/  ISETP.NE.AND P1, PT, R5, RZ, P1 ;  /* 0x000000ff0500720c */ /* 0x000fe40000f25270 */
[----:B------:R-:W-:Y:S02]  /*16d90*/  SHF.R.U32.HI R3, RZ, R3, R2 ;  /* 0x00000003ff037219 */ /* 0x000fe40000011602 */
[----:B------:R-:W-:-:S02]  /*16da0*/  PLOP3.LUT P0, PT, P0, P1, PT, 0xf8, 0x8f ;  /* 0x00000000008f781c */ /* 0x000fc40000703f70 */
[----:B------:R-:W-:Y:S02]  /*16db0*/  SHF.R.U32.HI R5, RZ, 0x1, R3 ;  /* 0x00000001ff057819 */ /* 0x000fe40000011603 */
[----:B------:R-:W-:-:S04]  /*16dc0*/  SEL R0, RZ, 0x1, !P0 ;  /* 0x00000001ff007807 */ /* 0x000fc80004000000 */
[----:B------:R-:W-:-:S04]  /*16dd0*/  LOP3.LUT R0, R0, 0x1, R5, 0xf8, !PT ;  /* 0x0000000100007812 */ /* 0x000fc800078ef805 */
[----:B------:R-:W-:-:S04]  /*16de0*/  LOP3.LUT R0, R0, R3, RZ, 0xc0, !PT ;  /* 0x0000000300007212 */ /* 0x000fc800078ec0ff */
[----:B------:R-:W-:-:S04]  /*16df0*/  IADD3 R5, PT, PT, R5, R0, RZ ;  /* 0x0000000005057210 */ /* 0x000fc80007ffe0ff */
[----:B------:R-:W-:Y:S01]  /*16e00*/  LOP3.LUT R4, R5, R4, RZ, 0xfc, !PT ;  /* 0x0000000405047212 */ /* 0x000fe200078efcff */
[----:B------:R-:W-:Y:S06]  /*16e10*/  BRA `(.L_x_570) ;  /* 0x0000000000107947 */ /* 0x000fec0003800000 */
.L_x_569:
[----:B------:R-:W-:-:S04]  /*16e20*/  LOP3.LUT R4, R4, 0x80000000, RZ, 0xc0, !PT ;  /* 0x8000000004047812 */ /* 0x000fc800078ec0ff */
[----:B------:R-:W-:Y:S01]  /*16e30*/  LOP3.LUT R4, R4, 0x7f800000, RZ, 0xfc, !PT ;  /* 0x7f80000004047812 */ /* 0x000fe200078efcff */
[----:B------:R-:W-:Y:S06]  /*16e40*/  BRA `(.L_x_570) ;  /* 0x0000000000047947 */ /* 0x000fec0003800000 */
.L_x_568:
[----:B------:R-:W-:-:S07]  /*16e50*/  LEA R4, R3, R4, 0x17 ;  /* 0x0000000403047211 */ /* 0x000fce00078eb8ff */
.L_x_570:
[----:B------:R-:W-:Y:S05]  /*16e60*/  BSYNC.RECONVERGENT B1 ;  /* 0x0000000000017941 */ /* 0x000fea0003800200 */
.L_x_567:
[----:B------:R-:W-:Y:S05]  /*16e70*/  BRA `(.L_x_571) ;  /* 0x0000000000207947 */ /* 0x000fea0003800000 */
.L_x_566:
[----:B------:R-:W-:-:S04]  /*16e80*/  LOP3.LUT R4, R5, 0x80000000, R4, 0x48, !PT ;  /* 0x8000000005047812 */ /* 0x000fc800078e4804 */
[----:B------:R-:W-:Y:S01]  /*16e90*/  LOP3.LUT R4, R4, 0x7f800000, RZ, 0xfc, !PT ;  /* 0x7f80000004047812 */ /* 0x000fe200078efcff */
[----:B------:R-:W-:Y:S06]  /*16ea0*/  BRA `(.L_x_571) ;  /* 0x0000000000147947 */ /* 0x000fec0003800000 */
.L_x_565:
[----:B------:R-:W-:Y:S01]  /*16eb0*/  LOP3.LUT R4, R5, 0x80000000, R4, 0x48, !PT ;  /* 0x8000000005047812 */ /* 0x000fe200078e4804 */
[----:B------:R-:W-:Y:S06]  /*16ec0*/  BRA `(.L_x_571) ;  /* 0x00000000000c7947 */ /* 0x000fec0003800000 */
.L_x_564:
[----:B------:R-:W0:Y:S01]  /*16ed0*/  MUFU.RSQ R4, -QNAN ;  /* 0xffc0000000047908 */ /* 0x000e220000001400 */
[----:B------:R-:W-:Y:S05]  /*16ee0*/  BRA `(.L_x_571) ;  /* 0x0000000000047947 */ /* 0x000fea0003800000 */
.L_x_563:
[----:B------:R-:W-:-:S07]  /*16ef0*/  FADD.FTZ R4, R4, R5 ;  /* 0x0000000504047221 */ /* 0x000fce0000010000 */
.L_x_571:
[----:B------:R-:W-:Y:S05]  /*16f00*/  BSYNC.RECONVERGENT B0 ;  /* 0x0000000000007941 */ /* 0x000fea0003800200 */
.L_x_561:
[----:B------:R1:W0:Y:S02]  /*16f10*/  LDL R2, [R1] ;  /* 0x0000000001027983 */ /* 0x0002240000100800 */
[----:B-1----:R-:W-:Y:S01]  /*16f20*/  IADD3 R1, PT, PT, R1, 0x8, RZ ;  /* 0x0000000801017810 */ /* 0x002fe20007ffe0ff */
[----:B0-----:R-:W-:Y:S06]  /*16f30*/  RET.REL.NODEC R20 `(ray_trace_kernel) ;  /* 0xfffffe9014307950 */ /* 0x001fec0003c3ffff */
.L_x_572:
[----:B------:R-:W-:-:S00]  /*16f40*/  BRA `(.L_x_572) ;  /* 0xfffffffc00fc7947 */ /* 0x000fc0000383ffff */
[----:B------:R-:W-:-:S00]  /*16f50*/  NOP ;  /* 0x0000000000007918 */ /* 0x000fc00000000000 */
        /* <DEDUP_REMOVED lines=10> */
.L_x_576:


//--------------------- .nv.global.init           --------------------------
	.section	.nv.global.init,"aw",@progbits
	.align	4
.nv.global.init:
	.type		mrg32k3aM1SubSeq,@object
	.size		mrg32k3aM1SubSeq,(mrg32k3aM2SubSeq - mrg32k3aM1SubSeq)
mrg32k3aM1SubSeq:
        /* <DEDUP_REMOVED lines=126> */
	.type		mrg32k3aM2SubSeq,@object
	.size		mrg32k3aM2SubSeq,(mrg32k3aM1 - mrg32k3aM2SubSeq)
mrg32k3aM2SubSeq:
        /* <DEDUP_REMOVED lines=126> */
	.type		mrg32k3aM1,@object
	.size		mrg32k3aM1,(mrg32k3aM1Seq - mrg32k3aM1)
mrg32k3aM1:
        /* <DEDUP_REMOVED lines=144> */
	.type		mrg32k3aM1Seq,@object
	.size		mrg32k3aM1Seq,(mrg32k3aM2 - mrg32k3aM1Seq)
mrg32k3aM1Seq:
        /* <DEDUP_REMOVED lines=144> */
	.type		mrg32k3aM2,@object
	.size		mrg32k3aM2,(mrg32k3aM2Seq - mrg32k3aM2)
mrg32k3aM2:
        /* <DEDUP_REMOVED lines=144> */
	.type		mrg32k3aM2Seq,@object
	.size		mrg32k3aM2Seq,(precalc_xorwow_matrix - mrg32k3aM2Seq)
mrg32k3aM2Seq:
        /* <DEDUP_REMOVED lines=144> */
	.type		precalc_xorwow_matrix,@object
	.size		precalc_xorwow_matrix,(precalc_xorwow_offset_matrix - precalc_xorwow_matrix)
precalc_xorwow_matrix:
        /* <DEDUP_REMOVED lines=6400> */
	.type		precalc_xorwow_offset_matrix,@object
	.size		precalc_xorwow_offset_matrix,(.L_1 - precalc_xorwow_offset_matrix)
precalc_xorwow_offset_matrix:
        /* <DEDUP_REMOVED lines=6400> */
.L_1:


//--------------------- .nv.shared.reserved.0     --------------------------
	.section	.nv.shared.reserved.0,"aw",@nobits
	.weak		__nv_reservedSMEM_offset_0_alias
	.size		__nv_reservedSMEM_offset_0_alias, 0, 64
	.other		__nv_reservedSMEM_offset_0_alias,@"STO_CUDA_RESERVED_SHARED STV_DEFAULT"
__nv_reservedSMEM_offset_0_alias:
	.zero		0
	.zero		64


//--------------------- .nv.constant0.ray_trace_kernel --------------------------
	.section	.nv.constant0.ray_trace_kernel,"a",@progbits
	.sectionflags	@""
	.align	4
.nv.constant0.ray_trace_kernel:
	.zero		996


//--------------------- SYMBOLS --------------------------

	.type		.nv.reservedSmem.offset0,@object
	.size		.nv.reservedSmem.offset0,0x4
